//
// Generated by NVIDIA NVVM Compiler
//
// Compiler Build ID: CL-36424714
// Cuda compilation tools, release 13.0, V13.0.88
// Based on NVVM 20.0.0
//

.version 9.0
.target sm_100
.address_size 64

	// .globl	vectorScalarSet
.func  (.param .b64 func_retval0) __internal_accurate_pow
(
	.param .b64 __internal_accurate_pow_param_0,
	.param .b64 __internal_accurate_pow_param_1
)
;
// _ZZ3dotE3s_a has been demoted
// _ZZ3dotE3s_b has been demoted
// _ZZ20matrixMultiplySharedE2sA has been demoted
// _ZZ20matrixMultiplySharedE2sB has been demoted

.visible .entry vectorScalarSet(
	.param .u64 .ptr .align 1 vectorScalarSet_param_0,
	.param .f32 vectorScalarSet_param_1,
	.param .u32 vectorScalarSet_param_2
)
{
	.reg .pred 	%p<2>;
	.reg .b32 	%r<6>;
	.reg .b32 	%f<2>;
	.reg .b64 	%rd<5>;

	ld.param.u64 	%rd1, [vectorScalarSet_param_0];
	ld.param.f32 	%f1, [vectorScalarSet_param_1];
	ld.param.u32 	%r2, [vectorScalarSet_param_2];
	mov.u32 	%r3, %ntid.x;
	mov.u32 	%r4, %ctaid.x;
	mov.u32 	%r5, %tid.x;
	mad.lo.s32 	%r1, %r3, %r4, %r5;
	setp.ge.s32 	%p1, %r1, %r2;
	@%p1 bra 	$L__BB0_2;
	cvta.to.global.u64 	%rd2, %rd1;
	mul.wide.s32 	%rd3, %r1, 4;
	add.s64 	%rd4, %rd2, %rd3;
	st.global.f32 	[%rd4], %f1;
$L__BB0_2:
	ret;

}
	// .globl	matrixDiv
.visible .entry matrixDiv(
	.param .u64 .ptr .align 1 matrixDiv_param_0,
	.param .f32 matrixDiv_param_1,
	.param .u32 matrixDiv_param_2
)
{
	.reg .pred 	%p<2>;
	.reg .b32 	%r<6>;
	.reg .b32 	%f<4>;
	.reg .b64 	%rd<5>;

	ld.param.u64 	%rd1, [matrixDiv_param_0];
	ld.param.f32 	%f1, [matrixDiv_param_1];
	ld.param.u32 	%r2, [matrixDiv_param_2];
	mov.u32 	%r3, %ntid.x;
	mov.u32 	%r4, %ctaid.x;
	mov.u32 	%r5, %tid.x;
	mad.lo.s32 	%r1, %r3, %r4, %r5;
	setp.ge.s32 	%p1, %r1, %r2;
	@%p1 bra 	$L__BB1_2;
	cvta.to.global.u64 	%rd2, %rd1;
	mul.wide.s32 	%rd3, %r1, 4;
	add.s64 	%rd4, %rd2, %rd3;
	ld.global.f32 	%f2, [%rd4];
	div.rn.f32 	%f3, %f2, %f1;
	st.global.f32 	[%rd4], %f3;
$L__BB1_2:
	ret;

}
	// .globl	vectorScalarAdd
.visible .entry vectorScalarAdd(
	.param .u64 .ptr .align 1 vectorScalarAdd_param_0,
	.param .u64 .ptr .align 1 vectorScalarAdd_param_1,
	.param .f32 vectorScalarAdd_param_2,
	.param .u32 vectorScalarAdd_param_3
)
{
	.reg .pred 	%p<2>;
	.reg .b32 	%r<6>;
	.reg .b32 	%f<4>;
	.reg .b64 	%rd<8>;

	ld.param.u64 	%rd1, [vectorScalarAdd_param_0];
	ld.param.u64 	%rd2, [vectorScalarAdd_param_1];
	ld.param.f32 	%f1, [vectorScalarAdd_param_2];
	ld.param.u32 	%r2, [vectorScalarAdd_param_3];
	mov.u32 	%r3, %ntid.x;
	mov.u32 	%r4, %ctaid.x;
	mov.u32 	%r5, %tid.x;
	mad.lo.s32 	%r1, %r3, %r4, %r5;
	setp.ge.s32 	%p1, %r1, %r2;
	@%p1 bra 	$L__BB2_2;
	cvta.to.global.u64 	%rd3, %rd1;
	cvta.to.global.u64 	%rd4, %rd2;
	mul.wide.s32 	%rd5, %r1, 4;
	add.s64 	%rd6, %rd3, %rd5;
	ld.global.nc.f32 	%f2, [%rd6];
	add.f32 	%f3, %f1, %f2;
	add.s64 	%rd7, %rd4, %rd5;
	st.global.f32 	[%rd7], %f3;
$L__BB2_2:
	ret;

}
	// .globl	vectorLog
.visible .entry vectorLog(
	.param .u64 .ptr .align 1 vectorLog_param_0,
	.param .u64 .ptr .align 1 vectorLog_param_1,
	.param .u32 vectorLog_param_2
)
{
	.reg .pred 	%p<5>;
	.reg .b32 	%r<10>;
	.reg .b32 	%f<23>;
	.reg .b64 	%rd<8>;

	ld.param.u64 	%rd1, [vectorLog_param_0];
	ld.param.u64 	%rd2, [vectorLog_param_1];
	ld.param.u32 	%r2, [vectorLog_param_2];
	mov.u32 	%r3, %ntid.x;
	mov.u32 	%r4, %ctaid.x;
	mov.u32 	%r5, %tid.x;
	mad.lo.s32 	%r1, %r3, %r4, %r5;
	setp.ge.s32 	%p1, %r1, %r2;
	@%p1 bra 	$L__BB3_2;
	cvta.to.global.u64 	%rd3, %rd1;
	cvta.to.global.u64 	%rd4, %rd2;
	mul.wide.s32 	%rd5, %r1, 4;
	add.s64 	%rd6, %rd3, %rd5;
	ld.global.nc.f32 	%f1, [%rd6];
	setp.lt.f32 	%p2, %f1, 0f00800000;
	mul.f32 	%f2, %f1, 0f4B000000;
	selp.f32 	%f3, %f2, %f1, %p2;
	selp.f32 	%f4, 0fC1B80000, 0f00000000, %p2;
	mov.b32 	%r6, %f3;
	add.s32 	%r7, %r6, -1059760811;
	and.b32  	%r8, %r7, -8388608;
	sub.s32 	%r9, %r6, %r8;
	mov.b32 	%f5, %r9;
	cvt.rn.f32.s32 	%f6, %r8;
	fma.rn.f32 	%f7, %f6, 0f34000000, %f4;
	add.f32 	%f8, %f5, 0fBF800000;
	fma.rn.f32 	%f9, %f8, 0fBE055027, 0f3E1039F6;
	fma.rn.f32 	%f10, %f9, %f8, 0fBDF8CDCC;
	fma.rn.f32 	%f11, %f10, %f8, 0f3E0F2955;
	fma.rn.f32 	%f12, %f11, %f8, 0fBE2AD8B9;
	fma.rn.f32 	%f13, %f12, %f8, 0f3E4CED0B;
	fma.rn.f32 	%f14, %f13, %f8, 0fBE7FFF22;
	fma.rn.f32 	%f15, %f14, %f8, 0f3EAAAA78;
	fma.rn.f32 	%f16, %f15, %f8, 0fBF000000;
	mul.f32 	%f17, %f8, %f16;
	fma.rn.f32 	%f18, %f17, %f8, %f8;
	fma.rn.f32 	%f19, %f7, 0f3F317218, %f18;
	setp.gt.u32 	%p3, %r6, 2139095039;
	fma.rn.f32 	%f20, %f3, 0f7F800000, 0f7F800000;
	selp.f32 	%f21, %f20, %f19, %p3;
	setp.eq.f32 	%p4, %f3, 0f00000000;
	selp.f32 	%f22, 0fFF800000, %f21, %p4;
	add.s64 	%rd7, %rd4, %rd5;
	st.global.f32 	[%rd7], %f22;
$L__BB3_2:
	ret;

}
	// .globl	vectorExp
.visible .entry vectorExp(
	.param .u64 .ptr .align 1 vectorExp_param_0,
	.param .u64 .ptr .align 1 vectorExp_param_1,
	.param .u32 vectorExp_param_2
)
{
	.reg .pred 	%p<2>;
	.reg .b32 	%r<8>;
	.reg .b32 	%f<14>;
	.reg .b64 	%rd<8>;

	ld.param.u64 	%rd1, [vectorExp_param_0];
	ld.param.u64 	%rd2, [vectorExp_param_1];
	ld.param.u32 	%r2, [vectorExp_param_2];
	mov.u32 	%r3, %ntid.x;
	mov.u32 	%r4, %ctaid.x;
	mov.u32 	%r5, %tid.x;
	mad.lo.s32 	%r1, %r3, %r4, %r5;
	setp.ge.s32 	%p1, %r1, %r2;
	@%p1 bra 	$L__BB4_2;
	cvta.to.global.u64 	%rd3, %rd1;
	cvta.to.global.u64 	%rd4, %rd2;
	mul.wide.s32 	%rd5, %r1, 4;
	add.s64 	%rd6, %rd3, %rd5;
	ld.global.nc.f32 	%f1, [%rd6];
	fma.rn.f32 	%f2, %f1, 0f3BBB989D, 0f3F000000;
	cvt.sat.f32.f32 	%f3, %f2;
	mov.f32 	%f4, 0f4B400001;
	mov.f32 	%f5, 0f437C0000;
	fma.rm.f32 	%f6, %f3, %f5, %f4;
	add.f32 	%f7, %f6, 0fCB40007F;
	neg.f32 	%f8, %f7;
	fma.rn.f32 	%f9, %f1, 0f3FB8AA3B, %f8;
	fma.rn.f32 	%f10, %f1, 0f32A57060, %f9;
	mov.b32 	%r6, %f6;
	shl.b32 	%r7, %r6, 23;
	mov.b32 	%f11, %r7;
	ex2.approx.ftz.f32 	%f12, %f10;
	mul.f32 	%f13, %f12, %f11;
	add.s64 	%rd7, %rd4, %rd5;
	st.global.f32 	[%rd7], %f13;
$L__BB4_2:
	ret;

}
	// .globl	vectorSign
.visible .entry vectorSign(
	.param .u64 .ptr .align 1 vectorSign_param_0,
	.param .u64 .ptr .align 1 vectorSign_param_1,
	.param .u32 vectorSign_param_2
)
{
	.reg .pred 	%p<3>;
	.reg .b32 	%r<6>;
	.reg .b32 	%f<3>;
	.reg .b64 	%rd<8>;

	ld.param.u64 	%rd1, [vectorSign_param_0];
	ld.param.u64 	%rd2, [vectorSign_param_1];
	ld.param.u32 	%r2, [vectorSign_param_2];
	mov.u32 	%r3, %ntid.x;
	mov.u32 	%r4, %ctaid.x;
	mov.u32 	%r5, %tid.x;
	mad.lo.s32 	%r1, %r3, %r4, %r5;
	setp.ge.s32 	%p1, %r1, %r2;
	@%p1 bra 	$L__BB5_2;
	cvta.to.global.u64 	%rd3, %rd1;
	cvta.to.global.u64 	%rd4, %rd2;
	mul.wide.s32 	%rd5, %r1, 4;
	add.s64 	%rd6, %rd3, %rd5;
	ld.global.nc.f32 	%f1, [%rd6];
	setp.gt.f32 	%p2, %f1, 0f00000000;
	selp.f32 	%f2, 0f3F800000, 0fBF800000, %p2;
	add.s64 	%rd7, %rd4, %rd5;
	st.global.f32 	[%rd7], %f2;
$L__BB5_2:
	ret;

}
	// .globl	vectorAbs
.visible .entry vectorAbs(
	.param .u64 .ptr .align 1 vectorAbs_param_0,
	.param .u64 .ptr .align 1 vectorAbs_param_1,
	.param .u32 vectorAbs_param_2
)
{
	.reg .pred 	%p<2>;
	.reg .b32 	%r<6>;
	.reg .b32 	%f<3>;
	.reg .b64 	%rd<8>;

	ld.param.u64 	%rd1, [vectorAbs_param_0];
	ld.param.u64 	%rd2, [vectorAbs_param_1];
	ld.param.u32 	%r2, [vectorAbs_param_2];
	mov.u32 	%r3, %ntid.x;
	mov.u32 	%r4, %ctaid.x;
	mov.u32 	%r5, %tid.x;
	mad.lo.s32 	%r1, %r3, %r4, %r5;
	setp.ge.s32 	%p1, %r1, %r2;
	@%p1 bra 	$L__BB6_2;
	cvta.to.global.u64 	%rd3, %rd1;
	cvta.to.global.u64 	%rd4, %rd2;
	mul.wide.s32 	%rd5, %r1, 4;
	add.s64 	%rd6, %rd3, %rd5;
	ld.global.nc.f32 	%f1, [%rd6];
	abs.f32 	%f2, %f1;
	add.s64 	%rd7, %rd4, %rd5;
	st.global.f32 	[%rd7], %f2;
$L__BB6_2:
	ret;

}
	// .globl	vectorDiv
.visible .entry vectorDiv(
	.param .u64 .ptr .align 1 vectorDiv_param_0,
	.param .u64 .ptr .align 1 vectorDiv_param_1,
	.param .u64 .ptr .align 1 vectorDiv_param_2,
	.param .u32 vectorDiv_param_3
)
{
	.reg .pred 	%p<2>;
	.reg .b32 	%r<6>;
	.reg .b32 	%f<4>;
	.reg .b64 	%rd<11>;

	ld.param.u64 	%rd1, [vectorDiv_param_0];
	ld.param.u64 	%rd2, [vectorDiv_param_1];
	ld.param.u64 	%rd3, [vectorDiv_param_2];
	ld.param.u32 	%r2, [vectorDiv_param_3];
	mov.u32 	%r3, %ntid.x;
	mov.u32 	%r4, %ctaid.x;
	mov.u32 	%r5, %tid.x;
	mad.lo.s32 	%r1, %r3, %r4, %r5;
	setp.ge.s32 	%p1, %r1, %r2;
	@%p1 bra 	$L__BB7_2;
	cvta.to.global.u64 	%rd4, %rd1;
	cvta.to.global.u64 	%rd5, %rd2;
	cvta.to.global.u64 	%rd6, %rd3;
	mul.wide.s32 	%rd7, %r1, 4;
	add.s64 	%rd8, %rd4, %rd7;
	ld.global.nc.f32 	%f1, [%rd8];
	add.s64 	%rd9, %rd5, %rd7;
	ld.global.nc.f32 	%f2, [%rd9];
	div.rn.f32 	%f3, %f1, %f2;
	add.s64 	%rd10, %rd6, %rd7;
	st.global.f32 	[%rd10], %f3;
$L__BB7_2:
	ret;

}
	// .globl	vectorMul
.visible .entry vectorMul(
	.param .u64 .ptr .align 1 vectorMul_param_0,
	.param .u64 .ptr .align 1 vectorMul_param_1,
	.param .u64 .ptr .align 1 vectorMul_param_2,
	.param .u32 vectorMul_param_3
)
{
	.reg .pred 	%p<2>;
	.reg .b32 	%r<6>;
	.reg .b32 	%f<4>;
	.reg .b64 	%rd<11>;

	ld.param.u64 	%rd1, [vectorMul_param_0];
	ld.param.u64 	%rd2, [vectorMul_param_1];
	ld.param.u64 	%rd3, [vectorMul_param_2];
	ld.param.u32 	%r2, [vectorMul_param_3];
	mov.u32 	%r3, %ntid.x;
	mov.u32 	%r4, %ctaid.x;
	mov.u32 	%r5, %tid.x;
	mad.lo.s32 	%r1, %r3, %r4, %r5;
	setp.ge.s32 	%p1, %r1, %r2;
	@%p1 bra 	$L__BB8_2;
	cvta.to.global.u64 	%rd4, %rd1;
	cvta.to.global.u64 	%rd5, %rd2;
	cvta.to.global.u64 	%rd6, %rd3;
	mul.wide.s32 	%rd7, %r1, 4;
	add.s64 	%rd8, %rd4, %rd7;
	ld.global.nc.f32 	%f1, [%rd8];
	add.s64 	%rd9, %rd5, %rd7;
	ld.global.nc.f32 	%f2, [%rd9];
	mul.f32 	%f3, %f1, %f2;
	add.s64 	%rd10, %rd6, %rd7;
	st.global.f32 	[%rd10], %f3;
$L__BB8_2:
	ret;

}
	// .globl	vectorMax
.visible .entry vectorMax(
	.param .u64 .ptr .align 1 vectorMax_param_0,
	.param .u64 .ptr .align 1 vectorMax_param_1,
	.param .f32 vectorMax_param_2,
	.param .u32 vectorMax_param_3
)
{
	.reg .pred 	%p<2>;
	.reg .b32 	%r<6>;
	.reg .b32 	%f<4>;
	.reg .b64 	%rd<8>;

	ld.param.u64 	%rd1, [vectorMax_param_0];
	ld.param.u64 	%rd2, [vectorMax_param_1];
	ld.param.f32 	%f1, [vectorMax_param_2];
	ld.param.u32 	%r2, [vectorMax_param_3];
	mov.u32 	%r3, %ntid.x;
	mov.u32 	%r4, %ctaid.x;
	mov.u32 	%r5, %tid.x;
	mad.lo.s32 	%r1, %r3, %r4, %r5;
	setp.ge.s32 	%p1, %r1, %r2;
	@%p1 bra 	$L__BB9_2;
	cvta.to.global.u64 	%rd3, %rd1;
	cvta.to.global.u64 	%rd4, %rd2;
	mul.wide.s32 	%rd5, %r1, 4;
	add.s64 	%rd6, %rd3, %rd5;
	ld.global.nc.f32 	%f2, [%rd6];
	max.f32 	%f3, %f2, %f1;
	add.s64 	%rd7, %rd4, %rd5;
	st.global.f32 	[%rd7], %f3;
$L__BB9_2:
	ret;

}
	// .globl	vectorMin
.visible .entry vectorMin(
	.param .u64 .ptr .align 1 vectorMin_param_0,
	.param .u64 .ptr .align 1 vectorMin_param_1,
	.param .f32 vectorMin_param_2,
	.param .u32 vectorMin_param_3
)
{
	.reg .pred 	%p<2>;
	.reg .b32 	%r<6>;
	.reg .b32 	%f<4>;
	.reg .b64 	%rd<8>;

	ld.param.u64 	%rd1, [vectorMin_param_0];
	ld.param.u64 	%rd2, [vectorMin_param_1];
	ld.param.f32 	%f1, [vectorMin_param_2];
	ld.param.u32 	%r2, [vectorMin_param_3];
	mov.u32 	%r3, %ntid.x;
	mov.u32 	%r4, %ctaid.x;
	mov.u32 	%r5, %tid.x;
	mad.lo.s32 	%r1, %r3, %r4, %r5;
	setp.ge.s32 	%p1, %r1, %r2;
	@%p1 bra 	$L__BB10_2;
	cvta.to.global.u64 	%rd3, %rd1;
	cvta.to.global.u64 	%rd4, %rd2;
	mul.wide.s32 	%rd5, %r1, 4;
	add.s64 	%rd6, %rd3, %rd5;
	ld.global.nc.f32 	%f2, [%rd6];
	min.f32 	%f3, %f2, %f1;
	add.s64 	%rd7, %rd4, %rd5;
	st.global.f32 	[%rd7], %f3;
$L__BB10_2:
	ret;

}
	// .globl	vectorPow
.visible .entry vectorPow(
	.param .u64 .ptr .align 1 vectorPow_param_0,
	.param .u64 .ptr .align 1 vectorPow_param_1,
	.param .f32 vectorPow_param_2,
	.param .u32 vectorPow_param_3
)
{
	.reg .pred 	%p<24>;
	.reg .b32 	%r<29>;
	.reg .b32 	%f<6>;
	.reg .b64 	%rd<11>;
	.reg .b64 	%fd<23>;

	ld.param.u64 	%rd2, [vectorPow_param_0];
	ld.param.u64 	%rd3, [vectorPow_param_1];
	ld.param.f32 	%f2, [vectorPow_param_2];
	ld.param.u32 	%r4, [vectorPow_param_3];
	mov.u32 	%r5, %ntid.x;
	mov.u32 	%r6, %ctaid.x;
	mov.u32 	%r7, %tid.x;
	mad.lo.s32 	%r1, %r5, %r6, %r7;
	setp.ge.s32 	%p4, %r1, %r4;
	@%p4 bra 	$L__BB11_12;
	cvta.to.global.u64 	%rd4, %rd2;
	mul.wide.s32 	%rd5, %r1, 4;
	add.s64 	%rd6, %rd4, %rd5;
	ld.global.nc.f32 	%f1, [%rd6];
	cvt.f64.f32 	%fd1, %f1;
	cvt.f64.f32 	%fd2, %f2;
	{
	.reg .b32 %temp; 
	mov.b64 	{%temp, %r2}, %fd1;
	}
	{
	.reg .b32 %temp; 
	mov.b64 	{%temp, %r3}, %fd2;
	}
	shr.u32 	%r8, %r3, 20;
	and.b32  	%r9, %r8, 2047;
	add.s32 	%r10, %r9, -1012;
	mov.b64 	%rd7, %fd2;
	shl.b64 	%rd1, %rd7, %r10;
	setp.eq.s64 	%p3, %rd1, -9223372036854775808;
	abs.f64 	%fd3, %fd1;
	setp.neu.f32 	%p5, %f1, 0f00000000;
	@%p5 bra 	$L__BB11_3;
	setp.eq.s64 	%p8, %rd1, -9223372036854775808;
	abs.f64 	%fd18, %fd2;
	setp.neu.f64 	%p9, %fd18, 0d3FE0000000000000;
	and.pred  	%p3, %p9, %p8;
	selp.b32 	%r11, %r2, 0, %p3;
	setp.lt.s32 	%p10, %r3, 0;
	or.b32  	%r12, %r11, 2146435072;
	selp.b32 	%r13, %r12, %r11, %p10;
	mov.b32 	%r14, 0;
	mov.b64 	%fd22, {%r14, %r13};
	bra.uni 	$L__BB11_4;
$L__BB11_3:
	{ // callseq 0, 0
	.param .b64 param0;
	st.param.f64 	[param0], %fd3;
	.param .b64 param1;
	st.param.f64 	[param1], %fd2;
	.param .b64 retval0;
	call.uni (retval0), 
	__internal_accurate_pow, 
	(
	param0, 
	param1
	);
	ld.param.f64 	%fd11, [retval0];
	} // callseq 0
	setp.lt.s32 	%p6, %r2, 0;
	cvt.rzi.f64.f64 	%fd13, %fd2;
	setp.neu.f64 	%p7, %fd13, %fd2;
	neg.f64 	%fd14, %fd11;
	selp.f64 	%fd15, %fd14, %fd11, %p3;
	selp.f64 	%fd16, %fd15, %fd11, %p6;
	selp.f64 	%fd17, 0dFFF8000000000000, %fd16, %p6;
	selp.f64 	%fd22, %fd17, %fd16, %p7;
$L__BB11_4:
	add.f64 	%fd19, %fd2, %fd1;
	{
	.reg .b32 %temp; 
	mov.b64 	{%temp, %r15}, %fd19;
	}
	and.b32  	%r16, %r15, 2146435072;
	setp.ne.s32 	%p11, %r16, 2146435072;
	@%p11 bra 	$L__BB11_11;
	setp.num.f32 	%p12, %f1, %f2;
	@%p12 bra 	$L__BB11_7;
	add.rn.f64 	%fd22, %fd1, %fd2;
	bra.uni 	$L__BB11_11;
$L__BB11_7:
	abs.f64 	%fd20, %fd2;
	setp.neu.f64 	%p13, %fd20, 0d7FF0000000000000;
	@%p13 bra 	$L__BB11_9;
	setp.gt.f64 	%p18, %fd3, 0d3FF0000000000000;
	selp.b32 	%r24, 2146435072, 0, %p18;
	setp.lt.s32 	%p19, %r3, 0;
	xor.b32  	%r25, %r24, 2146435072;
	selp.b32 	%r26, %r25, %r24, %p19;
	setp.eq.f32 	%p20, %f1, 0fBF800000;
	selp.b32 	%r27, 1072693248, %r26, %p20;
	mov.b32 	%r28, 0;
	mov.b64 	%fd22, {%r28, %r27};
	bra.uni 	$L__BB11_11;
$L__BB11_9:
	setp.neu.f64 	%p14, %fd3, 0d7FF0000000000000;
	@%p14 bra 	$L__BB11_11;
	setp.lt.s32 	%p15, %r2, 0;
	setp.lt.s32 	%p16, %r3, 0;
	selp.b32 	%r17, 0, 2146435072, %p16;
	and.b32  	%r18, %r3, 2147483647;
	setp.ne.s32 	%p17, %r18, 1071644672;
	or.b32  	%r19, %r17, -2147483648;
	selp.b32 	%r20, %r19, %r17, %p17;
	selp.b32 	%r21, %r20, %r17, %p3;
	selp.b32 	%r22, %r21, %r17, %p15;
	mov.b32 	%r23, 0;
	mov.b64 	%fd22, {%r23, %r22};
$L__BB11_11:
	setp.eq.f32 	%p21, %f1, 0f3F800000;
	setp.eq.f32 	%p22, %f2, 0f00000000;
	cvt.rn.f32.f64 	%f3, %fd22;
	selp.f32 	%f4, 0f3F800000, %f3, %p21;
	selp.f32 	%f5, 0f3F800000, %f4, %p22;
	cvta.to.global.u64 	%rd8, %rd3;
	add.s64 	%rd10, %rd8, %rd5;
	st.global.f32 	[%rd10], %f5;
$L__BB11_12:
	ret;

}
	// .globl	vectorSqr
.visible .entry vectorSqr(
	.param .u64 .ptr .align 1 vectorSqr_param_0,
	.param .u64 .ptr .align 1 vectorSqr_param_1,
	.param .u32 vectorSqr_param_2
)
{
	.reg .pred 	%p<2>;
	.reg .b32 	%r<6>;
	.reg .b32 	%f<3>;
	.reg .b64 	%rd<8>;

	ld.param.u64 	%rd1, [vectorSqr_param_0];
	ld.param.u64 	%rd2, [vectorSqr_param_1];
	ld.param.u32 	%r2, [vectorSqr_param_2];
	mov.u32 	%r3, %ntid.x;
	mov.u32 	%r4, %ctaid.x;
	mov.u32 	%r5, %tid.x;
	mad.lo.s32 	%r1, %r3, %r4, %r5;
	setp.ge.s32 	%p1, %r1, %r2;
	@%p1 bra 	$L__BB12_2;
	cvta.to.global.u64 	%rd3, %rd1;
	cvta.to.global.u64 	%rd4, %rd2;
	mul.wide.s32 	%rd5, %r1, 4;
	add.s64 	%rd6, %rd3, %rd5;
	ld.global.nc.f32 	%f1, [%rd6];
	mul.f32 	%f2, %f1, %f1;
	add.s64 	%rd7, %rd4, %rd5;
	st.global.f32 	[%rd7], %f2;
$L__BB12_2:
	ret;

}
	// .globl	vectorSqrt
.visible .entry vectorSqrt(
	.param .u64 .ptr .align 1 vectorSqrt_param_0,
	.param .u64 .ptr .align 1 vectorSqrt_param_1,
	.param .u32 vectorSqrt_param_2
)
{
	.reg .pred 	%p<2>;
	.reg .b32 	%r<6>;
	.reg .b32 	%f<3>;
	.reg .b64 	%rd<8>;

	ld.param.u64 	%rd1, [vectorSqrt_param_0];
	ld.param.u64 	%rd2, [vectorSqrt_param_1];
	ld.param.u32 	%r2, [vectorSqrt_param_2];
	mov.u32 	%r3, %ntid.x;
	mov.u32 	%r4, %ctaid.x;
	mov.u32 	%r5, %tid.x;
	mad.lo.s32 	%r1, %r3, %r4, %r5;
	setp.ge.s32 	%p1, %r1, %r2;
	@%p1 bra 	$L__BB13_2;
	cvta.to.global.u64 	%rd3, %rd1;
	cvta.to.global.u64 	%rd4, %rd2;
	mul.wide.s32 	%rd5, %r1, 4;
	add.s64 	%rd6, %rd3, %rd5;
	ld.global.nc.f32 	%f1, [%rd6];
	sqrt.rn.f32 	%f2, %f1;
	add.s64 	%rd7, %rd4, %rd5;
	st.global.f32 	[%rd7], %f2;
$L__BB13_2:
	ret;

}
	// .globl	mask
.visible .entry mask(
	.param .u64 .ptr .align 1 mask_param_0,
	.param .f32 mask_param_1,
	.param .f32 mask_param_2,
	.param .u64 .ptr .align 1 mask_param_3,
	.param .u32 mask_param_4
)
{
	.reg .pred 	%p<3>;
	.reg .b32 	%r<6>;
	.reg .b32 	%f<4>;
	.reg .b64 	%rd<9>;

	ld.param.u64 	%rd1, [mask_param_0];
	ld.param.f32 	%f1, [mask_param_1];
	ld.param.f32 	%f2, [mask_param_2];
	ld.param.u64 	%rd2, [mask_param_3];
	ld.param.u32 	%r2, [mask_param_4];
	mov.u32 	%r3, %ntid.x;
	mov.u32 	%r4, %ctaid.x;
	mov.u32 	%r5, %tid.x;
	mad.lo.s32 	%r1, %r3, %r4, %r5;
	setp.ge.s32 	%p1, %r1, %r2;
	@%p1 bra 	$L__BB14_3;
	cvta.to.global.u64 	%rd3, %rd1;
	mul.wide.s32 	%rd4, %r1, 4;
	add.s64 	%rd5, %rd3, %rd4;
	ld.global.nc.f32 	%f3, [%rd5];
	setp.neu.f32 	%p2, %f3, %f1;
	@%p2 bra 	$L__BB14_3;
	cvta.to.global.u64 	%rd6, %rd2;
	add.s64 	%rd8, %rd6, %rd4;
	st.global.f32 	[%rd8], %f2;
$L__BB14_3:
	ret;

}
	// .globl	dropout
.visible .entry dropout(
	.param .u64 .ptr .align 1 dropout_param_0,
	.param .f32 dropout_param_1,
	.param .f32 dropout_param_2,
	.param .u32 dropout_param_3
)
{
	.reg .pred 	%p<4>;
	.reg .b32 	%r<6>;
	.reg .b32 	%f<8>;
	.reg .b64 	%rd<5>;

	ld.param.u64 	%rd1, [dropout_param_0];
	ld.param.f32 	%f2, [dropout_param_1];
	ld.param.f32 	%f1, [dropout_param_2];
	ld.param.u32 	%r2, [dropout_param_3];
	mov.u32 	%r3, %ntid.x;
	mov.u32 	%r4, %ctaid.x;
	mov.u32 	%r5, %tid.x;
	mad.lo.s32 	%r1, %r3, %r4, %r5;
	setp.ge.s32 	%p1, %r1, %r2;
	setp.leu.f32 	%p2, %f2, %f1;
	or.pred  	%p3, %p2, %p1;
	@%p3 bra 	$L__BB15_2;
	cvta.to.global.u64 	%rd2, %rd1;
	mov.f32 	%f3, 0f3F800000;
	sub.f32 	%f4, %f3, %f1;
	rcp.rn.f32 	%f5, %f4;
	mul.wide.s32 	%rd3, %r1, 4;
	add.s64 	%rd4, %rd2, %rd3;
	ld.global.f32 	%f6, [%rd4];
	mul.f32 	%f7, %f5, %f6;
	st.global.f32 	[%rd4], %f7;
$L__BB15_2:
	ret;

}
	// .globl	derSoftmax
.visible .entry derSoftmax(
	.param .u64 .ptr .align 1 derSoftmax_param_0,
	.param .u64 .ptr .align 1 derSoftmax_param_1,
	.param .u32 derSoftmax_param_2,
	.param .u64 .ptr .align 1 derSoftmax_param_3,
	.param .u32 derSoftmax_param_4
)
{
	.reg .pred 	%p<26>;
	.reg .b32 	%r<59>;
	.reg .b32 	%f<175>;
	.reg .b64 	%rd<29>;

	ld.param.u64 	%rd14, [derSoftmax_param_0];
	ld.param.u64 	%rd15, [derSoftmax_param_1];
	ld.param.u32 	%r28, [derSoftmax_param_2];
	ld.param.u64 	%rd13, [derSoftmax_param_3];
	ld.param.u32 	%r29, [derSoftmax_param_4];
	cvta.to.global.u64 	%rd1, %rd15;
	cvta.to.global.u64 	%rd2, %rd14;
	mov.u32 	%r30, %ntid.x;
	mov.u32 	%r31, %ctaid.x;
	mov.u32 	%r32, %tid.x;
	mad.lo.s32 	%r1, %r30, %r31, %r32;
	setp.ge.s32 	%p1, %r1, %r29;
	@%p1 bra 	$L__BB16_60;
	mul.lo.s32 	%r2, %r28, %r1;
	setp.lt.s32 	%p2, %r28, 1;
	@%p2 bra 	$L__BB16_60;
	and.b32  	%r3, %r28, 7;
	and.b32  	%r4, %r28, 3;
	and.b32  	%r5, %r28, 2147483640;
	and.b32  	%r6, %r28, 1;
	cvta.to.global.u64 	%rd3, %rd13;
	mov.b32 	%r48, 0;
	mov.u32 	%r49, %r2;
$L__BB16_3:
	setp.lt.u32 	%p3, %r28, 8;
	cvt.s64.s32 	%rd4, %r49;
	mul.wide.s32 	%rd16, %r49, 4;
	add.s64 	%rd5, %rd2, %rd16;
	mov.b32 	%r55, 0;
	mov.f32 	%f174, 0f00000000;
	mov.u32 	%r54, %r2;
	@%p3 bra 	$L__BB16_30;
	neg.s32 	%r50, %r48;
	mov.b32 	%r51, 0;
	mov.f32 	%f174, 0f00000000;
	mov.u32 	%r54, %r2;
$L__BB16_5:
	.pragma "nounroll";
	mul.wide.s32 	%rd6, %r54, 4;
	add.s64 	%rd17, %rd2, %rd6;
	add.s64 	%rd7, %rd17, 16;
	setp.eq.s32 	%p4, %r50, 0;
	@%p4 bra 	$L__BB16_7;
	ld.global.nc.f32 	%f150, [%rd5];
	ld.global.nc.f32 	%f81, [%rd7+-16];
	neg.f32 	%f82, %f81;
	mul.f32 	%f151, %f150, %f82;
	bra.uni 	$L__BB16_8;
$L__BB16_7:
	ld.global.nc.f32 	%f150, [%rd5];
	mov.f32 	%f83, 0f3F800000;
	sub.f32 	%f84, %f83, %f150;
	mul.f32 	%f151, %f150, %f84;
$L__BB16_8:
	add.s64 	%rd18, %rd1, %rd6;
	add.s64 	%rd8, %rd18, 16;
	ld.global.nc.f32 	%f85, [%rd18];
	fma.rn.f32 	%f8, %f151, %f85, %f174;
	add.s32 	%r36, %r51, 1;
	setp.eq.s32 	%p5, %r48, %r36;
	@%p5 bra 	$L__BB16_10;
	ld.global.nc.f32 	%f86, [%rd7+-12];
	neg.f32 	%f152, %f86;
	bra.uni 	$L__BB16_11;
$L__BB16_10:
	mov.f32 	%f87, 0f3F800000;
	sub.f32 	%f152, %f87, %f150;
$L__BB16_11:
	mul.f32 	%f88, %f150, %f152;
	ld.global.nc.f32 	%f89, [%rd8+-12];
	fma.rn.f32 	%f12, %f88, %f89, %f8;
	add.s32 	%r37, %r51, 2;
	setp.eq.s32 	%p6, %r48, %r37;
	@%p6 bra 	$L__BB16_13;
	ld.global.nc.f32 	%f90, [%rd7+-8];
	neg.f32 	%f153, %f90;
	bra.uni 	$L__BB16_14;
$L__BB16_13:
	mov.f32 	%f91, 0f3F800000;
	sub.f32 	%f153, %f91, %f150;
$L__BB16_14:
	mul.f32 	%f92, %f150, %f153;
	ld.global.nc.f32 	%f93, [%rd8+-8];
	fma.rn.f32 	%f16, %f92, %f93, %f12;
	add.s32 	%r38, %r51, 3;
	setp.eq.s32 	%p7, %r48, %r38;
	@%p7 bra 	$L__BB16_16;
	ld.global.nc.f32 	%f94, [%rd7+-4];
	neg.f32 	%f154, %f94;
	bra.uni 	$L__BB16_17;
$L__BB16_16:
	mov.f32 	%f95, 0f3F800000;
	sub.f32 	%f154, %f95, %f150;
$L__BB16_17:
	mul.f32 	%f96, %f150, %f154;
	ld.global.nc.f32 	%f97, [%rd8+-4];
	fma.rn.f32 	%f20, %f96, %f97, %f16;
	add.s32 	%r39, %r51, 4;
	setp.eq.s32 	%p8, %r48, %r39;
	@%p8 bra 	$L__BB16_19;
	ld.global.nc.f32 	%f98, [%rd7];
	neg.f32 	%f155, %f98;
	bra.uni 	$L__BB16_20;
$L__BB16_19:
	mov.f32 	%f99, 0f3F800000;
	sub.f32 	%f155, %f99, %f150;
$L__BB16_20:
	mul.f32 	%f100, %f150, %f155;
	ld.global.nc.f32 	%f101, [%rd8];
	fma.rn.f32 	%f24, %f100, %f101, %f20;
	add.s32 	%r40, %r51, 5;
	setp.eq.s32 	%p9, %r48, %r40;
	@%p9 bra 	$L__BB16_22;
	ld.global.nc.f32 	%f102, [%rd7+4];
	neg.f32 	%f156, %f102;
	bra.uni 	$L__BB16_23;
$L__BB16_22:
	mov.f32 	%f103, 0f3F800000;
	sub.f32 	%f156, %f103, %f150;
$L__BB16_23:
	mul.f32 	%f104, %f150, %f156;
	ld.global.nc.f32 	%f105, [%rd8+4];
	fma.rn.f32 	%f28, %f104, %f105, %f24;
	add.s32 	%r41, %r51, 6;
	setp.eq.s32 	%p10, %r48, %r41;
	@%p10 bra 	$L__BB16_25;
	ld.global.nc.f32 	%f106, [%rd7+8];
	neg.f32 	%f157, %f106;
	bra.uni 	$L__BB16_26;
$L__BB16_25:
	mov.f32 	%f107, 0f3F800000;
	sub.f32 	%f157, %f107, %f150;
$L__BB16_26:
	mul.f32 	%f108, %f150, %f157;
	ld.global.nc.f32 	%f109, [%rd8+8];
	fma.rn.f32 	%f32, %f108, %f109, %f28;
	add.s32 	%r42, %r51, 7;
	setp.eq.s32 	%p11, %r48, %r42;
	@%p11 bra 	$L__BB16_28;
	ld.global.nc.f32 	%f110, [%rd7+12];
	neg.f32 	%f158, %f110;
	bra.uni 	$L__BB16_29;
$L__BB16_28:
	mov.f32 	%f111, 0f3F800000;
	sub.f32 	%f158, %f111, %f150;
$L__BB16_29:
	mul.f32 	%f112, %f150, %f158;
	ld.global.nc.f32 	%f113, [%rd8+12];
	fma.rn.f32 	%f174, %f112, %f113, %f32;
	add.s32 	%r51, %r51, 8;
	add.s32 	%r54, %r54, 8;
	add.s32 	%r50, %r50, 8;
	setp.ne.s32 	%p12, %r51, %r5;
	mov.u32 	%r55, %r5;
	@%p12 bra 	$L__BB16_5;
$L__BB16_30:
	setp.eq.s32 	%p13, %r3, 0;
	@%p13 bra 	$L__BB16_59;
	add.s32 	%r43, %r3, -1;
	setp.lt.u32 	%p14, %r43, 3;
	@%p14 bra 	$L__BB16_45;
	setp.eq.s32 	%p15, %r48, %r55;
	mul.wide.s32 	%rd19, %r54, 4;
	add.s64 	%rd9, %rd2, %rd19;
	@%p15 bra 	$L__BB16_34;
	ld.global.nc.f32 	%f161, [%rd5];
	ld.global.nc.f32 	%f115, [%rd9];
	neg.f32 	%f116, %f115;
	mul.f32 	%f162, %f161, %f116;
	bra.uni 	$L__BB16_35;
$L__BB16_34:
	ld.global.nc.f32 	%f161, [%rd5];
	mov.f32 	%f117, 0f3F800000;
	sub.f32 	%f118, %f117, %f161;
	mul.f32 	%f162, %f161, %f118;
$L__BB16_35:
	add.s64 	%rd10, %rd1, %rd19;
	ld.global.nc.f32 	%f119, [%rd10];
	fma.rn.f32 	%f45, %f162, %f119, %f174;
	add.s32 	%r44, %r55, 1;
	setp.eq.s32 	%p16, %r48, %r44;
	@%p16 bra 	$L__BB16_37;
	ld.global.nc.f32 	%f120, [%rd9+4];
	neg.f32 	%f163, %f120;
	bra.uni 	$L__BB16_38;
$L__BB16_37:
	mov.f32 	%f121, 0f3F800000;
	sub.f32 	%f163, %f121, %f161;
$L__BB16_38:
	mul.f32 	%f122, %f161, %f163;
	ld.global.nc.f32 	%f123, [%rd10+4];
	fma.rn.f32 	%f49, %f122, %f123, %f45;
	add.s32 	%r45, %r55, 2;
	setp.eq.s32 	%p17, %r48, %r45;
	@%p17 bra 	$L__BB16_40;
	ld.global.nc.f32 	%f124, [%rd9+8];
	neg.f32 	%f164, %f124;
	bra.uni 	$L__BB16_41;
$L__BB16_40:
	mov.f32 	%f125, 0f3F800000;
	sub.f32 	%f164, %f125, %f161;
$L__BB16_41:
	mul.f32 	%f126, %f161, %f164;
	ld.global.nc.f32 	%f127, [%rd10+8];
	fma.rn.f32 	%f53, %f126, %f127, %f49;
	add.s32 	%r46, %r55, 3;
	setp.eq.s32 	%p18, %r48, %r46;
	@%p18 bra 	$L__BB16_43;
	ld.global.nc.f32 	%f128, [%rd9+12];
	neg.f32 	%f165, %f128;
	bra.uni 	$L__BB16_44;
$L__BB16_43:
	mov.f32 	%f129, 0f3F800000;
	sub.f32 	%f165, %f129, %f161;
$L__BB16_44:
	mul.f32 	%f130, %f161, %f165;
	ld.global.nc.f32 	%f131, [%rd10+12];
	fma.rn.f32 	%f174, %f130, %f131, %f53;
	add.s32 	%r54, %r54, 4;
	add.s32 	%r55, %r55, 4;
$L__BB16_45:
	setp.eq.s32 	%p19, %r4, 0;
	@%p19 bra 	$L__BB16_59;
	setp.eq.s32 	%p20, %r4, 1;
	@%p20 bra 	$L__BB16_54;
	setp.eq.s32 	%p21, %r48, %r55;
	mul.wide.s32 	%rd21, %r54, 4;
	add.s64 	%rd11, %rd2, %rd21;
	@%p21 bra 	$L__BB16_49;
	ld.global.nc.f32 	%f168, [%rd5];
	ld.global.nc.f32 	%f133, [%rd11];
	neg.f32 	%f134, %f133;
	mul.f32 	%f169, %f168, %f134;
	bra.uni 	$L__BB16_50;
$L__BB16_49:
	ld.global.nc.f32 	%f168, [%rd5];
	mov.f32 	%f135, 0f3F800000;
	sub.f32 	%f136, %f135, %f168;
	mul.f32 	%f169, %f168, %f136;
$L__BB16_50:
	add.s64 	%rd12, %rd1, %rd21;
	ld.global.nc.f32 	%f137, [%rd12];
	fma.rn.f32 	%f66, %f169, %f137, %f174;
	add.s32 	%r47, %r55, 1;
	setp.eq.s32 	%p22, %r48, %r47;
	@%p22 bra 	$L__BB16_52;
	ld.global.nc.f32 	%f138, [%rd11+4];
	neg.f32 	%f170, %f138;
	bra.uni 	$L__BB16_53;
$L__BB16_52:
	mov.f32 	%f139, 0f3F800000;
	sub.f32 	%f170, %f139, %f168;
$L__BB16_53:
	mul.f32 	%f140, %f168, %f170;
	ld.global.nc.f32 	%f141, [%rd12+4];
	fma.rn.f32 	%f174, %f140, %f141, %f66;
	add.s32 	%r54, %r54, 2;
	add.s32 	%r55, %r55, 2;
$L__BB16_54:
	setp.eq.s32 	%p23, %r6, 0;
	@%p23 bra 	$L__BB16_59;
	setp.eq.s32 	%p24, %r48, %r55;
	@%p24 bra 	$L__BB16_57;
	ld.global.nc.f32 	%f142, [%rd5];
	mul.wide.s32 	%rd23, %r54, 4;
	add.s64 	%rd24, %rd2, %rd23;
	ld.global.nc.f32 	%f143, [%rd24];
	neg.f32 	%f144, %f143;
	mul.f32 	%f173, %f142, %f144;
	bra.uni 	$L__BB16_58;
$L__BB16_57:
	ld.global.nc.f32 	%f145, [%rd5];
	mov.f32 	%f146, 0f3F800000;
	sub.f32 	%f147, %f146, %f145;
	mul.f32 	%f173, %f145, %f147;
$L__BB16_58:
	mul.wide.s32 	%rd25, %r54, 4;
	add.s64 	%rd26, %rd1, %rd25;
	ld.global.nc.f32 	%f148, [%rd26];
	fma.rn.f32 	%f174, %f173, %f148, %f174;
$L__BB16_59:
	shl.b64 	%rd27, %rd4, 2;
	add.s64 	%rd28, %rd3, %rd27;
	st.global.f32 	[%rd28], %f174;
	add.s32 	%r48, %r48, 1;
	add.s32 	%r49, %r49, 1;
	setp.ne.s32 	%p25, %r48, %r28;
	@%p25 bra 	$L__BB16_3;
$L__BB16_60:
	ret;

}
	// .globl	softmax_sum
.visible .entry softmax_sum(
	.param .u64 .ptr .align 1 softmax_sum_param_0,
	.param .u32 softmax_sum_param_1,
	.param .u32 softmax_sum_param_2,
	.param .u64 .ptr .align 1 softmax_sum_param_3
)
{
	.reg .pred 	%p<14>;
	.reg .b32 	%r<66>;
	.reg .b32 	%f<195>;
	.reg .b64 	%rd<16>;

	ld.param.u64 	%rd4, [softmax_sum_param_0];
	ld.param.u32 	%r17, [softmax_sum_param_1];
	ld.param.u32 	%r16, [softmax_sum_param_2];
	ld.param.u64 	%rd3, [softmax_sum_param_3];
	cvta.to.global.u64 	%rd1, %rd4;
	mov.u32 	%r18, %ctaid.x;
	mov.u32 	%r19, %ntid.x;
	mov.u32 	%r20, %tid.x;
	mad.lo.s32 	%r1, %r18, %r19, %r20;
	mov.u32 	%r21, %ctaid.y;
	mov.u32 	%r22, %ntid.y;
	mul.lo.s32 	%r23, %r21, %r22;
	mov.u32 	%r24, %tid.y;
	setp.ge.s32 	%p1, %r1, %r17;
	or.b32  	%r25, %r23, %r24;
	setp.ne.s32 	%p2, %r25, 0;
	setp.lt.s32 	%p3, %r16, 1;
	or.pred  	%p4, %p2, %p3;
	or.pred  	%p5, %p1, %p4;
	@%p5 bra 	$L__BB17_13;
	mul.lo.s32 	%r2, %r16, %r1;
	and.b32  	%r3, %r16, 7;
	setp.lt.u32 	%p6, %r16, 8;
	mov.f32 	%f194, 0f00000000;
	mov.b32 	%r64, 0;
	@%p6 bra 	$L__BB17_4;
	and.b32  	%r64, %r16, 2147483640;
	neg.s32 	%r62, %r64;
	add.s64 	%rd2, %rd1, 16;
	mov.f32 	%f194, 0f00000000;
	mov.u32 	%r61, %r2;
$L__BB17_3:
	.pragma "nounroll";
	mul.wide.s32 	%rd5, %r61, 4;
	add.s64 	%rd6, %rd2, %rd5;
	ld.global.nc.f32 	%f16, [%rd6+-16];
	fma.rn.f32 	%f17, %f16, 0f3BBB989D, 0f3F000000;
	cvt.sat.f32.f32 	%f18, %f17;
	mov.f32 	%f19, 0f4B400001;
	mov.f32 	%f20, 0f437C0000;
	fma.rm.f32 	%f21, %f18, %f20, %f19;
	add.f32 	%f22, %f21, 0fCB40007F;
	neg.f32 	%f23, %f22;
	fma.rn.f32 	%f24, %f16, 0f3FB8AA3B, %f23;
	fma.rn.f32 	%f25, %f16, 0f32A57060, %f24;
	mov.b32 	%r27, %f21;
	shl.b32 	%r28, %r27, 23;
	mov.b32 	%f26, %r28;
	ex2.approx.ftz.f32 	%f27, %f25;
	fma.rn.f32 	%f28, %f27, %f26, %f194;
	ld.global.nc.f32 	%f29, [%rd6+-12];
	fma.rn.f32 	%f30, %f29, 0f3BBB989D, 0f3F000000;
	cvt.sat.f32.f32 	%f31, %f30;
	fma.rm.f32 	%f32, %f31, %f20, %f19;
	add.f32 	%f33, %f32, 0fCB40007F;
	neg.f32 	%f34, %f33;
	fma.rn.f32 	%f35, %f29, 0f3FB8AA3B, %f34;
	fma.rn.f32 	%f36, %f29, 0f32A57060, %f35;
	mov.b32 	%r29, %f32;
	shl.b32 	%r30, %r29, 23;
	mov.b32 	%f37, %r30;
	ex2.approx.ftz.f32 	%f38, %f36;
	fma.rn.f32 	%f39, %f38, %f37, %f28;
	ld.global.nc.f32 	%f40, [%rd6+-8];
	fma.rn.f32 	%f41, %f40, 0f3BBB989D, 0f3F000000;
	cvt.sat.f32.f32 	%f42, %f41;
	fma.rm.f32 	%f43, %f42, %f20, %f19;
	add.f32 	%f44, %f43, 0fCB40007F;
	neg.f32 	%f45, %f44;
	fma.rn.f32 	%f46, %f40, 0f3FB8AA3B, %f45;
	fma.rn.f32 	%f47, %f40, 0f32A57060, %f46;
	mov.b32 	%r31, %f43;
	shl.b32 	%r32, %r31, 23;
	mov.b32 	%f48, %r32;
	ex2.approx.ftz.f32 	%f49, %f47;
	fma.rn.f32 	%f50, %f49, %f48, %f39;
	ld.global.nc.f32 	%f51, [%rd6+-4];
	fma.rn.f32 	%f52, %f51, 0f3BBB989D, 0f3F000000;
	cvt.sat.f32.f32 	%f53, %f52;
	fma.rm.f32 	%f54, %f53, %f20, %f19;
	add.f32 	%f55, %f54, 0fCB40007F;
	neg.f32 	%f56, %f55;
	fma.rn.f32 	%f57, %f51, 0f3FB8AA3B, %f56;
	fma.rn.f32 	%f58, %f51, 0f32A57060, %f57;
	mov.b32 	%r33, %f54;
	shl.b32 	%r34, %r33, 23;
	mov.b32 	%f59, %r34;
	ex2.approx.ftz.f32 	%f60, %f58;
	fma.rn.f32 	%f61, %f60, %f59, %f50;
	ld.global.nc.f32 	%f62, [%rd6];
	fma.rn.f32 	%f63, %f62, 0f3BBB989D, 0f3F000000;
	cvt.sat.f32.f32 	%f64, %f63;
	fma.rm.f32 	%f65, %f64, %f20, %f19;
	add.f32 	%f66, %f65, 0fCB40007F;
	neg.f32 	%f67, %f66;
	fma.rn.f32 	%f68, %f62, 0f3FB8AA3B, %f67;
	fma.rn.f32 	%f69, %f62, 0f32A57060, %f68;
	mov.b32 	%r35, %f65;
	shl.b32 	%r36, %r35, 23;
	mov.b32 	%f70, %r36;
	ex2.approx.ftz.f32 	%f71, %f69;
	fma.rn.f32 	%f72, %f71, %f70, %f61;
	ld.global.nc.f32 	%f73, [%rd6+4];
	fma.rn.f32 	%f74, %f73, 0f3BBB989D, 0f3F000000;
	cvt.sat.f32.f32 	%f75, %f74;
	fma.rm.f32 	%f76, %f75, %f20, %f19;
	add.f32 	%f77, %f76, 0fCB40007F;
	neg.f32 	%f78, %f77;
	fma.rn.f32 	%f79, %f73, 0f3FB8AA3B, %f78;
	fma.rn.f32 	%f80, %f73, 0f32A57060, %f79;
	mov.b32 	%r37, %f76;
	shl.b32 	%r38, %r37, 23;
	mov.b32 	%f81, %r38;
	ex2.approx.ftz.f32 	%f82, %f80;
	fma.rn.f32 	%f83, %f82, %f81, %f72;
	ld.global.nc.f32 	%f84, [%rd6+8];
	fma.rn.f32 	%f85, %f84, 0f3BBB989D, 0f3F000000;
	cvt.sat.f32.f32 	%f86, %f85;
	fma.rm.f32 	%f87, %f86, %f20, %f19;
	add.f32 	%f88, %f87, 0fCB40007F;
	neg.f32 	%f89, %f88;
	fma.rn.f32 	%f90, %f84, 0f3FB8AA3B, %f89;
	fma.rn.f32 	%f91, %f84, 0f32A57060, %f90;
	mov.b32 	%r39, %f87;
	shl.b32 	%r40, %r39, 23;
	mov.b32 	%f92, %r40;
	ex2.approx.ftz.f32 	%f93, %f91;
	fma.rn.f32 	%f94, %f93, %f92, %f83;
	ld.global.nc.f32 	%f95, [%rd6+12];
	fma.rn.f32 	%f96, %f95, 0f3BBB989D, 0f3F000000;
	cvt.sat.f32.f32 	%f97, %f96;
	fma.rm.f32 	%f98, %f97, %f20, %f19;
	add.f32 	%f99, %f98, 0fCB40007F;
	neg.f32 	%f100, %f99;
	fma.rn.f32 	%f101, %f95, 0f3FB8AA3B, %f100;
	fma.rn.f32 	%f102, %f95, 0f32A57060, %f101;
	mov.b32 	%r41, %f98;
	shl.b32 	%r42, %r41, 23;
	mov.b32 	%f103, %r42;
	ex2.approx.ftz.f32 	%f104, %f102;
	fma.rn.f32 	%f194, %f104, %f103, %f94;
	add.s32 	%r62, %r62, 8;
	add.s32 	%r61, %r61, 8;
	setp.ne.s32 	%p7, %r62, 0;
	@%p7 bra 	$L__BB17_3;
$L__BB17_4:
	setp.eq.s32 	%p8, %r3, 0;
	@%p8 bra 	$L__BB17_12;
	and.b32  	%r11, %r16, 3;
	setp.lt.u32 	%p9, %r3, 4;
	@%p9 bra 	$L__BB17_7;
	add.s32 	%r43, %r64, %r2;
	mul.wide.s32 	%rd7, %r43, 4;
	add.s64 	%rd8, %rd1, %rd7;
	ld.global.nc.f32 	%f106, [%rd8];
	fma.rn.f32 	%f107, %f106, 0f3BBB989D, 0f3F000000;
	cvt.sat.f32.f32 	%f108, %f107;
	mov.f32 	%f109, 0f4B400001;
	mov.f32 	%f110, 0f437C0000;
	fma.rm.f32 	%f111, %f108, %f110, %f109;
	add.f32 	%f112, %f111, 0fCB40007F;
	neg.f32 	%f113, %f112;
	fma.rn.f32 	%f114, %f106, 0f3FB8AA3B, %f113;
	fma.rn.f32 	%f115, %f106, 0f32A57060, %f114;
	mov.b32 	%r44, %f111;
	shl.b32 	%r45, %r44, 23;
	mov.b32 	%f116, %r45;
	ex2.approx.ftz.f32 	%f117, %f115;
	fma.rn.f32 	%f118, %f117, %f116, %f194;
	ld.global.nc.f32 	%f119, [%rd8+4];
	fma.rn.f32 	%f120, %f119, 0f3BBB989D, 0f3F000000;
	cvt.sat.f32.f32 	%f121, %f120;
	fma.rm.f32 	%f122, %f121, %f110, %f109;
	add.f32 	%f123, %f122, 0fCB40007F;
	neg.f32 	%f124, %f123;
	fma.rn.f32 	%f125, %f119, 0f3FB8AA3B, %f124;
	fma.rn.f32 	%f126, %f119, 0f32A57060, %f125;
	mov.b32 	%r46, %f122;
	shl.b32 	%r47, %r46, 23;
	mov.b32 	%f127, %r47;
	ex2.approx.ftz.f32 	%f128, %f126;
	fma.rn.f32 	%f129, %f128, %f127, %f118;
	ld.global.nc.f32 	%f130, [%rd8+8];
	fma.rn.f32 	%f131, %f130, 0f3BBB989D, 0f3F000000;
	cvt.sat.f32.f32 	%f132, %f131;
	fma.rm.f32 	%f133, %f132, %f110, %f109;
	add.f32 	%f134, %f133, 0fCB40007F;
	neg.f32 	%f135, %f134;
	fma.rn.f32 	%f136, %f130, 0f3FB8AA3B, %f135;
	fma.rn.f32 	%f137, %f130, 0f32A57060, %f136;
	mov.b32 	%r48, %f133;
	shl.b32 	%r49, %r48, 23;
	mov.b32 	%f138, %r49;
	ex2.approx.ftz.f32 	%f139, %f137;
	fma.rn.f32 	%f140, %f139, %f138, %f129;
	ld.global.nc.f32 	%f141, [%rd8+12];
	fma.rn.f32 	%f142, %f141, 0f3BBB989D, 0f3F000000;
	cvt.sat.f32.f32 	%f143, %f142;
	fma.rm.f32 	%f144, %f143, %f110, %f109;
	add.f32 	%f145, %f144, 0fCB40007F;
	neg.f32 	%f146, %f145;
	fma.rn.f32 	%f147, %f141, 0f3FB8AA3B, %f146;
	fma.rn.f32 	%f148, %f141, 0f32A57060, %f147;
	mov.b32 	%r50, %f144;
	shl.b32 	%r51, %r50, 23;
	mov.b32 	%f149, %r51;
	ex2.approx.ftz.f32 	%f150, %f148;
	fma.rn.f32 	%f194, %f150, %f149, %f140;
	add.s32 	%r64, %r64, 4;
$L__BB17_7:
	setp.eq.s32 	%p10, %r11, 0;
	@%p10 bra 	$L__BB17_12;
	setp.eq.s32 	%p11, %r11, 1;
	@%p11 bra 	$L__BB17_10;
	add.s32 	%r52, %r64, %r2;
	mul.wide.s32 	%rd9, %r52, 4;
	add.s64 	%rd10, %rd1, %rd9;
	ld.global.nc.f32 	%f152, [%rd10];
	fma.rn.f32 	%f153, %f152, 0f3BBB989D, 0f3F000000;
	cvt.sat.f32.f32 	%f154, %f153;
	mov.f32 	%f155, 0f4B400001;
	mov.f32 	%f156, 0f437C0000;
	fma.rm.f32 	%f157, %f154, %f156, %f155;
	add.f32 	%f158, %f157, 0fCB40007F;
	neg.f32 	%f159, %f158;
	fma.rn.f32 	%f160, %f152, 0f3FB8AA3B, %f159;
	fma.rn.f32 	%f161, %f152, 0f32A57060, %f160;
	mov.b32 	%r53, %f157;
	shl.b32 	%r54, %r53, 23;
	mov.b32 	%f162, %r54;
	ex2.approx.ftz.f32 	%f163, %f161;
	fma.rn.f32 	%f164, %f163, %f162, %f194;
	ld.global.nc.f32 	%f165, [%rd10+4];
	fma.rn.f32 	%f166, %f165, 0f3BBB989D, 0f3F000000;
	cvt.sat.f32.f32 	%f167, %f166;
	fma.rm.f32 	%f168, %f167, %f156, %f155;
	add.f32 	%f169, %f168, 0fCB40007F;
	neg.f32 	%f170, %f169;
	fma.rn.f32 	%f171, %f165, 0f3FB8AA3B, %f170;
	fma.rn.f32 	%f172, %f165, 0f32A57060, %f171;
	mov.b32 	%r55, %f168;
	shl.b32 	%r56, %r55, 23;
	mov.b32 	%f173, %r56;
	ex2.approx.ftz.f32 	%f174, %f172;
	fma.rn.f32 	%f194, %f174, %f173, %f164;
	add.s32 	%r64, %r64, 2;
$L__BB17_10:
	and.b32  	%r57, %r16, 1;
	setp.eq.b32 	%p12, %r57, 1;
	not.pred 	%p13, %p12;
	@%p13 bra 	$L__BB17_12;
	add.s32 	%r58, %r64, %r2;
	mul.wide.s32 	%rd11, %r58, 4;
	add.s64 	%rd12, %rd1, %rd11;
	ld.global.nc.f32 	%f175, [%rd12];
	fma.rn.f32 	%f176, %f175, 0f3BBB989D, 0f3F000000;
	cvt.sat.f32.f32 	%f177, %f176;
	mov.f32 	%f178, 0f4B400001;
	mov.f32 	%f179, 0f437C0000;
	fma.rm.f32 	%f180, %f177, %f179, %f178;
	add.f32 	%f181, %f180, 0fCB40007F;
	neg.f32 	%f182, %f181;
	fma.rn.f32 	%f183, %f175, 0f3FB8AA3B, %f182;
	fma.rn.f32 	%f184, %f175, 0f32A57060, %f183;
	mov.b32 	%r59, %f180;
	shl.b32 	%r60, %r59, 23;
	mov.b32 	%f185, %r60;
	ex2.approx.ftz.f32 	%f186, %f184;
	fma.rn.f32 	%f194, %f186, %f185, %f194;
$L__BB17_12:
	cvta.to.global.u64 	%rd13, %rd3;
	mul.wide.s32 	%rd14, %r1, 4;
	add.s64 	%rd15, %rd13, %rd14;
	st.global.f32 	[%rd15], %f194;
$L__BB17_13:
	ret;

}
	// .globl	softmax_probability
.visible .entry softmax_probability(
	.param .u64 .ptr .align 1 softmax_probability_param_0,
	.param .u32 softmax_probability_param_1,
	.param .u32 softmax_probability_param_2,
	.param .u64 .ptr .align 1 softmax_probability_param_3
)
{
	.reg .pred 	%p<4>;
	.reg .b32 	%r<16>;
	.reg .b32 	%f<16>;
	.reg .b64 	%rd<9>;

	ld.param.u64 	%rd1, [softmax_probability_param_0];
	ld.param.u32 	%r4, [softmax_probability_param_1];
	ld.param.u32 	%r5, [softmax_probability_param_2];
	ld.param.u64 	%rd2, [softmax_probability_param_3];
	mov.u32 	%r6, %ctaid.x;
	mov.u32 	%r7, %ntid.x;
	mov.u32 	%r8, %tid.x;
	mad.lo.s32 	%r1, %r6, %r7, %r8;
	mov.u32 	%r9, %ctaid.y;
	mov.u32 	%r10, %ntid.y;
	mov.u32 	%r11, %tid.y;
	mad.lo.s32 	%r12, %r9, %r10, %r11;
	setp.ge.s32 	%p1, %r1, %r4;
	setp.ge.s32 	%p2, %r12, %r5;
	or.pred  	%p3, %p1, %p2;
	@%p3 bra 	$L__BB18_2;
	cvta.to.global.u64 	%rd3, %rd2;
	cvta.to.global.u64 	%rd4, %rd1;
	mad.lo.s32 	%r13, %r5, %r1, %r12;
	mul.wide.s32 	%rd5, %r13, 4;
	add.s64 	%rd6, %rd3, %rd5;
	ld.global.f32 	%f1, [%rd6];
	fma.rn.f32 	%f2, %f1, 0f3BBB989D, 0f3F000000;
	cvt.sat.f32.f32 	%f3, %f2;
	mov.f32 	%f4, 0f4B400001;
	mov.f32 	%f5, 0f437C0000;
	fma.rm.f32 	%f6, %f3, %f5, %f4;
	add.f32 	%f7, %f6, 0fCB40007F;
	neg.f32 	%f8, %f7;
	fma.rn.f32 	%f9, %f1, 0f3FB8AA3B, %f8;
	fma.rn.f32 	%f10, %f1, 0f32A57060, %f9;
	mov.b32 	%r14, %f6;
	shl.b32 	%r15, %r14, 23;
	mov.b32 	%f11, %r15;
	ex2.approx.ftz.f32 	%f12, %f10;
	mul.f32 	%f13, %f12, %f11;
	mul.wide.s32 	%rd7, %r1, 4;
	add.s64 	%rd8, %rd4, %rd7;
	ld.global.nc.f32 	%f14, [%rd8];
	div.rn.f32 	%f15, %f13, %f14;
	st.global.f32 	[%rd6], %f15;
$L__BB18_2:
	ret;

}
	// .globl	softmax_kernel
.visible .entry softmax_kernel(
	.param .u64 .ptr .align 1 softmax_kernel_param_0,
	.param .u32 softmax_kernel_param_1,
	.param .u32 softmax_kernel_param_2,
	.param .u64 .ptr .align 1 softmax_kernel_param_3
)
{
	.reg .pred 	%p<29>;
	.reg .b32 	%r<133>;
	.reg .b32 	%f<494>;
	.reg .b64 	%rd<65>;

	ld.param.u64 	%rd20, [softmax_kernel_param_0];
	ld.param.u32 	%r43, [softmax_kernel_param_1];
	ld.param.u32 	%r42, [softmax_kernel_param_2];
	ld.param.u64 	%rd21, [softmax_kernel_param_3];
	cvta.to.global.u64 	%rd1, %rd21;
	mov.u32 	%r44, %ctaid.x;
	mov.u32 	%r45, %ntid.x;
	mov.u32 	%r46, %ntid.y;
	mov.u32 	%r47, %tid.y;
	mov.u32 	%r48, %tid.x;
	mad.lo.s32 	%r49, %r46, %r44, %r47;
	mad.lo.s32 	%r1, %r49, %r45, %r48;
	setp.ge.s32 	%p1, %r1, %r43;
	@%p1 bra 	$L__BB19_39;
	cvta.to.global.u64 	%rd2, %rd20;
	mul.lo.s32 	%r50, %r1, %r42;
	cvt.s64.s32 	%rd3, %r50;
	mul.wide.s32 	%rd22, %r50, 4;
	add.s64 	%rd4, %rd2, %rd22;
	ld.global.nc.f32 	%f484, [%rd4];
	setp.lt.s32 	%p2, %r42, 2;
	@%p2 bra 	$L__BB19_15;
	add.s32 	%r2, %r42, -1;
	add.s32 	%r52, %r42, -2;
	and.b32  	%r3, %r2, 15;
	setp.lt.u32 	%p3, %r52, 15;
	mov.b32 	%r120, 1;
	@%p3 bra 	$L__BB19_6;
	and.b32  	%r54, %r2, -16;
	neg.s32 	%r124, %r54;
	shl.b64 	%rd23, %rd3, 2;
	add.s64 	%rd24, %rd23, %rd2;
	add.s64 	%rd61, %rd24, 32;
	mov.b32 	%r123, 0;
$L__BB19_4:
	.pragma "nounroll";
	ld.global.nc.f32 	%f28, [%rd61+-28];
	max.f32 	%f29, %f484, %f28;
	ld.global.nc.f32 	%f30, [%rd61+-24];
	max.f32 	%f31, %f29, %f30;
	ld.global.nc.f32 	%f32, [%rd61+-20];
	max.f32 	%f33, %f31, %f32;
	ld.global.nc.f32 	%f34, [%rd61+-16];
	max.f32 	%f35, %f33, %f34;
	ld.global.nc.f32 	%f36, [%rd61+-12];
	max.f32 	%f37, %f35, %f36;
	ld.global.nc.f32 	%f38, [%rd61+-8];
	max.f32 	%f39, %f37, %f38;
	ld.global.nc.f32 	%f40, [%rd61+-4];
	max.f32 	%f41, %f39, %f40;
	ld.global.nc.f32 	%f42, [%rd61];
	max.f32 	%f43, %f41, %f42;
	ld.global.nc.f32 	%f44, [%rd61+4];
	max.f32 	%f45, %f43, %f44;
	ld.global.nc.f32 	%f46, [%rd61+8];
	max.f32 	%f47, %f45, %f46;
	ld.global.nc.f32 	%f48, [%rd61+12];
	max.f32 	%f49, %f47, %f48;
	ld.global.nc.f32 	%f50, [%rd61+16];
	max.f32 	%f51, %f49, %f50;
	ld.global.nc.f32 	%f52, [%rd61+20];
	max.f32 	%f53, %f51, %f52;
	ld.global.nc.f32 	%f54, [%rd61+24];
	max.f32 	%f55, %f53, %f54;
	ld.global.nc.f32 	%f56, [%rd61+28];
	max.f32 	%f57, %f55, %f56;
	ld.global.nc.f32 	%f58, [%rd61+32];
	max.f32 	%f484, %f57, %f58;
	add.s32 	%r124, %r124, 16;
	add.s32 	%r123, %r123, 16;
	add.s64 	%rd61, %rd61, 64;
	setp.eq.s32 	%p4, %r124, 0;
	@%p4 bra 	$L__BB19_5;
	bra.uni 	$L__BB19_4;
$L__BB19_5:
	add.s32 	%r120, %r123, 1;
$L__BB19_6:
	setp.eq.s32 	%p5, %r3, 0;
	@%p5 bra 	$L__BB19_15;
	and.b32  	%r7, %r2, 7;
	setp.lt.u32 	%p6, %r3, 8;
	@%p6 bra 	$L__BB19_9;
	mul.wide.u32 	%rd25, %r120, 4;
	add.s64 	%rd26, %rd4, %rd25;
	ld.global.nc.f32 	%f60, [%rd26];
	max.f32 	%f61, %f484, %f60;
	ld.global.nc.f32 	%f62, [%rd26+4];
	max.f32 	%f63, %f61, %f62;
	ld.global.nc.f32 	%f64, [%rd26+8];
	max.f32 	%f65, %f63, %f64;
	ld.global.nc.f32 	%f66, [%rd26+12];
	max.f32 	%f67, %f65, %f66;
	ld.global.nc.f32 	%f68, [%rd26+16];
	max.f32 	%f69, %f67, %f68;
	ld.global.nc.f32 	%f70, [%rd26+20];
	max.f32 	%f71, %f69, %f70;
	ld.global.nc.f32 	%f72, [%rd26+24];
	max.f32 	%f73, %f71, %f72;
	ld.global.nc.f32 	%f74, [%rd26+28];
	max.f32 	%f484, %f73, %f74;
	add.s32 	%r120, %r120, 8;
$L__BB19_9:
	setp.eq.s32 	%p7, %r7, 0;
	@%p7 bra 	$L__BB19_15;
	and.b32  	%r10, %r2, 3;
	setp.lt.u32 	%p8, %r7, 4;
	@%p8 bra 	$L__BB19_12;
	mul.wide.u32 	%rd27, %r120, 4;
	add.s64 	%rd28, %rd4, %rd27;
	ld.global.nc.f32 	%f76, [%rd28];
	max.f32 	%f77, %f484, %f76;
	ld.global.nc.f32 	%f78, [%rd28+4];
	max.f32 	%f79, %f77, %f78;
	ld.global.nc.f32 	%f80, [%rd28+8];
	max.f32 	%f81, %f79, %f80;
	ld.global.nc.f32 	%f82, [%rd28+12];
	max.f32 	%f484, %f81, %f82;
	add.s32 	%r120, %r120, 4;
$L__BB19_12:
	setp.eq.s32 	%p9, %r10, 0;
	@%p9 bra 	$L__BB19_15;
	shl.b64 	%rd29, %rd3, 2;
	mul.wide.u32 	%rd30, %r120, 4;
	add.s64 	%rd31, %rd29, %rd30;
	add.s64 	%rd60, %rd2, %rd31;
	neg.s32 	%r122, %r10;
$L__BB19_14:
	.pragma "nounroll";
	ld.global.nc.f32 	%f83, [%rd60];
	max.f32 	%f484, %f484, %f83;
	add.s64 	%rd60, %rd60, 4;
	add.s32 	%r122, %r122, 1;
	setp.ne.s32 	%p10, %r122, 0;
	@%p10 bra 	$L__BB19_14;
$L__BB19_15:
	setp.lt.s32 	%p11, %r42, 1;
	mov.f32 	%f492, 0f00000000;
	@%p11 bra 	$L__BB19_27;
	and.b32  	%r16, %r42, 7;
	setp.lt.u32 	%p12, %r42, 8;
	mov.f32 	%f492, 0f00000000;
	mov.b32 	%r125, 0;
	@%p12 bra 	$L__BB19_19;
	and.b32  	%r125, %r42, 2147483640;
	neg.s32 	%r128, %r125;
	shl.b64 	%rd32, %rd3, 2;
	add.s64 	%rd33, %rd32, %rd2;
	add.s64 	%rd62, %rd33, 16;
	mov.f32 	%f492, 0f00000000;
$L__BB19_18:
	.pragma "nounroll";
	ld.global.nc.f32 	%f88, [%rd62+-16];
	sub.f32 	%f89, %f88, %f484;
	fma.rn.f32 	%f90, %f89, 0f3BBB989D, 0f3F000000;
	cvt.sat.f32.f32 	%f91, %f90;
	mov.f32 	%f92, 0f4B400001;
	mov.f32 	%f93, 0f437C0000;
	fma.rm.f32 	%f94, %f91, %f93, %f92;
	add.f32 	%f95, %f94, 0fCB40007F;
	neg.f32 	%f96, %f95;
	fma.rn.f32 	%f97, %f89, 0f3FB8AA3B, %f96;
	fma.rn.f32 	%f98, %f89, 0f32A57060, %f97;
	mov.b32 	%r56, %f94;
	shl.b32 	%r57, %r56, 23;
	mov.b32 	%f99, %r57;
	ex2.approx.ftz.f32 	%f100, %f98;
	fma.rn.f32 	%f101, %f100, %f99, %f492;
	ld.global.nc.f32 	%f102, [%rd62+-12];
	sub.f32 	%f103, %f102, %f484;
	fma.rn.f32 	%f104, %f103, 0f3BBB989D, 0f3F000000;
	cvt.sat.f32.f32 	%f105, %f104;
	fma.rm.f32 	%f106, %f105, %f93, %f92;
	add.f32 	%f107, %f106, 0fCB40007F;
	neg.f32 	%f108, %f107;
	fma.rn.f32 	%f109, %f103, 0f3FB8AA3B, %f108;
	fma.rn.f32 	%f110, %f103, 0f32A57060, %f109;
	mov.b32 	%r58, %f106;
	shl.b32 	%r59, %r58, 23;
	mov.b32 	%f111, %r59;
	ex2.approx.ftz.f32 	%f112, %f110;
	fma.rn.f32 	%f113, %f112, %f111, %f101;
	ld.global.nc.f32 	%f114, [%rd62+-8];
	sub.f32 	%f115, %f114, %f484;
	fma.rn.f32 	%f116, %f115, 0f3BBB989D, 0f3F000000;
	cvt.sat.f32.f32 	%f117, %f116;
	fma.rm.f32 	%f118, %f117, %f93, %f92;
	add.f32 	%f119, %f118, 0fCB40007F;
	neg.f32 	%f120, %f119;
	fma.rn.f32 	%f121, %f115, 0f3FB8AA3B, %f120;
	fma.rn.f32 	%f122, %f115, 0f32A57060, %f121;
	mov.b32 	%r60, %f118;
	shl.b32 	%r61, %r60, 23;
	mov.b32 	%f123, %r61;
	ex2.approx.ftz.f32 	%f124, %f122;
	fma.rn.f32 	%f125, %f124, %f123, %f113;
	ld.global.nc.f32 	%f126, [%rd62+-4];
	sub.f32 	%f127, %f126, %f484;
	fma.rn.f32 	%f128, %f127, 0f3BBB989D, 0f3F000000;
	cvt.sat.f32.f32 	%f129, %f128;
	fma.rm.f32 	%f130, %f129, %f93, %f92;
	add.f32 	%f131, %f130, 0fCB40007F;
	neg.f32 	%f132, %f131;
	fma.rn.f32 	%f133, %f127, 0f3FB8AA3B, %f132;
	fma.rn.f32 	%f134, %f127, 0f32A57060, %f133;
	mov.b32 	%r62, %f130;
	shl.b32 	%r63, %r62, 23;
	mov.b32 	%f135, %r63;
	ex2.approx.ftz.f32 	%f136, %f134;
	fma.rn.f32 	%f137, %f136, %f135, %f125;
	ld.global.nc.f32 	%f138, [%rd62];
	sub.f32 	%f139, %f138, %f484;
	fma.rn.f32 	%f140, %f139, 0f3BBB989D, 0f3F000000;
	cvt.sat.f32.f32 	%f141, %f140;
	fma.rm.f32 	%f142, %f141, %f93, %f92;
	add.f32 	%f143, %f142, 0fCB40007F;
	neg.f32 	%f144, %f143;
	fma.rn.f32 	%f145, %f139, 0f3FB8AA3B, %f144;
	fma.rn.f32 	%f146, %f139, 0f32A57060, %f145;
	mov.b32 	%r64, %f142;
	shl.b32 	%r65, %r64, 23;
	mov.b32 	%f147, %r65;
	ex2.approx.ftz.f32 	%f148, %f146;
	fma.rn.f32 	%f149, %f148, %f147, %f137;
	ld.global.nc.f32 	%f150, [%rd62+4];
	sub.f32 	%f151, %f150, %f484;
	fma.rn.f32 	%f152, %f151, 0f3BBB989D, 0f3F000000;
	cvt.sat.f32.f32 	%f153, %f152;
	fma.rm.f32 	%f154, %f153, %f93, %f92;
	add.f32 	%f155, %f154, 0fCB40007F;
	neg.f32 	%f156, %f155;
	fma.rn.f32 	%f157, %f151, 0f3FB8AA3B, %f156;
	fma.rn.f32 	%f158, %f151, 0f32A57060, %f157;
	mov.b32 	%r66, %f154;
	shl.b32 	%r67, %r66, 23;
	mov.b32 	%f159, %r67;
	ex2.approx.ftz.f32 	%f160, %f158;
	fma.rn.f32 	%f161, %f160, %f159, %f149;
	ld.global.nc.f32 	%f162, [%rd62+8];
	sub.f32 	%f163, %f162, %f484;
	fma.rn.f32 	%f164, %f163, 0f3BBB989D, 0f3F000000;
	cvt.sat.f32.f32 	%f165, %f164;
	fma.rm.f32 	%f166, %f165, %f93, %f92;
	add.f32 	%f167, %f166, 0fCB40007F;
	neg.f32 	%f168, %f167;
	fma.rn.f32 	%f169, %f163, 0f3FB8AA3B, %f168;
	fma.rn.f32 	%f170, %f163, 0f32A57060, %f169;
	mov.b32 	%r68, %f166;
	shl.b32 	%r69, %r68, 23;
	mov.b32 	%f171, %r69;
	ex2.approx.ftz.f32 	%f172, %f170;
	fma.rn.f32 	%f173, %f172, %f171, %f161;
	ld.global.nc.f32 	%f174, [%rd62+12];
	sub.f32 	%f175, %f174, %f484;
	fma.rn.f32 	%f176, %f175, 0f3BBB989D, 0f3F000000;
	cvt.sat.f32.f32 	%f177, %f176;
	fma.rm.f32 	%f178, %f177, %f93, %f92;
	add.f32 	%f179, %f178, 0fCB40007F;
	neg.f32 	%f180, %f179;
	fma.rn.f32 	%f181, %f175, 0f3FB8AA3B, %f180;
	fma.rn.f32 	%f182, %f175, 0f32A57060, %f181;
	mov.b32 	%r70, %f178;
	shl.b32 	%r71, %r70, 23;
	mov.b32 	%f183, %r71;
	ex2.approx.ftz.f32 	%f184, %f182;
	fma.rn.f32 	%f492, %f184, %f183, %f173;
	add.s32 	%r128, %r128, 8;
	add.s64 	%rd62, %rd62, 32;
	setp.eq.s32 	%p13, %r128, 0;
	@%p13 bra 	$L__BB19_19;
	bra.uni 	$L__BB19_18;
$L__BB19_19:
	setp.eq.s32 	%p14, %r16, 0;
	@%p14 bra 	$L__BB19_27;
	and.b32  	%r24, %r42, 3;
	setp.lt.u32 	%p15, %r16, 4;
	@%p15 bra 	$L__BB19_22;
	mul.wide.u32 	%rd34, %r125, 4;
	add.s64 	%rd35, %rd4, %rd34;
	ld.global.nc.f32 	%f186, [%rd35];
	sub.f32 	%f187, %f186, %f484;
	fma.rn.f32 	%f188, %f187, 0f3BBB989D, 0f3F000000;
	cvt.sat.f32.f32 	%f189, %f188;
	mov.f32 	%f190, 0f4B400001;
	mov.f32 	%f191, 0f437C0000;
	fma.rm.f32 	%f192, %f189, %f191, %f190;
	add.f32 	%f193, %f192, 0fCB40007F;
	neg.f32 	%f194, %f193;
	fma.rn.f32 	%f195, %f187, 0f3FB8AA3B, %f194;
	fma.rn.f32 	%f196, %f187, 0f32A57060, %f195;
	mov.b32 	%r72, %f192;
	shl.b32 	%r73, %r72, 23;
	mov.b32 	%f197, %r73;
	ex2.approx.ftz.f32 	%f198, %f196;
	fma.rn.f32 	%f199, %f198, %f197, %f492;
	ld.global.nc.f32 	%f200, [%rd35+4];
	sub.f32 	%f201, %f200, %f484;
	fma.rn.f32 	%f202, %f201, 0f3BBB989D, 0f3F000000;
	cvt.sat.f32.f32 	%f203, %f202;
	fma.rm.f32 	%f204, %f203, %f191, %f190;
	add.f32 	%f205, %f204, 0fCB40007F;
	neg.f32 	%f206, %f205;
	fma.rn.f32 	%f207, %f201, 0f3FB8AA3B, %f206;
	fma.rn.f32 	%f208, %f201, 0f32A57060, %f207;
	mov.b32 	%r74, %f204;
	shl.b32 	%r75, %r74, 23;
	mov.b32 	%f209, %r75;
	ex2.approx.ftz.f32 	%f210, %f208;
	fma.rn.f32 	%f211, %f210, %f209, %f199;
	ld.global.nc.f32 	%f212, [%rd35+8];
	sub.f32 	%f213, %f212, %f484;
	fma.rn.f32 	%f214, %f213, 0f3BBB989D, 0f3F000000;
	cvt.sat.f32.f32 	%f215, %f214;
	fma.rm.f32 	%f216, %f215, %f191, %f190;
	add.f32 	%f217, %f216, 0fCB40007F;
	neg.f32 	%f218, %f217;
	fma.rn.f32 	%f219, %f213, 0f3FB8AA3B, %f218;
	fma.rn.f32 	%f220, %f213, 0f32A57060, %f219;
	mov.b32 	%r76, %f216;
	shl.b32 	%r77, %r76, 23;
	mov.b32 	%f221, %r77;
	ex2.approx.ftz.f32 	%f222, %f220;
	fma.rn.f32 	%f223, %f222, %f221, %f211;
	ld.global.nc.f32 	%f224, [%rd35+12];
	sub.f32 	%f225, %f224, %f484;
	fma.rn.f32 	%f226, %f225, 0f3BBB989D, 0f3F000000;
	cvt.sat.f32.f32 	%f227, %f226;
	fma.rm.f32 	%f228, %f227, %f191, %f190;
	add.f32 	%f229, %f228, 0fCB40007F;
	neg.f32 	%f230, %f229;
	fma.rn.f32 	%f231, %f225, 0f3FB8AA3B, %f230;
	fma.rn.f32 	%f232, %f225, 0f32A57060, %f231;
	mov.b32 	%r78, %f228;
	shl.b32 	%r79, %r78, 23;
	mov.b32 	%f233, %r79;
	ex2.approx.ftz.f32 	%f234, %f232;
	fma.rn.f32 	%f492, %f234, %f233, %f223;
	add.s32 	%r125, %r125, 4;
$L__BB19_22:
	setp.eq.s32 	%p16, %r24, 0;
	@%p16 bra 	$L__BB19_27;
	setp.eq.s32 	%p17, %r24, 1;
	@%p17 bra 	$L__BB19_25;
	mul.wide.u32 	%rd36, %r125, 4;
	add.s64 	%rd37, %rd4, %rd36;
	ld.global.nc.f32 	%f236, [%rd37];
	sub.f32 	%f237, %f236, %f484;
	fma.rn.f32 	%f238, %f237, 0f3BBB989D, 0f3F000000;
	cvt.sat.f32.f32 	%f239, %f238;
	mov.f32 	%f240, 0f4B400001;
	mov.f32 	%f241, 0f437C0000;
	fma.rm.f32 	%f242, %f239, %f241, %f240;
	add.f32 	%f243, %f242, 0fCB40007F;
	neg.f32 	%f244, %f243;
	fma.rn.f32 	%f245, %f237, 0f3FB8AA3B, %f244;
	fma.rn.f32 	%f246, %f237, 0f32A57060, %f245;
	mov.b32 	%r80, %f242;
	shl.b32 	%r81, %r80, 23;
	mov.b32 	%f247, %r81;
	ex2.approx.ftz.f32 	%f248, %f246;
	fma.rn.f32 	%f249, %f248, %f247, %f492;
	ld.global.nc.f32 	%f250, [%rd37+4];
	sub.f32 	%f251, %f250, %f484;
	fma.rn.f32 	%f252, %f251, 0f3BBB989D, 0f3F000000;
	cvt.sat.f32.f32 	%f253, %f252;
	fma.rm.f32 	%f254, %f253, %f241, %f240;
	add.f32 	%f255, %f254, 0fCB40007F;
	neg.f32 	%f256, %f255;
	fma.rn.f32 	%f257, %f251, 0f3FB8AA3B, %f256;
	fma.rn.f32 	%f258, %f251, 0f32A57060, %f257;
	mov.b32 	%r82, %f254;
	shl.b32 	%r83, %r82, 23;
	mov.b32 	%f259, %r83;
	ex2.approx.ftz.f32 	%f260, %f258;
	fma.rn.f32 	%f492, %f260, %f259, %f249;
	add.s32 	%r125, %r125, 2;
$L__BB19_25:
	and.b32  	%r84, %r42, 1;
	setp.eq.b32 	%p18, %r84, 1;
	not.pred 	%p19, %p18;
	@%p19 bra 	$L__BB19_27;
	mul.wide.u32 	%rd38, %r125, 4;
	add.s64 	%rd39, %rd4, %rd38;
	ld.global.nc.f32 	%f261, [%rd39];
	sub.f32 	%f262, %f261, %f484;
	fma.rn.f32 	%f263, %f262, 0f3BBB989D, 0f3F000000;
	cvt.sat.f32.f32 	%f264, %f263;
	mov.f32 	%f265, 0f4B400001;
	mov.f32 	%f266, 0f437C0000;
	fma.rm.f32 	%f267, %f264, %f266, %f265;
	add.f32 	%f268, %f267, 0fCB40007F;
	neg.f32 	%f269, %f268;
	fma.rn.f32 	%f270, %f262, 0f3FB8AA3B, %f269;
	fma.rn.f32 	%f271, %f262, 0f32A57060, %f270;
	mov.b32 	%r85, %f267;
	shl.b32 	%r86, %r85, 23;
	mov.b32 	%f272, %r86;
	ex2.approx.ftz.f32 	%f273, %f271;
	fma.rn.f32 	%f492, %f273, %f272, %f492;
$L__BB19_27:
	setp.lt.s32 	%p20, %r42, 1;
	@%p20 bra 	$L__BB19_39;
	and.b32  	%r29, %r42, 7;
	setp.lt.u32 	%p21, %r42, 8;
	mov.b32 	%r130, 0;
	@%p21 bra 	$L__BB19_31;
	and.b32  	%r130, %r42, 2147483640;
	neg.s32 	%r129, %r130;
	shl.b64 	%rd40, %rd3, 2;
	add.s64 	%rd41, %rd40, 16;
	add.s64 	%rd64, %rd2, %rd41;
	add.s64 	%rd63, %rd1, %rd41;
$L__BB19_30:
	.pragma "nounroll";
	ld.global.nc.f32 	%f274, [%rd64+-16];
	sub.f32 	%f275, %f274, %f484;
	fma.rn.f32 	%f276, %f275, 0f3BBB989D, 0f3F000000;
	cvt.sat.f32.f32 	%f277, %f276;
	mov.f32 	%f278, 0f4B400001;
	mov.f32 	%f279, 0f437C0000;
	fma.rm.f32 	%f280, %f277, %f279, %f278;
	add.f32 	%f281, %f280, 0fCB40007F;
	neg.f32 	%f282, %f281;
	fma.rn.f32 	%f283, %f275, 0f3FB8AA3B, %f282;
	fma.rn.f32 	%f284, %f275, 0f32A57060, %f283;
	mov.b32 	%r88, %f280;
	shl.b32 	%r89, %r88, 23;
	mov.b32 	%f285, %r89;
	ex2.approx.ftz.f32 	%f286, %f284;
	mul.f32 	%f287, %f286, %f285;
	div.rn.f32 	%f288, %f287, %f492;
	st.global.f32 	[%rd63+-16], %f288;
	ld.global.nc.f32 	%f289, [%rd64+-12];
	sub.f32 	%f290, %f289, %f484;
	fma.rn.f32 	%f291, %f290, 0f3BBB989D, 0f3F000000;
	cvt.sat.f32.f32 	%f292, %f291;
	fma.rm.f32 	%f293, %f292, %f279, %f278;
	add.f32 	%f294, %f293, 0fCB40007F;
	neg.f32 	%f295, %f294;
	fma.rn.f32 	%f296, %f290, 0f3FB8AA3B, %f295;
	fma.rn.f32 	%f297, %f290, 0f32A57060, %f296;
	mov.b32 	%r90, %f293;
	shl.b32 	%r91, %r90, 23;
	mov.b32 	%f298, %r91;
	ex2.approx.ftz.f32 	%f299, %f297;
	mul.f32 	%f300, %f299, %f298;
	div.rn.f32 	%f301, %f300, %f492;
	st.global.f32 	[%rd63+-12], %f301;
	ld.global.nc.f32 	%f302, [%rd64+-8];
	sub.f32 	%f303, %f302, %f484;
	fma.rn.f32 	%f304, %f303, 0f3BBB989D, 0f3F000000;
	cvt.sat.f32.f32 	%f305, %f304;
	fma.rm.f32 	%f306, %f305, %f279, %f278;
	add.f32 	%f307, %f306, 0fCB40007F;
	neg.f32 	%f308, %f307;
	fma.rn.f32 	%f309, %f303, 0f3FB8AA3B, %f308;
	fma.rn.f32 	%f310, %f303, 0f32A57060, %f309;
	mov.b32 	%r92, %f306;
	shl.b32 	%r93, %r92, 23;
	mov.b32 	%f311, %r93;
	ex2.approx.ftz.f32 	%f312, %f310;
	mul.f32 	%f313, %f312, %f311;
	div.rn.f32 	%f314, %f313, %f492;
	st.global.f32 	[%rd63+-8], %f314;
	ld.global.nc.f32 	%f315, [%rd64+-4];
	sub.f32 	%f316, %f315, %f484;
	fma.rn.f32 	%f317, %f316, 0f3BBB989D, 0f3F000000;
	cvt.sat.f32.f32 	%f318, %f317;
	fma.rm.f32 	%f319, %f318, %f279, %f278;
	add.f32 	%f320, %f319, 0fCB40007F;
	neg.f32 	%f321, %f320;
	fma.rn.f32 	%f322, %f316, 0f3FB8AA3B, %f321;
	fma.rn.f32 	%f323, %f316, 0f32A57060, %f322;
	mov.b32 	%r94, %f319;
	shl.b32 	%r95, %r94, 23;
	mov.b32 	%f324, %r95;
	ex2.approx.ftz.f32 	%f325, %f323;
	mul.f32 	%f326, %f325, %f324;
	div.rn.f32 	%f327, %f326, %f492;
	st.global.f32 	[%rd63+-4], %f327;
	ld.global.nc.f32 	%f328, [%rd64];
	sub.f32 	%f329, %f328, %f484;
	fma.rn.f32 	%f330, %f329, 0f3BBB989D, 0f3F000000;
	cvt.sat.f32.f32 	%f331, %f330;
	fma.rm.f32 	%f332, %f331, %f279, %f278;
	add.f32 	%f333, %f332, 0fCB40007F;
	neg.f32 	%f334, %f333;
	fma.rn.f32 	%f335, %f329, 0f3FB8AA3B, %f334;
	fma.rn.f32 	%f336, %f329, 0f32A57060, %f335;
	mov.b32 	%r96, %f332;
	shl.b32 	%r97, %r96, 23;
	mov.b32 	%f337, %r97;
	ex2.approx.ftz.f32 	%f338, %f336;
	mul.f32 	%f339, %f338, %f337;
	div.rn.f32 	%f340, %f339, %f492;
	st.global.f32 	[%rd63], %f340;
	ld.global.nc.f32 	%f341, [%rd64+4];
	sub.f32 	%f342, %f341, %f484;
	fma.rn.f32 	%f343, %f342, 0f3BBB989D, 0f3F000000;
	cvt.sat.f32.f32 	%f344, %f343;
	fma.rm.f32 	%f345, %f344, %f279, %f278;
	add.f32 	%f346, %f345, 0fCB40007F;
	neg.f32 	%f347, %f346;
	fma.rn.f32 	%f348, %f342, 0f3FB8AA3B, %f347;
	fma.rn.f32 	%f349, %f342, 0f32A57060, %f348;
	mov.b32 	%r98, %f345;
	shl.b32 	%r99, %r98, 23;
	mov.b32 	%f350, %r99;
	ex2.approx.ftz.f32 	%f351, %f349;
	mul.f32 	%f352, %f351, %f350;
	div.rn.f32 	%f353, %f352, %f492;
	st.global.f32 	[%rd63+4], %f353;
	ld.global.nc.f32 	%f354, [%rd64+8];
	sub.f32 	%f355, %f354, %f484;
	fma.rn.f32 	%f356, %f355, 0f3BBB989D, 0f3F000000;
	cvt.sat.f32.f32 	%f357, %f356;
	fma.rm.f32 	%f358, %f357, %f279, %f278;
	add.f32 	%f359, %f358, 0fCB40007F;
	neg.f32 	%f360, %f359;
	fma.rn.f32 	%f361, %f355, 0f3FB8AA3B, %f360;
	fma.rn.f32 	%f362, %f355, 0f32A57060, %f361;
	mov.b32 	%r100, %f358;
	shl.b32 	%r101, %r100, 23;
	mov.b32 	%f363, %r101;
	ex2.approx.ftz.f32 	%f364, %f362;
	mul.f32 	%f365, %f364, %f363;
	div.rn.f32 	%f366, %f365, %f492;
	st.global.f32 	[%rd63+8], %f366;
	ld.global.nc.f32 	%f367, [%rd64+12];
	sub.f32 	%f368, %f367, %f484;
	fma.rn.f32 	%f369, %f368, 0f3BBB989D, 0f3F000000;
	cvt.sat.f32.f32 	%f370, %f369;
	fma.rm.f32 	%f371, %f370, %f279, %f278;
	add.f32 	%f372, %f371, 0fCB40007F;
	neg.f32 	%f373, %f372;
	fma.rn.f32 	%f374, %f368, 0f3FB8AA3B, %f373;
	fma.rn.f32 	%f375, %f368, 0f32A57060, %f374;
	mov.b32 	%r102, %f371;
	shl.b32 	%r103, %r102, 23;
	mov.b32 	%f376, %r103;
	ex2.approx.ftz.f32 	%f377, %f375;
	mul.f32 	%f378, %f377, %f376;
	div.rn.f32 	%f379, %f378, %f492;
	st.global.f32 	[%rd63+12], %f379;
	add.s32 	%r129, %r129, 8;
	add.s64 	%rd64, %rd64, 32;
	add.s64 	%rd63, %rd63, 32;
	setp.ne.s32 	%p22, %r129, 0;
	@%p22 bra 	$L__BB19_30;
$L__BB19_31:
	setp.eq.s32 	%p23, %r29, 0;
	@%p23 bra 	$L__BB19_39;
	and.b32  	%r37, %r42, 3;
	setp.lt.u32 	%p24, %r29, 4;
	@%p24 bra 	$L__BB19_34;
	cvt.u64.u32 	%rd42, %r130;
	mul.wide.u32 	%rd43, %r130, 4;
	add.s64 	%rd44, %rd4, %rd43;
	ld.global.nc.f32 	%f380, [%rd44];
	sub.f32 	%f381, %f380, %f484;
	fma.rn.f32 	%f382, %f381, 0f3BBB989D, 0f3F000000;
	cvt.sat.f32.f32 	%f383, %f382;
	mov.f32 	%f384, 0f4B400001;
	mov.f32 	%f385, 0f437C0000;
	fma.rm.f32 	%f386, %f383, %f385, %f384;
	add.f32 	%f387, %f386, 0fCB40007F;
	neg.f32 	%f388, %f387;
	fma.rn.f32 	%f389, %f381, 0f3FB8AA3B, %f388;
	fma.rn.f32 	%f390, %f381, 0f32A57060, %f389;
	mov.b32 	%r104, %f386;
	shl.b32 	%r105, %r104, 23;
	mov.b32 	%f391, %r105;
	ex2.approx.ftz.f32 	%f392, %f390;
	mul.f32 	%f393, %f392, %f391;
	div.rn.f32 	%f394, %f393, %f492;
	add.s64 	%rd45, %rd42, %rd3;
	shl.b64 	%rd46, %rd45, 2;
	add.s64 	%rd47, %rd1, %rd46;
	st.global.f32 	[%rd47], %f394;
	ld.global.nc.f32 	%f395, [%rd44+4];
	sub.f32 	%f396, %f395, %f484;
	fma.rn.f32 	%f397, %f396, 0f3BBB989D, 0f3F000000;
	cvt.sat.f32.f32 	%f398, %f397;
	fma.rm.f32 	%f399, %f398, %f385, %f384;
	add.f32 	%f400, %f399, 0fCB40007F;
	neg.f32 	%f401, %f400;
	fma.rn.f32 	%f402, %f396, 0f3FB8AA3B, %f401;
	fma.rn.f32 	%f403, %f396, 0f32A57060, %f402;
	mov.b32 	%r106, %f399;
	shl.b32 	%r107, %r106, 23;
	mov.b32 	%f404, %r107;
	ex2.approx.ftz.f32 	%f405, %f403;
	mul.f32 	%f406, %f405, %f404;
	div.rn.f32 	%f407, %f406, %f492;
	st.global.f32 	[%rd47+4], %f407;
	ld.global.nc.f32 	%f408, [%rd44+8];
	sub.f32 	%f409, %f408, %f484;
	fma.rn.f32 	%f410, %f409, 0f3BBB989D, 0f3F000000;
	cvt.sat.f32.f32 	%f411, %f410;
	fma.rm.f32 	%f412, %f411, %f385, %f384;
	add.f32 	%f413, %f412, 0fCB40007F;
	neg.f32 	%f414, %f413;
	fma.rn.f32 	%f415, %f409, 0f3FB8AA3B, %f414;
	fma.rn.f32 	%f416, %f409, 0f32A57060, %f415;
	mov.b32 	%r108, %f412;
	shl.b32 	%r109, %r108, 23;
	mov.b32 	%f417, %r109;
	ex2.approx.ftz.f32 	%f418, %f416;
	mul.f32 	%f419, %f418, %f417;
	div.rn.f32 	%f420, %f419, %f492;
	st.global.f32 	[%rd47+8], %f420;
	ld.global.nc.f32 	%f421, [%rd44+12];
	sub.f32 	%f422, %f421, %f484;
	fma.rn.f32 	%f423, %f422, 0f3BBB989D, 0f3F000000;
	cvt.sat.f32.f32 	%f424, %f423;
	fma.rm.f32 	%f425, %f424, %f385, %f384;
	add.f32 	%f426, %f425, 0fCB40007F;
	neg.f32 	%f427, %f426;
	fma.rn.f32 	%f428, %f422, 0f3FB8AA3B, %f427;
	fma.rn.f32 	%f429, %f422, 0f32A57060, %f428;
	mov.b32 	%r110, %f425;
	shl.b32 	%r111, %r110, 23;
	mov.b32 	%f430, %r111;
	ex2.approx.ftz.f32 	%f431, %f429;
	mul.f32 	%f432, %f431, %f430;
	div.rn.f32 	%f433, %f432, %f492;
	st.global.f32 	[%rd47+12], %f433;
	add.s32 	%r130, %r130, 4;
$L__BB19_34:
	setp.eq.s32 	%p25, %r37, 0;
	@%p25 bra 	$L__BB19_39;
	setp.eq.s32 	%p26, %r37, 1;
	@%p26 bra 	$L__BB19_37;
	cvt.u64.u32 	%rd48, %r130;
	mul.wide.u32 	%rd49, %r130, 4;
	add.s64 	%rd50, %rd4, %rd49;
	ld.global.nc.f32 	%f434, [%rd50];
	sub.f32 	%f435, %f434, %f484;
	fma.rn.f32 	%f436, %f435, 0f3BBB989D, 0f3F000000;
	cvt.sat.f32.f32 	%f437, %f436;
	mov.f32 	%f438, 0f4B400001;
	mov.f32 	%f439, 0f437C0000;
	fma.rm.f32 	%f440, %f437, %f439, %f438;
	add.f32 	%f441, %f440, 0fCB40007F;
	neg.f32 	%f442, %f441;
	fma.rn.f32 	%f443, %f435, 0f3FB8AA3B, %f442;
	fma.rn.f32 	%f444, %f435, 0f32A57060, %f443;
	mov.b32 	%r112, %f440;
	shl.b32 	%r113, %r112, 23;
	mov.b32 	%f445, %r113;
	ex2.approx.ftz.f32 	%f446, %f444;
	mul.f32 	%f447, %f446, %f445;
	div.rn.f32 	%f448, %f447, %f492;
	add.s64 	%rd51, %rd48, %rd3;
	shl.b64 	%rd52, %rd51, 2;
	add.s64 	%rd53, %rd1, %rd52;
	st.global.f32 	[%rd53], %f448;
	ld.global.nc.f32 	%f449, [%rd50+4];
	sub.f32 	%f450, %f449, %f484;
	fma.rn.f32 	%f451, %f450, 0f3BBB989D, 0f3F000000;
	cvt.sat.f32.f32 	%f452, %f451;
	fma.rm.f32 	%f453, %f452, %f439, %f438;
	add.f32 	%f454, %f453, 0fCB40007F;
	neg.f32 	%f455, %f454;
	fma.rn.f32 	%f456, %f450, 0f3FB8AA3B, %f455;
	fma.rn.f32 	%f457, %f450, 0f32A57060, %f456;
	mov.b32 	%r114, %f453;
	shl.b32 	%r115, %r114, 23;
	mov.b32 	%f458, %r115;
	ex2.approx.ftz.f32 	%f459, %f457;
	mul.f32 	%f460, %f459, %f458;
	div.rn.f32 	%f461, %f460, %f492;
	st.global.f32 	[%rd53+4], %f461;
	add.s32 	%r130, %r130, 2;
$L__BB19_37:
	and.b32  	%r116, %r42, 1;
	setp.eq.b32 	%p27, %r116, 1;
	not.pred 	%p28, %p27;
	@%p28 bra 	$L__BB19_39;
	cvt.u64.u32 	%rd54, %r130;
	mul.wide.u32 	%rd55, %r130, 4;
	add.s64 	%rd56, %rd4, %rd55;
	ld.global.nc.f32 	%f462, [%rd56];
	sub.f32 	%f463, %f462, %f484;
	fma.rn.f32 	%f464, %f463, 0f3BBB989D, 0f3F000000;
	cvt.sat.f32.f32 	%f465, %f464;
	mov.f32 	%f466, 0f4B400001;
	mov.f32 	%f467, 0f437C0000;
	fma.rm.f32 	%f468, %f465, %f467, %f466;
	add.f32 	%f469, %f468, 0fCB40007F;
	neg.f32 	%f470, %f469;
	fma.rn.f32 	%f471, %f463, 0f3FB8AA3B, %f470;
	fma.rn.f32 	%f472, %f463, 0f32A57060, %f471;
	mov.b32 	%r117, %f468;
	shl.b32 	%r118, %r117, 23;
	mov.b32 	%f473, %r118;
	ex2.approx.ftz.f32 	%f474, %f472;
	mul.f32 	%f475, %f474, %f473;
	div.rn.f32 	%f476, %f475, %f492;
	add.s64 	%rd57, %rd54, %rd3;
	shl.b64 	%rd58, %rd57, 2;
	add.s64 	%rd59, %rd1, %rd58;
	st.global.f32 	[%rd59], %f476;
$L__BB19_39:
	ret;

}
	// .globl	set_value
.visible .entry set_value(
	.param .u64 .ptr .align 1 set_value_param_0,
	.param .f32 set_value_param_1,
	.param .u64 set_value_param_2
)
{
	.reg .pred 	%p<2>;
	.reg .b32 	%r<5>;
	.reg .b32 	%f<2>;
	.reg .b64 	%rd<7>;

	ld.param.u64 	%rd2, [set_value_param_0];
	ld.param.f32 	%f1, [set_value_param_1];
	ld.param.u64 	%rd3, [set_value_param_2];
	mov.u32 	%r1, %tid.x;
	mov.u32 	%r2, %ctaid.x;
	mov.u32 	%r3, %ntid.x;
	mad.lo.s32 	%r4, %r2, %r3, %r1;
	cvt.s64.s32 	%rd1, %r4;
	setp.le.s64 	%p1, %rd3, %rd1;
	@%p1 bra 	$L__BB20_2;
	cvta.to.global.u64 	%rd4, %rd2;
	shl.b64 	%rd5, %rd1, 2;
	add.s64 	%rd6, %rd4, %rd5;
	st.global.f32 	[%rd6], %f1;
$L__BB20_2:
	ret;

}
	// .globl	addCopy
.visible .entry addCopy(
	.param .u64 .ptr .align 1 addCopy_param_0,
	.param .u64 .ptr .align 1 addCopy_param_1,
	.param .u32 addCopy_param_2,
	.param .u32 addCopy_param_3,
	.param .u32 addCopy_param_4,
	.param .u32 addCopy_param_5
)
{
	.reg .pred 	%p<11>;
	.reg .b32 	%r<46>;
	.reg .b32 	%f<30>;
	.reg .b64 	%rd<27>;

	ld.param.u64 	%rd10, [addCopy_param_0];
	ld.param.u64 	%rd11, [addCopy_param_1];
	ld.param.u32 	%r27, [addCopy_param_2];
	ld.param.u32 	%r28, [addCopy_param_3];
	ld.param.u32 	%r29, [addCopy_param_4];
	ld.param.u32 	%r30, [addCopy_param_5];
	cvta.to.global.u64 	%rd1, %rd11;
	cvta.to.global.u64 	%rd2, %rd10;
	mov.u32 	%r31, %tid.x;
	mov.u32 	%r32, %ctaid.x;
	mov.u32 	%r33, %ntid.x;
	mad.lo.s32 	%r1, %r32, %r33, %r31;
	setp.ge.s32 	%p1, %r1, %r30;
	@%p1 bra 	$L__BB21_14;
	mul.lo.s32 	%r34, %r28, %r1;
	mad.lo.s32 	%r39, %r29, %r27, %r34;
	setp.lt.s32 	%p2, %r27, 1;
	@%p2 bra 	$L__BB21_14;
	and.b32  	%r3, %r27, 15;
	setp.lt.u32 	%p3, %r27, 16;
	mov.b32 	%r40, 0;
	@%p3 bra 	$L__BB21_5;
	and.b32  	%r40, %r27, 2147483632;
	neg.s32 	%r36, %r40;
	add.s64 	%rd3, %rd1, 32;
	add.s64 	%rd25, %rd2, 32;
$L__BB21_4:
	.pragma "nounroll";
	mul.wide.s32 	%rd12, %r39, 4;
	add.s64 	%rd13, %rd3, %rd12;
	ld.global.f32 	%f1, [%rd25+-32];
	st.global.f32 	[%rd13+-32], %f1;
	ld.global.f32 	%f2, [%rd25+-28];
	st.global.f32 	[%rd13+-28], %f2;
	ld.global.f32 	%f3, [%rd25+-24];
	st.global.f32 	[%rd13+-24], %f3;
	ld.global.f32 	%f4, [%rd25+-20];
	st.global.f32 	[%rd13+-20], %f4;
	ld.global.f32 	%f5, [%rd25+-16];
	st.global.f32 	[%rd13+-16], %f5;
	ld.global.f32 	%f6, [%rd25+-12];
	st.global.f32 	[%rd13+-12], %f6;
	ld.global.f32 	%f7, [%rd25+-8];
	st.global.f32 	[%rd13+-8], %f7;
	ld.global.f32 	%f8, [%rd25+-4];
	st.global.f32 	[%rd13+-4], %f8;
	ld.global.f32 	%f9, [%rd25];
	st.global.f32 	[%rd13], %f9;
	ld.global.f32 	%f10, [%rd25+4];
	st.global.f32 	[%rd13+4], %f10;
	ld.global.f32 	%f11, [%rd25+8];
	st.global.f32 	[%rd13+8], %f11;
	ld.global.f32 	%f12, [%rd25+12];
	st.global.f32 	[%rd13+12], %f12;
	ld.global.f32 	%f13, [%rd25+16];
	st.global.f32 	[%rd13+16], %f13;
	ld.global.f32 	%f14, [%rd25+20];
	st.global.f32 	[%rd13+20], %f14;
	ld.global.f32 	%f15, [%rd25+24];
	st.global.f32 	[%rd13+24], %f15;
	ld.global.f32 	%f16, [%rd25+28];
	st.global.f32 	[%rd13+28], %f16;
	add.s32 	%r39, %r39, 16;
	add.s32 	%r36, %r36, 16;
	add.s64 	%rd25, %rd25, 64;
	setp.ne.s32 	%p4, %r36, 0;
	@%p4 bra 	$L__BB21_4;
$L__BB21_5:
	setp.eq.s32 	%p5, %r3, 0;
	@%p5 bra 	$L__BB21_14;
	and.b32  	%r12, %r27, 7;
	setp.lt.u32 	%p6, %r3, 8;
	@%p6 bra 	$L__BB21_8;
	mul.wide.u32 	%rd14, %r40, 4;
	add.s64 	%rd15, %rd2, %rd14;
	ld.global.f32 	%f17, [%rd15];
	mul.wide.s32 	%rd16, %r39, 4;
	add.s64 	%rd17, %rd1, %rd16;
	st.global.f32 	[%rd17], %f17;
	ld.global.f32 	%f18, [%rd15+4];
	st.global.f32 	[%rd17+4], %f18;
	ld.global.f32 	%f19, [%rd15+8];
	st.global.f32 	[%rd17+8], %f19;
	ld.global.f32 	%f20, [%rd15+12];
	st.global.f32 	[%rd17+12], %f20;
	ld.global.f32 	%f21, [%rd15+16];
	st.global.f32 	[%rd17+16], %f21;
	ld.global.f32 	%f22, [%rd15+20];
	st.global.f32 	[%rd17+20], %f22;
	ld.global.f32 	%f23, [%rd15+24];
	st.global.f32 	[%rd17+24], %f23;
	ld.global.f32 	%f24, [%rd15+28];
	st.global.f32 	[%rd17+28], %f24;
	add.s32 	%r39, %r39, 8;
	add.s32 	%r40, %r40, 8;
$L__BB21_8:
	setp.eq.s32 	%p7, %r12, 0;
	@%p7 bra 	$L__BB21_14;
	and.b32  	%r17, %r27, 3;
	setp.lt.u32 	%p8, %r12, 4;
	@%p8 bra 	$L__BB21_11;
	mul.wide.u32 	%rd18, %r40, 4;
	add.s64 	%rd19, %rd2, %rd18;
	ld.global.f32 	%f25, [%rd19];
	mul.wide.s32 	%rd20, %r39, 4;
	add.s64 	%rd21, %rd1, %rd20;
	st.global.f32 	[%rd21], %f25;
	ld.global.f32 	%f26, [%rd19+4];
	st.global.f32 	[%rd21+4], %f26;
	ld.global.f32 	%f27, [%rd19+8];
	st.global.f32 	[%rd21+8], %f27;
	ld.global.f32 	%f28, [%rd19+12];
	st.global.f32 	[%rd21+12], %f28;
	add.s32 	%r39, %r39, 4;
	add.s32 	%r40, %r40, 4;
$L__BB21_11:
	setp.eq.s32 	%p9, %r17, 0;
	@%p9 bra 	$L__BB21_14;
	mul.wide.u32 	%rd22, %r40, 4;
	add.s64 	%rd26, %rd2, %rd22;
	neg.s32 	%r44, %r17;
$L__BB21_13:
	.pragma "nounroll";
	mul.wide.s32 	%rd23, %r39, 4;
	add.s64 	%rd24, %rd1, %rd23;
	ld.global.f32 	%f29, [%rd26];
	st.global.f32 	[%rd24], %f29;
	add.s32 	%r39, %r39, 1;
	add.s64 	%rd26, %rd26, 4;
	add.s32 	%r44, %r44, 1;
	setp.ne.s32 	%p10, %r44, 0;
	@%p10 bra 	$L__BB21_13;
$L__BB21_14:
	ret;

}
	// .globl	dot
.visible .entry dot(
	.param .u64 .ptr .align 1 dot_param_0,
	.param .u64 .ptr .align 1 dot_param_1,
	.param .u64 .ptr .align 1 dot_param_2,
	.param .u32 dot_param_3,
	.param .u32 dot_param_4,
	.param .u32 dot_param_5,
	.param .u32 dot_param_6
)
{
	.reg .pred 	%p<27>;
	.reg .b32 	%r<91>;
	.reg .b32 	%f<123>;
	.reg .b64 	%rd<13>;
	// demoted variable
	.shared .align 4 .b8 _ZZ3dotE3s_a[4096];
	// demoted variable
	.shared .align 4 .b8 _ZZ3dotE3s_b[4096];
	ld.param.u64 	%rd3, [dot_param_0];
	ld.param.u64 	%rd4, [dot_param_1];
	ld.param.u64 	%rd5, [dot_param_2];
	ld.param.u32 	%r43, [dot_param_3];
	ld.param.u32 	%r44, [dot_param_4];
	ld.param.u32 	%r45, [dot_param_5];
	ld.param.u32 	%r46, [dot_param_6];
	mov.u32 	%r1, %ctaid.x;
	mov.u32 	%r47, %ntid.x;
	mov.u32 	%r2, %tid.x;
	mad.lo.s32 	%r3, %r1, %r47, %r2;
	mov.u32 	%r4, %ctaid.y;
	mov.u32 	%r48, %ntid.y;
	mov.u32 	%r5, %tid.y;
	mad.lo.s32 	%r6, %r4, %r48, %r5;
	setp.lt.s32 	%p2, %r46, 1;
	mov.f32 	%f120, 0f00000000;
	@%p2 bra 	$L__BB22_23;
	shl.b32 	%r51, %r4, 5;
	add.s32 	%r7, %r51, %r5;
	mul.lo.s32 	%r8, %r43, %r7;
	shl.b32 	%r52, %r5, 7;
	mov.u32 	%r53, _ZZ3dotE3s_a;
	add.s32 	%r9, %r53, %r52;
	shl.b32 	%r54, %r1, 5;
	add.s32 	%r10, %r54, %r2;
	setp.lt.s32 	%p3, %r3, %r45;
	setp.lt.s32 	%p4, %r6, %r44;
	and.pred  	%p1, %p3, %p4;
	shl.b32 	%r55, %r2, 2;
	mov.u32 	%r56, _ZZ3dotE3s_b;
	add.s32 	%r11, %r56, %r55;
	add.s32 	%r12, %r9, 32;
	add.s32 	%r13, %r11, 1024;
	cvta.to.global.u64 	%rd1, %rd3;
	cvta.to.global.u64 	%rd2, %rd4;
	mov.b32 	%r82, 0;
	mov.f32 	%f120, 0f00000000;
	mov.b32 	%r90, 32;
	not.pred 	%p11, %p1;
	mov.u32 	%r89, %r43;
$L__BB22_2:
	setp.ge.s32 	%p5, %r7, %r44;
	shl.b32 	%r17, %r82, 5;
	add.s32 	%r57, %r17, %r2;
	setp.ge.s32 	%p6, %r57, %r43;
	or.pred  	%p7, %p5, %p6;
	@%p7 bra 	$L__BB22_4;
	add.s32 	%r58, %r57, %r8;
	mul.wide.s32 	%rd6, %r58, 4;
	add.s64 	%rd7, %rd1, %rd6;
	ld.global.nc.f32 	%f20, [%rd7];
	shl.b32 	%r59, %r2, 2;
	add.s32 	%r60, %r9, %r59;
	st.shared.f32 	[%r60], %f20;
$L__BB22_4:
	setp.ge.s32 	%p8, %r10, %r45;
	add.s32 	%r19, %r17, %r5;
	setp.ge.s32 	%p9, %r19, %r43;
	or.pred  	%p10, %p8, %p9;
	@%p10 bra 	$L__BB22_6;
	mad.lo.s32 	%r61, %r19, %r45, %r10;
	mul.wide.s32 	%rd8, %r61, 4;
	add.s64 	%rd9, %rd2, %rd8;
	ld.global.nc.f32 	%f21, [%rd9];
	shl.b32 	%r62, %r5, 7;
	mov.u32 	%r63, _ZZ3dotE3s_b;
	add.s32 	%r64, %r63, %r62;
	shl.b32 	%r65, %r2, 2;
	add.s32 	%r66, %r64, %r65;
	st.shared.f32 	[%r66], %f21;
$L__BB22_6:
	bar.sync 	0;
	@%p11 bra 	$L__BB22_22;
	setp.lt.s32 	%p12, %r89, 32;
	selp.b32 	%r90, %r89, %r90, %p12;
	setp.lt.s32 	%p13, %r90, 1;
	@%p13 bra 	$L__BB22_21;
	and.b32  	%r21, %r90, 15;
	setp.lt.u32 	%p14, %r90, 16;
	mov.b32 	%r87, 0;
	@%p14 bra 	$L__BB22_11;
	and.b32  	%r68, %r90, 2147483632;
	neg.s32 	%r85, %r68;
	mov.u32 	%r83, %r13;
	mov.u32 	%r84, %r12;
$L__BB22_10:
	.pragma "nounroll";
	and.b32  	%r87, %r90, 2147483632;
	ld.shared.f32 	%f23, [%r84+-32];
	ld.shared.f32 	%f24, [%r83+-1024];
	fma.rn.f32 	%f25, %f23, %f24, %f120;
	ld.shared.f32 	%f26, [%r84+-28];
	ld.shared.f32 	%f27, [%r83+-896];
	fma.rn.f32 	%f28, %f26, %f27, %f25;
	ld.shared.f32 	%f29, [%r84+-24];
	ld.shared.f32 	%f30, [%r83+-768];
	fma.rn.f32 	%f31, %f29, %f30, %f28;
	ld.shared.f32 	%f32, [%r84+-20];
	ld.shared.f32 	%f33, [%r83+-640];
	fma.rn.f32 	%f34, %f32, %f33, %f31;
	ld.shared.f32 	%f35, [%r84+-16];
	ld.shared.f32 	%f36, [%r83+-512];
	fma.rn.f32 	%f37, %f35, %f36, %f34;
	ld.shared.f32 	%f38, [%r84+-12];
	ld.shared.f32 	%f39, [%r83+-384];
	fma.rn.f32 	%f40, %f38, %f39, %f37;
	ld.shared.f32 	%f41, [%r84+-8];
	ld.shared.f32 	%f42, [%r83+-256];
	fma.rn.f32 	%f43, %f41, %f42, %f40;
	ld.shared.f32 	%f44, [%r84+-4];
	ld.shared.f32 	%f45, [%r83+-128];
	fma.rn.f32 	%f46, %f44, %f45, %f43;
	ld.shared.f32 	%f47, [%r84];
	ld.shared.f32 	%f48, [%r83];
	fma.rn.f32 	%f49, %f47, %f48, %f46;
	ld.shared.f32 	%f50, [%r84+4];
	ld.shared.f32 	%f51, [%r83+128];
	fma.rn.f32 	%f52, %f50, %f51, %f49;
	ld.shared.f32 	%f53, [%r84+8];
	ld.shared.f32 	%f54, [%r83+256];
	fma.rn.f32 	%f55, %f53, %f54, %f52;
	ld.shared.f32 	%f56, [%r84+12];
	ld.shared.f32 	%f57, [%r83+384];
	fma.rn.f32 	%f58, %f56, %f57, %f55;
	ld.shared.f32 	%f59, [%r84+16];
	ld.shared.f32 	%f60, [%r83+512];
	fma.rn.f32 	%f61, %f59, %f60, %f58;
	ld.shared.f32 	%f62, [%r84+20];
	ld.shared.f32 	%f63, [%r83+640];
	fma.rn.f32 	%f64, %f62, %f63, %f61;
	ld.shared.f32 	%f65, [%r84+24];
	ld.shared.f32 	%f66, [%r83+768];
	fma.rn.f32 	%f67, %f65, %f66, %f64;
	ld.shared.f32 	%f68, [%r84+28];
	ld.shared.f32 	%f69, [%r83+896];
	fma.rn.f32 	%f120, %f68, %f69, %f67;
	add.s32 	%r85, %r85, 16;
	add.s32 	%r84, %r84, 64;
	add.s32 	%r83, %r83, 2048;
	setp.ne.s32 	%p15, %r85, 0;
	@%p15 bra 	$L__BB22_10;
$L__BB22_11:
	setp.eq.s32 	%p16, %r21, 0;
	@%p16 bra 	$L__BB22_21;
	and.b32  	%r31, %r90, 7;
	setp.lt.u32 	%p17, %r21, 8;
	@%p17 bra 	$L__BB22_14;
	shl.b32 	%r69, %r87, 2;
	add.s32 	%r70, %r9, %r69;
	ld.shared.f32 	%f71, [%r70];
	shl.b32 	%r71, %r87, 7;
	add.s32 	%r72, %r11, %r71;
	ld.shared.f32 	%f72, [%r72];
	fma.rn.f32 	%f73, %f71, %f72, %f120;
	ld.shared.f32 	%f74, [%r70+4];
	ld.shared.f32 	%f75, [%r72+128];
	fma.rn.f32 	%f76, %f74, %f75, %f73;
	ld.shared.f32 	%f77, [%r70+8];
	ld.shared.f32 	%f78, [%r72+256];
	fma.rn.f32 	%f79, %f77, %f78, %f76;
	ld.shared.f32 	%f80, [%r70+12];
	ld.shared.f32 	%f81, [%r72+384];
	fma.rn.f32 	%f82, %f80, %f81, %f79;
	ld.shared.f32 	%f83, [%r70+16];
	ld.shared.f32 	%f84, [%r72+512];
	fma.rn.f32 	%f85, %f83, %f84, %f82;
	ld.shared.f32 	%f86, [%r70+20];
	ld.shared.f32 	%f87, [%r72+640];
	fma.rn.f32 	%f88, %f86, %f87, %f85;
	ld.shared.f32 	%f89, [%r70+24];
	ld.shared.f32 	%f90, [%r72+768];
	fma.rn.f32 	%f91, %f89, %f90, %f88;
	ld.shared.f32 	%f92, [%r70+28];
	ld.shared.f32 	%f93, [%r72+896];
	fma.rn.f32 	%f120, %f92, %f93, %f91;
	add.s32 	%r87, %r87, 8;
$L__BB22_14:
	setp.eq.s32 	%p18, %r31, 0;
	@%p18 bra 	$L__BB22_21;
	and.b32  	%r34, %r90, 3;
	setp.lt.u32 	%p19, %r31, 4;
	@%p19 bra 	$L__BB22_17;
	shl.b32 	%r73, %r87, 2;
	add.s32 	%r74, %r9, %r73;
	ld.shared.f32 	%f95, [%r74];
	shl.b32 	%r75, %r87, 7;
	add.s32 	%r76, %r11, %r75;
	ld.shared.f32 	%f96, [%r76];
	fma.rn.f32 	%f97, %f95, %f96, %f120;
	ld.shared.f32 	%f98, [%r74+4];
	ld.shared.f32 	%f99, [%r76+128];
	fma.rn.f32 	%f100, %f98, %f99, %f97;
	ld.shared.f32 	%f101, [%r74+8];
	ld.shared.f32 	%f102, [%r76+256];
	fma.rn.f32 	%f103, %f101, %f102, %f100;
	ld.shared.f32 	%f104, [%r74+12];
	ld.shared.f32 	%f105, [%r76+384];
	fma.rn.f32 	%f120, %f104, %f105, %f103;
	add.s32 	%r87, %r87, 4;
$L__BB22_17:
	setp.eq.s32 	%p20, %r34, 0;
	@%p20 bra 	$L__BB22_21;
	shl.b32 	%r77, %r87, 2;
	add.s32 	%r37, %r9, %r77;
	ld.shared.f32 	%f106, [%r37];
	shl.b32 	%r78, %r87, 7;
	add.s32 	%r38, %r11, %r78;
	ld.shared.f32 	%f107, [%r38];
	fma.rn.f32 	%f120, %f106, %f107, %f120;
	setp.eq.s32 	%p21, %r34, 1;
	@%p21 bra 	$L__BB22_21;
	ld.shared.f32 	%f108, [%r37+4];
	ld.shared.f32 	%f109, [%r38+128];
	fma.rn.f32 	%f120, %f108, %f109, %f120;
	setp.eq.s32 	%p22, %r34, 2;
	@%p22 bra 	$L__BB22_21;
	ld.shared.f32 	%f110, [%r37+8];
	ld.shared.f32 	%f111, [%r38+256];
	fma.rn.f32 	%f120, %f110, %f111, %f120;
$L__BB22_21:
	add.s32 	%r89, %r89, -32;
$L__BB22_22:
	bar.sync 	0;
	add.s32 	%r82, %r82, 1;
	setp.ne.s32 	%p23, %r82, %r46;
	@%p23 bra 	$L__BB22_2;
$L__BB22_23:
	setp.ge.s32 	%p24, %r3, %r45;
	setp.ge.s32 	%p25, %r6, %r44;
	or.pred  	%p26, %p24, %p25;
	@%p26 bra 	$L__BB22_25;
	mad.lo.s32 	%r79, %r45, %r6, %r3;
	cvta.to.global.u64 	%rd10, %rd5;
	mul.wide.s32 	%rd11, %r79, 4;
	add.s64 	%rd12, %rd10, %rd11;
	st.global.f32 	[%rd12], %f120;
$L__BB22_25:
	ret;

}
	// .globl	addBackCopy
.visible .entry addBackCopy(
	.param .u64 .ptr .align 1 addBackCopy_param_0,
	.param .u64 .ptr .align 1 addBackCopy_param_1,
	.param .u32 addBackCopy_param_2,
	.param .u32 addBackCopy_param_3,
	.param .u32 addBackCopy_param_4,
	.param .u32 addBackCopy_param_5
)
{
	.reg .pred 	%p<11>;
	.reg .b32 	%r<46>;
	.reg .b32 	%f<30>;
	.reg .b64 	%rd<27>;

	ld.param.u64 	%rd10, [addBackCopy_param_0];
	ld.param.u64 	%rd11, [addBackCopy_param_1];
	ld.param.u32 	%r27, [addBackCopy_param_2];
	ld.param.u32 	%r28, [addBackCopy_param_3];
	ld.param.u32 	%r29, [addBackCopy_param_4];
	ld.param.u32 	%r30, [addBackCopy_param_5];
	cvta.to.global.u64 	%rd1, %rd11;
	cvta.to.global.u64 	%rd2, %rd10;
	mov.u32 	%r31, %tid.x;
	mov.u32 	%r32, %ctaid.x;
	mov.u32 	%r33, %ntid.x;
	mad.lo.s32 	%r1, %r32, %r33, %r31;
	setp.ge.s32 	%p1, %r1, %r30;
	@%p1 bra 	$L__BB23_14;
	mul.lo.s32 	%r34, %r27, %r1;
	mad.lo.s32 	%r39, %r29, %r28, %r34;
	setp.lt.s32 	%p2, %r28, 1;
	@%p2 bra 	$L__BB23_14;
	and.b32  	%r3, %r28, 15;
	setp.lt.u32 	%p3, %r28, 16;
	mov.b32 	%r40, 0;
	@%p3 bra 	$L__BB23_5;
	and.b32  	%r40, %r28, 2147483632;
	neg.s32 	%r36, %r40;
	add.s64 	%rd3, %rd1, 32;
	add.s64 	%rd25, %rd2, 32;
$L__BB23_4:
	.pragma "nounroll";
	mul.wide.s32 	%rd12, %r39, 4;
	add.s64 	%rd13, %rd3, %rd12;
	ld.global.f32 	%f1, [%rd25+-32];
	st.global.f32 	[%rd13+-32], %f1;
	ld.global.f32 	%f2, [%rd25+-28];
	st.global.f32 	[%rd13+-28], %f2;
	ld.global.f32 	%f3, [%rd25+-24];
	st.global.f32 	[%rd13+-24], %f3;
	ld.global.f32 	%f4, [%rd25+-20];
	st.global.f32 	[%rd13+-20], %f4;
	ld.global.f32 	%f5, [%rd25+-16];
	st.global.f32 	[%rd13+-16], %f5;
	ld.global.f32 	%f6, [%rd25+-12];
	st.global.f32 	[%rd13+-12], %f6;
	ld.global.f32 	%f7, [%rd25+-8];
	st.global.f32 	[%rd13+-8], %f7;
	ld.global.f32 	%f8, [%rd25+-4];
	st.global.f32 	[%rd13+-4], %f8;
	ld.global.f32 	%f9, [%rd25];
	st.global.f32 	[%rd13], %f9;
	ld.global.f32 	%f10, [%rd25+4];
	st.global.f32 	[%rd13+4], %f10;
	ld.global.f32 	%f11, [%rd25+8];
	st.global.f32 	[%rd13+8], %f11;
	ld.global.f32 	%f12, [%rd25+12];
	st.global.f32 	[%rd13+12], %f12;
	ld.global.f32 	%f13, [%rd25+16];
	st.global.f32 	[%rd13+16], %f13;
	ld.global.f32 	%f14, [%rd25+20];
	st.global.f32 	[%rd13+20], %f14;
	ld.global.f32 	%f15, [%rd25+24];
	st.global.f32 	[%rd13+24], %f15;
	ld.global.f32 	%f16, [%rd25+28];
	st.global.f32 	[%rd13+28], %f16;
	add.s32 	%r39, %r39, 16;
	add.s32 	%r36, %r36, 16;
	add.s64 	%rd25, %rd25, 64;
	setp.ne.s32 	%p4, %r36, 0;
	@%p4 bra 	$L__BB23_4;
$L__BB23_5:
	setp.eq.s32 	%p5, %r3, 0;
	@%p5 bra 	$L__BB23_14;
	and.b32  	%r12, %r28, 7;
	setp.lt.u32 	%p6, %r3, 8;
	@%p6 bra 	$L__BB23_8;
	mul.wide.u32 	%rd14, %r40, 4;
	add.s64 	%rd15, %rd2, %rd14;
	ld.global.f32 	%f17, [%rd15];
	mul.wide.s32 	%rd16, %r39, 4;
	add.s64 	%rd17, %rd1, %rd16;
	st.global.f32 	[%rd17], %f17;
	ld.global.f32 	%f18, [%rd15+4];
	st.global.f32 	[%rd17+4], %f18;
	ld.global.f32 	%f19, [%rd15+8];
	st.global.f32 	[%rd17+8], %f19;
	ld.global.f32 	%f20, [%rd15+12];
	st.global.f32 	[%rd17+12], %f20;
	ld.global.f32 	%f21, [%rd15+16];
	st.global.f32 	[%rd17+16], %f21;
	ld.global.f32 	%f22, [%rd15+20];
	st.global.f32 	[%rd17+20], %f22;
	ld.global.f32 	%f23, [%rd15+24];
	st.global.f32 	[%rd17+24], %f23;
	ld.global.f32 	%f24, [%rd15+28];
	st.global.f32 	[%rd17+28], %f24;
	add.s32 	%r39, %r39, 8;
	add.s32 	%r40, %r40, 8;
$L__BB23_8:
	setp.eq.s32 	%p7, %r12, 0;
	@%p7 bra 	$L__BB23_14;
	and.b32  	%r17, %r28, 3;
	setp.lt.u32 	%p8, %r12, 4;
	@%p8 bra 	$L__BB23_11;
	mul.wide.u32 	%rd18, %r40, 4;
	add.s64 	%rd19, %rd2, %rd18;
	ld.global.f32 	%f25, [%rd19];
	mul.wide.s32 	%rd20, %r39, 4;
	add.s64 	%rd21, %rd1, %rd20;
	st.global.f32 	[%rd21], %f25;
	ld.global.f32 	%f26, [%rd19+4];
	st.global.f32 	[%rd21+4], %f26;
	ld.global.f32 	%f27, [%rd19+8];
	st.global.f32 	[%rd21+8], %f27;
	ld.global.f32 	%f28, [%rd19+12];
	st.global.f32 	[%rd21+12], %f28;
	add.s32 	%r39, %r39, 4;
	add.s32 	%r40, %r40, 4;
$L__BB23_11:
	setp.eq.s32 	%p9, %r17, 0;
	@%p9 bra 	$L__BB23_14;
	mul.wide.u32 	%rd22, %r40, 4;
	add.s64 	%rd26, %rd2, %rd22;
	neg.s32 	%r44, %r17;
$L__BB23_13:
	.pragma "nounroll";
	mul.wide.s32 	%rd23, %r39, 4;
	add.s64 	%rd24, %rd1, %rd23;
	ld.global.f32 	%f29, [%rd26];
	st.global.f32 	[%rd24], %f29;
	add.s32 	%r39, %r39, 1;
	add.s64 	%rd26, %rd26, 4;
	add.s32 	%r44, %r44, 1;
	setp.ne.s32 	%p10, %r44, 0;
	@%p10 bra 	$L__BB23_13;
$L__BB23_14:
	ret;

}
	// .globl	matrixMultiplyShared
.visible .entry matrixMultiplyShared(
	.param .u64 .ptr .align 1 matrixMultiplyShared_param_0,
	.param .u64 .ptr .align 1 matrixMultiplyShared_param_1,
	.param .u64 .ptr .align 1 matrixMultiplyShared_param_2,
	.param .u32 matrixMultiplyShared_param_3,
	.param .u32 matrixMultiplyShared_param_4,
	.param .u32 matrixMultiplyShared_param_5,
	.param .u32 matrixMultiplyShared_param_6,
	.param .u32 matrixMultiplyShared_param_7,
	.param .u32 matrixMultiplyShared_param_8
)
{
	.reg .pred 	%p<12>;
	.reg .b32 	%r<52>;
	.reg .b32 	%f<111>;
	.reg .b64 	%rd<13>;
	// demoted variable
	.shared .align 4 .b8 _ZZ20matrixMultiplySharedE2sA[4096];
	// demoted variable
	.shared .align 4 .b8 _ZZ20matrixMultiplySharedE2sB[4096];
	ld.param.u64 	%rd3, [matrixMultiplyShared_param_0];
	ld.param.u64 	%rd4, [matrixMultiplyShared_param_1];
	ld.param.u64 	%rd5, [matrixMultiplyShared_param_2];
	ld.param.u32 	%r23, [matrixMultiplyShared_param_3];
	ld.param.u32 	%r24, [matrixMultiplyShared_param_4];
	ld.param.u32 	%r25, [matrixMultiplyShared_param_5];
	ld.param.u32 	%r26, [matrixMultiplyShared_param_6];
	ld.param.u32 	%r27, [matrixMultiplyShared_param_7];
	ld.param.u32 	%r28, [matrixMultiplyShared_param_8];
	mov.u32 	%r29, %ntid.y;
	mov.u32 	%r30, %ctaid.y;
	mov.u32 	%r49, %tid.y;
	mad.lo.s32 	%r2, %r29, %r30, %r49;
	mov.u32 	%r31, %ntid.x;
	mov.u32 	%r32, %ctaid.x;
	mov.u32 	%r47, %tid.x;
	mad.lo.s32 	%r4, %r31, %r32, %r47;
	shl.b32 	%r33, %r49, 7;
	mov.u32 	%r34, _ZZ20matrixMultiplySharedE2sA;
	add.s32 	%r5, %r34, %r33;
	shl.b32 	%r35, %r47, 2;
	add.s32 	%r6, %r5, %r35;
	mov.b32 	%r36, 0;
	st.shared.u32 	[%r6], %r36;
	mov.u32 	%r37, _ZZ20matrixMultiplySharedE2sB;
	add.s32 	%r38, %r37, %r33;
	add.s32 	%r7, %r38, %r35;
	st.shared.u32 	[%r7], %r36;
	setp.lt.s32 	%p1, %r24, -30;
	mov.f32 	%f110, 0f00000000;
	@%p1 bra 	$L__BB24_7;
	add.s32 	%r39, %r24, -1;
	shr.s32 	%r40, %r39, 31;
	shr.u32 	%r41, %r40, 27;
	add.s32 	%r42, %r39, %r41;
	shr.s32 	%r43, %r42, 5;
	neg.s32 	%r51, %r43;
	add.s32 	%r8, %r37, %r35;
	mad.lo.s32 	%r50, %r49, %r26, %r4;
	shl.b32 	%r11, %r26, 5;
	mad.lo.s32 	%r48, %r24, %r2, %r47;
	cvta.to.global.u64 	%rd1, %rd3;
	cvta.to.global.u64 	%rd2, %rd4;
	mov.f32 	%f110, 0f00000000;
$L__BB24_2:
	setp.ge.s32 	%p2, %r2, %r23;
	setp.ge.u32 	%p3, %r47, %r24;
	mov.f32 	%f108, 0f00000000;
	or.pred  	%p4, %p2, %p3;
	@%p4 bra 	$L__BB24_4;
	mul.wide.u32 	%rd6, %r48, 4;
	add.s64 	%rd7, %rd1, %rd6;
	ld.global.f32 	%f108, [%rd7];
$L__BB24_4:
	setp.ge.s32 	%p5, %r4, %r26;
	st.shared.f32 	[%r6], %f108;
	setp.ge.u32 	%p6, %r49, %r25;
	mov.f32 	%f109, 0f00000000;
	or.pred  	%p7, %p5, %p6;
	@%p7 bra 	$L__BB24_6;
	mul.wide.u32 	%rd8, %r50, 4;
	add.s64 	%rd9, %rd2, %rd8;
	ld.global.f32 	%f109, [%rd9];
$L__BB24_6:
	st.shared.f32 	[%r7], %f109;
	bar.sync 	0;
	ld.shared.f32 	%f12, [%r5];
	ld.shared.f32 	%f13, [%r8];
	fma.rn.f32 	%f14, %f12, %f13, %f110;
	ld.shared.f32 	%f15, [%r5+4];
	ld.shared.f32 	%f16, [%r8+128];
	fma.rn.f32 	%f17, %f15, %f16, %f14;
	ld.shared.f32 	%f18, [%r5+8];
	ld.shared.f32 	%f19, [%r8+256];
	fma.rn.f32 	%f20, %f18, %f19, %f17;
	ld.shared.f32 	%f21, [%r5+12];
	ld.shared.f32 	%f22, [%r8+384];
	fma.rn.f32 	%f23, %f21, %f22, %f20;
	ld.shared.f32 	%f24, [%r5+16];
	ld.shared.f32 	%f25, [%r8+512];
	fma.rn.f32 	%f26, %f24, %f25, %f23;
	ld.shared.f32 	%f27, [%r5+20];
	ld.shared.f32 	%f28, [%r8+640];
	fma.rn.f32 	%f29, %f27, %f28, %f26;
	ld.shared.f32 	%f30, [%r5+24];
	ld.shared.f32 	%f31, [%r8+768];
	fma.rn.f32 	%f32, %f30, %f31, %f29;
	ld.shared.f32 	%f33, [%r5+28];
	ld.shared.f32 	%f34, [%r8+896];
	fma.rn.f32 	%f35, %f33, %f34, %f32;
	ld.shared.f32 	%f36, [%r5+32];
	ld.shared.f32 	%f37, [%r8+1024];
	fma.rn.f32 	%f38, %f36, %f37, %f35;
	ld.shared.f32 	%f39, [%r5+36];
	ld.shared.f32 	%f40, [%r8+1152];
	fma.rn.f32 	%f41, %f39, %f40, %f38;
	ld.shared.f32 	%f42, [%r5+40];
	ld.shared.f32 	%f43, [%r8+1280];
	fma.rn.f32 	%f44, %f42, %f43, %f41;
	ld.shared.f32 	%f45, [%r5+44];
	ld.shared.f32 	%f46, [%r8+1408];
	fma.rn.f32 	%f47, %f45, %f46, %f44;
	ld.shared.f32 	%f48, [%r5+48];
	ld.shared.f32 	%f49, [%r8+1536];
	fma.rn.f32 	%f50, %f48, %f49, %f47;
	ld.shared.f32 	%f51, [%r5+52];
	ld.shared.f32 	%f52, [%r8+1664];
	fma.rn.f32 	%f53, %f51, %f52, %f50;
	ld.shared.f32 	%f54, [%r5+56];
	ld.shared.f32 	%f55, [%r8+1792];
	fma.rn.f32 	%f56, %f54, %f55, %f53;
	ld.shared.f32 	%f57, [%r5+60];
	ld.shared.f32 	%f58, [%r8+1920];
	fma.rn.f32 	%f59, %f57, %f58, %f56;
	ld.shared.f32 	%f60, [%r5+64];
	ld.shared.f32 	%f61, [%r8+2048];
	fma.rn.f32 	%f62, %f60, %f61, %f59;
	ld.shared.f32 	%f63, [%r5+68];
	ld.shared.f32 	%f64, [%r8+2176];
	fma.rn.f32 	%f65, %f63, %f64, %f62;
	ld.shared.f32 	%f66, [%r5+72];
	ld.shared.f32 	%f67, [%r8+2304];
	fma.rn.f32 	%f68, %f66, %f67, %f65;
	ld.shared.f32 	%f69, [%r5+76];
	ld.shared.f32 	%f70, [%r8+2432];
	fma.rn.f32 	%f71, %f69, %f70, %f68;
	ld.shared.f32 	%f72, [%r5+80];
	ld.shared.f32 	%f73, [%r8+2560];
	fma.rn.f32 	%f74, %f72, %f73, %f71;
	ld.shared.f32 	%f75, [%r5+84];
	ld.shared.f32 	%f76, [%r8+2688];
	fma.rn.f32 	%f77, %f75, %f76, %f74;
	ld.shared.f32 	%f78, [%r5+88];
	ld.shared.f32 	%f79, [%r8+2816];
	fma.rn.f32 	%f80, %f78, %f79, %f77;
	ld.shared.f32 	%f81, [%r5+92];
	ld.shared.f32 	%f82, [%r8+2944];
	fma.rn.f32 	%f83, %f81, %f82, %f80;
	ld.shared.f32 	%f84, [%r5+96];
	ld.shared.f32 	%f85, [%r8+3072];
	fma.rn.f32 	%f86, %f84, %f85, %f83;
	ld.shared.f32 	%f87, [%r5+100];
	ld.shared.f32 	%f88, [%r8+3200];
	fma.rn.f32 	%f89, %f87, %f88, %f86;
	ld.shared.f32 	%f90, [%r5+104];
	ld.shared.f32 	%f91, [%r8+3328];
	fma.rn.f32 	%f92, %f90, %f91, %f89;
	ld.shared.f32 	%f93, [%r5+108];
	ld.shared.f32 	%f94, [%r8+3456];
	fma.rn.f32 	%f95, %f93, %f94, %f92;
	ld.shared.f32 	%f96, [%r5+112];
	ld.shared.f32 	%f97, [%r8+3584];
	fma.rn.f32 	%f98, %f96, %f97, %f95;
	ld.shared.f32 	%f99, [%r5+116];
	ld.shared.f32 	%f100, [%r8+3712];
	fma.rn.f32 	%f101, %f99, %f100, %f98;
	ld.shared.f32 	%f102, [%r5+120];
	ld.shared.f32 	%f103, [%r8+3840];
	fma.rn.f32 	%f104, %f102, %f103, %f101;
	ld.shared.f32 	%f105, [%r5+124];
	ld.shared.f32 	%f106, [%r8+3968];
	fma.rn.f32 	%f110, %f105, %f106, %f104;
	add.s32 	%r51, %r51, 1;
	add.s32 	%r50, %r50, %r11;
	add.s32 	%r49, %r49, 32;
	add.s32 	%r48, %r48, 32;
	add.s32 	%r47, %r47, 32;
	setp.ne.s32 	%p8, %r51, 1;
	@%p8 bra 	$L__BB24_2;
$L__BB24_7:
	setp.ge.s32 	%p9, %r2, %r27;
	setp.ge.s32 	%p10, %r4, %r28;
	or.pred  	%p11, %p9, %p10;
	@%p11 bra 	$L__BB24_9;
	mad.lo.s32 	%r46, %r28, %r2, %r4;
	cvta.to.global.u64 	%rd10, %rd5;
	mul.wide.s32 	%rd11, %r46, 4;
	add.s64 	%rd12, %rd10, %rd11;
	st.global.f32 	[%rd12], %f110;
$L__BB24_9:
	ret;

}
	// .globl	Softmax
.visible .entry Softmax(
	.param .u64 .ptr .align 1 Softmax_param_0,
	.param .u64 .ptr .align 1 Softmax_param_1,
	.param .u32 Softmax_param_2,
	.param .u64 .ptr .align 1 Softmax_param_3,
	.param .u32 Softmax_param_4
)
{
	.reg .pred 	%p<94>;
	.reg .b32 	%r<130>;
	.reg .b32 	%f<181>;
	.reg .b64 	%rd<70>;
	.reg .b64 	%fd<92>;

	ld.param.u64 	%rd19, [Softmax_param_0];
	ld.param.u64 	%rd20, [Softmax_param_1];
	ld.param.u32 	%r62, [Softmax_param_2];
	ld.param.u64 	%rd21, [Softmax_param_3];
	ld.param.u32 	%r63, [Softmax_param_4];
	cvta.to.global.u64 	%rd1, %rd21;
	cvta.to.global.u64 	%rd2, %rd20;
	cvta.to.global.u64 	%rd3, %rd19;
	mov.u32 	%r64, %ntid.x;
	mov.u32 	%r65, %ctaid.x;
	mov.u32 	%r66, %tid.x;
	mad.lo.s32 	%r67, %r64, %r65, %r66;
	mul.lo.s32 	%r1, %r62, %r67;
	mul.wide.s32 	%rd22, %r1, 4;
	add.s64 	%rd4, %rd3, %rd22;
	ld.global.nc.f32 	%f173, [%rd4];
	setp.ge.s32 	%p1, %r67, %r63;
	@%p1 bra 	$L__BB25_61;
	setp.lt.s32 	%p2, %r62, 2;
	@%p2 bra 	$L__BB25_15;
	add.s32 	%r2, %r62, -1;
	add.s32 	%r69, %r62, -2;
	and.b32  	%r3, %r2, 15;
	setp.lt.u32 	%p3, %r69, 15;
	mov.b32 	%r112, 1;
	@%p3 bra 	$L__BB25_6;
	and.b32  	%r71, %r2, -16;
	neg.s32 	%r117, %r71;
	add.s64 	%rd24, %rd22, %rd3;
	add.s64 	%rd67, %rd24, 32;
	mov.b32 	%r116, 0;
$L__BB25_4:
	.pragma "nounroll";
	ld.global.nc.f32 	%f33, [%rd67+-28];
	setp.gt.f32 	%p4, %f33, %f173;
	selp.f32 	%f34, %f33, %f173, %p4;
	ld.global.nc.f32 	%f35, [%rd67+-24];
	setp.gt.f32 	%p5, %f35, %f34;
	selp.f32 	%f36, %f35, %f34, %p5;
	ld.global.nc.f32 	%f37, [%rd67+-20];
	setp.gt.f32 	%p6, %f37, %f36;
	selp.f32 	%f38, %f37, %f36, %p6;
	ld.global.nc.f32 	%f39, [%rd67+-16];
	setp.gt.f32 	%p7, %f39, %f38;
	selp.f32 	%f40, %f39, %f38, %p7;
	ld.global.nc.f32 	%f41, [%rd67+-12];
	setp.gt.f32 	%p8, %f41, %f40;
	selp.f32 	%f42, %f41, %f40, %p8;
	ld.global.nc.f32 	%f43, [%rd67+-8];
	setp.gt.f32 	%p9, %f43, %f42;
	selp.f32 	%f44, %f43, %f42, %p9;
	ld.global.nc.f32 	%f45, [%rd67+-4];
	setp.gt.f32 	%p10, %f45, %f44;
	selp.f32 	%f46, %f45, %f44, %p10;
	ld.global.nc.f32 	%f47, [%rd67];
	setp.gt.f32 	%p11, %f47, %f46;
	selp.f32 	%f48, %f47, %f46, %p11;
	ld.global.nc.f32 	%f49, [%rd67+4];
	setp.gt.f32 	%p12, %f49, %f48;
	selp.f32 	%f50, %f49, %f48, %p12;
	ld.global.nc.f32 	%f51, [%rd67+8];
	setp.gt.f32 	%p13, %f51, %f50;
	selp.f32 	%f52, %f51, %f50, %p13;
	ld.global.nc.f32 	%f53, [%rd67+12];
	setp.gt.f32 	%p14, %f53, %f52;
	selp.f32 	%f54, %f53, %f52, %p14;
	ld.global.nc.f32 	%f55, [%rd67+16];
	setp.gt.f32 	%p15, %f55, %f54;
	selp.f32 	%f56, %f55, %f54, %p15;
	ld.global.nc.f32 	%f57, [%rd67+20];
	setp.gt.f32 	%p16, %f57, %f56;
	selp.f32 	%f58, %f57, %f56, %p16;
	ld.global.nc.f32 	%f59, [%rd67+24];
	setp.gt.f32 	%p17, %f59, %f58;
	selp.f32 	%f60, %f59, %f58, %p17;
	ld.global.nc.f32 	%f61, [%rd67+28];
	setp.gt.f32 	%p18, %f61, %f60;
	selp.f32 	%f62, %f61, %f60, %p18;
	ld.global.nc.f32 	%f63, [%rd67+32];
	setp.gt.f32 	%p19, %f63, %f62;
	selp.f32 	%f173, %f63, %f62, %p19;
	add.s32 	%r117, %r117, 16;
	add.s32 	%r116, %r116, 16;
	add.s64 	%rd67, %rd67, 64;
	setp.eq.s32 	%p20, %r117, 0;
	@%p20 bra 	$L__BB25_5;
	bra.uni 	$L__BB25_4;
$L__BB25_5:
	add.s32 	%r112, %r116, 1;
$L__BB25_6:
	setp.eq.s32 	%p21, %r3, 0;
	@%p21 bra 	$L__BB25_15;
	and.b32  	%r7, %r2, 7;
	setp.lt.u32 	%p22, %r3, 8;
	@%p22 bra 	$L__BB25_9;
	mul.wide.s32 	%rd25, %r112, 4;
	add.s64 	%rd26, %rd4, %rd25;
	ld.global.nc.f32 	%f65, [%rd26];
	setp.gt.f32 	%p23, %f65, %f173;
	selp.f32 	%f66, %f65, %f173, %p23;
	ld.global.nc.f32 	%f67, [%rd26+4];
	setp.gt.f32 	%p24, %f67, %f66;
	selp.f32 	%f68, %f67, %f66, %p24;
	ld.global.nc.f32 	%f69, [%rd26+8];
	setp.gt.f32 	%p25, %f69, %f68;
	selp.f32 	%f70, %f69, %f68, %p25;
	ld.global.nc.f32 	%f71, [%rd26+12];
	setp.gt.f32 	%p26, %f71, %f70;
	selp.f32 	%f72, %f71, %f70, %p26;
	ld.global.nc.f32 	%f73, [%rd26+16];
	setp.gt.f32 	%p27, %f73, %f72;
	selp.f32 	%f74, %f73, %f72, %p27;
	ld.global.nc.f32 	%f75, [%rd26+20];
	setp.gt.f32 	%p28, %f75, %f74;
	selp.f32 	%f76, %f75, %f74, %p28;
	ld.global.nc.f32 	%f77, [%rd26+24];
	setp.gt.f32 	%p29, %f77, %f76;
	selp.f32 	%f78, %f77, %f76, %p29;
	ld.global.nc.f32 	%f79, [%rd26+28];
	setp.gt.f32 	%p30, %f79, %f78;
	selp.f32 	%f173, %f79, %f78, %p30;
	add.s32 	%r112, %r112, 8;
$L__BB25_9:
	setp.eq.s32 	%p31, %r7, 0;
	@%p31 bra 	$L__BB25_15;
	and.b32  	%r10, %r2, 3;
	setp.lt.u32 	%p32, %r7, 4;
	@%p32 bra 	$L__BB25_12;
	mul.wide.s32 	%rd27, %r112, 4;
	add.s64 	%rd28, %rd4, %rd27;
	ld.global.nc.f32 	%f81, [%rd28];
	setp.gt.f32 	%p33, %f81, %f173;
	selp.f32 	%f82, %f81, %f173, %p33;
	ld.global.nc.f32 	%f83, [%rd28+4];
	setp.gt.f32 	%p34, %f83, %f82;
	selp.f32 	%f84, %f83, %f82, %p34;
	ld.global.nc.f32 	%f85, [%rd28+8];
	setp.gt.f32 	%p35, %f85, %f84;
	selp.f32 	%f86, %f85, %f84, %p35;
	ld.global.nc.f32 	%f87, [%rd28+12];
	setp.gt.f32 	%p36, %f87, %f86;
	selp.f32 	%f173, %f87, %f86, %p36;
	add.s32 	%r112, %r112, 4;
$L__BB25_12:
	setp.eq.s32 	%p37, %r10, 0;
	@%p37 bra 	$L__BB25_15;
	neg.s32 	%r114, %r10;
$L__BB25_14:
	.pragma "nounroll";
	mul.wide.s32 	%rd30, %r112, 4;
	add.s64 	%rd31, %rd4, %rd30;
	ld.global.nc.f32 	%f88, [%rd31];
	setp.gt.f32 	%p38, %f88, %f173;
	selp.f32 	%f173, %f88, %f173, %p38;
	add.s32 	%r112, %r112, 1;
	add.s32 	%r114, %r114, 1;
	setp.ne.s32 	%p39, %r114, 0;
	@%p39 bra 	$L__BB25_14;
$L__BB25_15:
	setp.lt.s32 	%p40, %r62, 1;
	mov.f32 	%f180, 0f322BCC77;
	@%p40 bra 	$L__BB25_48;
	mov.f64 	%fd26, 0d4005BF0A8B145769;
	{
	.reg .b32 %temp; 
	mov.b64 	{%temp, %r18}, %fd26;
	}
	and.b32  	%r19, %r62, 3;
	setp.lt.u32 	%p41, %r62, 4;
	mov.f32 	%f179, 0f00000000;
	mov.b32 	%r120, 0;
	@%p41 bra 	$L__BB25_39;
	and.b32  	%r120, %r62, 2147483644;
	add.s64 	%rd7, %rd2, 8;
	neg.s32 	%r118, %r120;
	add.s64 	%rd33, %rd22, %rd3;
	add.s64 	%rd68, %rd33, 8;
	mov.f32 	%f179, 0f00000000;
	mov.u32 	%r119, %r1;
$L__BB25_18:
	setp.lt.s32 	%p42, %r18, 0;
	ld.global.nc.f32 	%f93, [%rd68+-8];
	sub.f32 	%f16, %f93, %f173;
	cvt.f64.f32 	%fd27, %f16;
	{
	.reg .b32 %temp; 
	mov.b64 	{%temp, %r28}, %fd27;
	}
	shr.u32 	%r73, %r28, 20;
	and.b32  	%r74, %r73, 2047;
	add.s32 	%r75, %r74, -1012;
	mov.b64 	%rd34, %fd27;
	shl.b64 	%rd35, %rd34, %r75;
	setp.eq.s64 	%p43, %rd35, -9223372036854775808;
	{ // callseq 1, 0
	.param .b64 param0;
	st.param.f64 	[param0], 0d4005BF0A8B145769;
	.param .b64 param1;
	st.param.f64 	[param1], %fd27;
	.param .b64 retval0;
	call.uni (retval0), 
	__internal_accurate_pow, 
	(
	param0, 
	param1
	);
	ld.param.f64 	%fd28, [retval0];
	} // callseq 1
	neg.f64 	%fd30, %fd28;
	selp.f64 	%fd31, %fd30, %fd28, %p43;
	selp.f64 	%fd32, %fd31, %fd28, %p42;
	cvt.rzi.f64.f64 	%fd33, %fd27;
	setp.neu.f64 	%p44, %fd33, %fd27;
	selp.f64 	%fd35, 0dFFF8000000000000, %fd32, %p44;
	selp.f64 	%fd87, %fd35, %fd32, %p42;
	add.f64 	%fd36, %fd27, 0d4005BF0A8B145769;
	{
	.reg .b32 %temp; 
	mov.b64 	{%temp, %r76}, %fd36;
	}
	and.b32  	%r77, %r76, 2146435072;
	setp.ne.s32 	%p45, %r77, 2146435072;
	@%p45 bra 	$L__BB25_23;
	setp.num.f32 	%p46, %f16, %f16;
	@%p46 bra 	$L__BB25_21;
	mov.f64 	%fd38, 0d4005BF0A8B145769;
	add.rn.f64 	%fd87, %fd38, %fd27;
	bra.uni 	$L__BB25_23;
$L__BB25_21:
	abs.f64 	%fd37, %fd27;
	setp.neu.f64 	%p47, %fd37, 0d7FF0000000000000;
	@%p47 bra 	$L__BB25_23;
	setp.lt.s32 	%p48, %r28, 0;
	selp.b32 	%r78, 0, 2146435072, %p48;
	mov.b32 	%r79, 0;
	mov.b64 	%fd87, {%r79, %r78};
$L__BB25_23:
	mul.wide.s32 	%rd37, %r119, 4;
	add.s64 	%rd12, %rd7, %rd37;
	setp.lt.s32 	%p49, %r18, 0;
	setp.eq.f32 	%p50, %f16, 0f00000000;
	cvt.rn.f32.f64 	%f94, %fd87;
	selp.f32 	%f95, 0f3F800000, %f94, %p50;
	st.global.f32 	[%rd12+-8], %f95;
	add.f32 	%f17, %f179, %f95;
	ld.global.nc.f32 	%f96, [%rd68+-4];
	sub.f32 	%f18, %f96, %f173;
	cvt.f64.f32 	%fd39, %f18;
	{
	.reg .b32 %temp; 
	mov.b64 	{%temp, %r29}, %fd39;
	}
	shr.u32 	%r80, %r29, 20;
	and.b32  	%r81, %r80, 2047;
	add.s32 	%r82, %r81, -1012;
	mov.b64 	%rd38, %fd39;
	shl.b64 	%rd39, %rd38, %r82;
	setp.eq.s64 	%p51, %rd39, -9223372036854775808;
	{ // callseq 2, 0
	.param .b64 param0;
	st.param.f64 	[param0], 0d4005BF0A8B145769;
	.param .b64 param1;
	st.param.f64 	[param1], %fd39;
	.param .b64 retval0;
	call.uni (retval0), 
	__internal_accurate_pow, 
	(
	param0, 
	param1
	);
	ld.param.f64 	%fd40, [retval0];
	} // callseq 2
	neg.f64 	%fd42, %fd40;
	selp.f64 	%fd43, %fd42, %fd40, %p51;
	selp.f64 	%fd44, %fd43, %fd40, %p49;
	cvt.rzi.f64.f64 	%fd45, %fd39;
	setp.neu.f64 	%p52, %fd45, %fd39;
	selp.f64 	%fd47, 0dFFF8000000000000, %fd44, %p52;
	selp.f64 	%fd88, %fd47, %fd44, %p49;
	add.f64 	%fd48, %fd39, 0d4005BF0A8B145769;
	{
	.reg .b32 %temp; 
	mov.b64 	{%temp, %r83}, %fd48;
	}
	and.b32  	%r84, %r83, 2146435072;
	setp.ne.s32 	%p53, %r84, 2146435072;
	@%p53 bra 	$L__BB25_28;
	setp.nan.f32 	%p54, %f18, %f18;
	@%p54 bra 	$L__BB25_27;
	abs.f64 	%fd49, %fd39;
	setp.neu.f64 	%p55, %fd49, 0d7FF0000000000000;
	@%p55 bra 	$L__BB25_28;
	setp.lt.s32 	%p56, %r29, 0;
	selp.b32 	%r85, 0, 2146435072, %p56;
	mov.b32 	%r86, 0;
	mov.b64 	%fd88, {%r86, %r85};
	bra.uni 	$L__BB25_28;
$L__BB25_27:
	mov.f64 	%fd50, 0d4005BF0A8B145769;
	add.rn.f64 	%fd88, %fd50, %fd39;
$L__BB25_28:
	setp.eq.f32 	%p58, %f18, 0f00000000;
	cvt.rn.f32.f64 	%f97, %fd88;
	selp.f32 	%f98, 0f3F800000, %f97, %p58;
	st.global.f32 	[%rd12+-4], %f98;
	add.f32 	%f19, %f17, %f98;
	ld.global.nc.f32 	%f99, [%rd68];
	sub.f32 	%f20, %f99, %f173;
	cvt.f64.f32 	%fd51, %f20;
	{
	.reg .b32 %temp; 
	mov.b64 	{%temp, %r30}, %fd51;
	}
	shr.u32 	%r87, %r30, 20;
	and.b32  	%r88, %r87, 2047;
	add.s32 	%r89, %r88, -1012;
	mov.b64 	%rd41, %fd51;
	shl.b64 	%rd42, %rd41, %r89;
	setp.eq.s64 	%p59, %rd42, -9223372036854775808;
	{ // callseq 3, 0
	.param .b64 param0;
	st.param.f64 	[param0], 0d4005BF0A8B145769;
	.param .b64 param1;
	st.param.f64 	[param1], %fd51;
	.param .b64 retval0;
	call.uni (retval0), 
	__internal_accurate_pow, 
	(
	param0, 
	param1
	);
	ld.param.f64 	%fd52, [retval0];
	} // callseq 3
	neg.f64 	%fd54, %fd52;
	selp.f64 	%fd55, %fd54, %fd52, %p59;
	selp.f64 	%fd56, %fd55, %fd52, %p49;
	cvt.rzi.f64.f64 	%fd57, %fd51;
	setp.neu.f64 	%p60, %fd57, %fd51;
	selp.f64 	%fd59, 0dFFF8000000000000, %fd56, %p60;
	selp.f64 	%fd89, %fd59, %fd56, %p49;
	add.f64 	%fd60, %fd51, 0d4005BF0A8B145769;
	{
	.reg .b32 %temp; 
	mov.b64 	{%temp, %r90}, %fd60;
	}
	and.b32  	%r91, %r90, 2146435072;
	setp.ne.s32 	%p61, %r91, 2146435072;
	@%p61 bra 	$L__BB25_33;
	setp.nan.f32 	%p62, %f20, %f20;
	@%p62 bra 	$L__BB25_32;
	abs.f64 	%fd61, %fd51;
	setp.neu.f64 	%p63, %fd61, 0d7FF0000000000000;
	@%p63 bra 	$L__BB25_33;
	setp.lt.s32 	%p64, %r30, 0;
	selp.b32 	%r92, 0, 2146435072, %p64;
	mov.b32 	%r93, 0;
	mov.b64 	%fd89, {%r93, %r92};
	bra.uni 	$L__BB25_33;
$L__BB25_32:
	mov.f64 	%fd62, 0d4005BF0A8B145769;
	add.rn.f64 	%fd89, %fd62, %fd51;
$L__BB25_33:
	setp.eq.f32 	%p66, %f20, 0f00000000;
	cvt.rn.f32.f64 	%f100, %fd89;
	selp.f32 	%f101, 0f3F800000, %f100, %p66;
	st.global.f32 	[%rd12], %f101;
	add.f32 	%f21, %f19, %f101;
	ld.global.nc.f32 	%f102, [%rd68+4];
	sub.f32 	%f22, %f102, %f173;
	cvt.f64.f32 	%fd63, %f22;
	{
	.reg .b32 %temp; 
	mov.b64 	{%temp, %r31}, %fd63;
	}
	shr.u32 	%r94, %r31, 20;
	and.b32  	%r95, %r94, 2047;
	add.s32 	%r96, %r95, -1012;
	mov.b64 	%rd44, %fd63;
	shl.b64 	%rd45, %rd44, %r96;
	setp.eq.s64 	%p67, %rd45, -9223372036854775808;
	{ // callseq 4, 0
	.param .b64 param0;
	st.param.f64 	[param0], 0d4005BF0A8B145769;
	.param .b64 param1;
	st.param.f64 	[param1], %fd63;
	.param .b64 retval0;
	call.uni (retval0), 
	__internal_accurate_pow, 
	(
	param0, 
	param1
	);
	ld.param.f64 	%fd64, [retval0];
	} // callseq 4
	neg.f64 	%fd66, %fd64;
	selp.f64 	%fd67, %fd66, %fd64, %p67;
	selp.f64 	%fd68, %fd67, %fd64, %p49;
	cvt.rzi.f64.f64 	%fd69, %fd63;
	setp.neu.f64 	%p68, %fd69, %fd63;
	selp.f64 	%fd71, 0dFFF8000000000000, %fd68, %p68;
	selp.f64 	%fd90, %fd71, %fd68, %p49;
	add.f64 	%fd72, %fd63, 0d4005BF0A8B145769;
	{
	.reg .b32 %temp; 
	mov.b64 	{%temp, %r97}, %fd72;
	}
	and.b32  	%r98, %r97, 2146435072;
	setp.ne.s32 	%p69, %r98, 2146435072;
	@%p69 bra 	$L__BB25_38;
	setp.nan.f32 	%p70, %f22, %f22;
	@%p70 bra 	$L__BB25_37;
	abs.f64 	%fd73, %fd63;
	setp.neu.f64 	%p71, %fd73, 0d7FF0000000000000;
	@%p71 bra 	$L__BB25_38;
	setp.lt.s32 	%p72, %r31, 0;
	selp.b32 	%r99, 0, 2146435072, %p72;
	mov.b32 	%r100, 0;
	mov.b64 	%fd90, {%r100, %r99};
	bra.uni 	$L__BB25_38;
$L__BB25_37:
	mov.f64 	%fd74, 0d4005BF0A8B145769;
	add.rn.f64 	%fd90, %fd74, %fd63;
$L__BB25_38:
	setp.eq.f32 	%p73, %f22, 0f00000000;
	cvt.rn.f32.f64 	%f103, %fd90;
	selp.f32 	%f104, 0f3F800000, %f103, %p73;
	st.global.f32 	[%rd12+4], %f104;
	add.f32 	%f179, %f21, %f104;
	add.s32 	%r119, %r119, 4;
	add.s32 	%r118, %r118, 4;
	add.s64 	%rd68, %rd68, 16;
	setp.ne.s32 	%p74, %r118, 0;
	@%p74 bra 	$L__BB25_18;
$L__BB25_39:
	setp.eq.s32 	%p75, %r19, 0;
	@%p75 bra 	$L__BB25_47;
	mul.wide.s32 	%rd47, %r1, 4;
	mul.wide.u32 	%rd48, %r120, 4;
	add.s64 	%rd49, %rd47, %rd48;
	add.s64 	%rd69, %rd3, %rd49;
	add.s32 	%r122, %r120, %r1;
	neg.s32 	%r121, %r19;
$L__BB25_41:
	.pragma "nounroll";
	setp.lt.s32 	%p76, %r18, 0;
	ld.global.nc.f32 	%f105, [%rd69];
	sub.f32 	%f27, %f105, %f173;
	cvt.f64.f32 	%fd75, %f27;
	{
	.reg .b32 %temp; 
	mov.b64 	{%temp, %r39}, %fd75;
	}
	shr.u32 	%r101, %r39, 20;
	and.b32  	%r102, %r101, 2047;
	add.s32 	%r103, %r102, -1012;
	mov.b64 	%rd50, %fd75;
	shl.b64 	%rd51, %rd50, %r103;
	setp.eq.s64 	%p77, %rd51, -9223372036854775808;
	{ // callseq 5, 0
	.param .b64 param0;
	st.param.f64 	[param0], 0d4005BF0A8B145769;
	.param .b64 param1;
	st.param.f64 	[param1], %fd75;
	.param .b64 retval0;
	call.uni (retval0), 
	__internal_accurate_pow, 
	(
	param0, 
	param1
	);
	ld.param.f64 	%fd76, [retval0];
	} // callseq 5
	neg.f64 	%fd78, %fd76;
	selp.f64 	%fd79, %fd78, %fd76, %p77;
	selp.f64 	%fd80, %fd79, %fd76, %p76;
	cvt.rzi.f64.f64 	%fd81, %fd75;
	setp.neu.f64 	%p78, %fd81, %fd75;
	selp.f64 	%fd83, 0dFFF8000000000000, %fd80, %p78;
	selp.f64 	%fd91, %fd83, %fd80, %p76;
	add.f64 	%fd84, %fd75, 0d4005BF0A8B145769;
	{
	.reg .b32 %temp; 
	mov.b64 	{%temp, %r104}, %fd84;
	}
	and.b32  	%r105, %r104, 2146435072;
	setp.ne.s32 	%p79, %r105, 2146435072;
	@%p79 bra 	$L__BB25_46;
	setp.nan.f32 	%p80, %f27, %f27;
	@%p80 bra 	$L__BB25_45;
	abs.f64 	%fd85, %fd75;
	setp.neu.f64 	%p81, %fd85, 0d7FF0000000000000;
	@%p81 bra 	$L__BB25_46;
	setp.lt.s32 	%p82, %r39, 0;
	selp.b32 	%r106, 0, 2146435072, %p82;
	mov.b32 	%r107, 0;
	mov.b64 	%fd91, {%r107, %r106};
	bra.uni 	$L__BB25_46;
$L__BB25_45:
	mov.f64 	%fd86, 0d4005BF0A8B145769;
	add.rn.f64 	%fd91, %fd86, %fd75;
$L__BB25_46:
	setp.eq.f32 	%p83, %f27, 0f00000000;
	cvt.rn.f32.f64 	%f106, %fd91;
	selp.f32 	%f107, 0f3F800000, %f106, %p83;
	mul.wide.s32 	%rd53, %r122, 4;
	add.s64 	%rd54, %rd2, %rd53;
	st.global.f32 	[%rd54], %f107;
	add.f32 	%f179, %f179, %f107;
	add.s64 	%rd69, %rd69, 4;
	add.s32 	%r122, %r122, 1;
	add.s32 	%r121, %r121, 1;
	setp.ne.s32 	%p84, %r121, 0;
	@%p84 bra 	$L__BB25_41;
$L__BB25_47:
	add.f32 	%f180, %f179, 0f322BCC77;
$L__BB25_48:
	setp.lt.s32 	%p85, %r62, 1;
	@%p85 bra 	$L__BB25_61;
	and.b32  	%r42, %r62, 15;
	setp.lt.u32 	%p86, %r62, 16;
	mov.b32 	%r126, 0;
	@%p86 bra 	$L__BB25_52;
	and.b32  	%r126, %r62, 2147483632;
	neg.s32 	%r124, %r126;
	add.s64 	%rd17, %rd2, 32;
	add.s64 	%rd18, %rd1, 32;
	mov.u32 	%r123, %r1;
$L__BB25_51:
	.pragma "nounroll";
	mul.wide.s32 	%rd55, %r123, 4;
	add.s64 	%rd56, %rd17, %rd55;
	add.s64 	%rd57, %rd18, %rd55;
	ld.global.f32 	%f108, [%rd56+-32];
	div.rn.f32 	%f109, %f108, %f180;
	st.global.f32 	[%rd57+-32], %f109;
	ld.global.f32 	%f110, [%rd56+-28];
	div.rn.f32 	%f111, %f110, %f180;
	st.global.f32 	[%rd57+-28], %f111;
	ld.global.f32 	%f112, [%rd56+-24];
	div.rn.f32 	%f113, %f112, %f180;
	st.global.f32 	[%rd57+-24], %f113;
	ld.global.f32 	%f114, [%rd56+-20];
	div.rn.f32 	%f115, %f114, %f180;
	st.global.f32 	[%rd57+-20], %f115;
	ld.global.f32 	%f116, [%rd56+-16];
	div.rn.f32 	%f117, %f116, %f180;
	st.global.f32 	[%rd57+-16], %f117;
	ld.global.f32 	%f118, [%rd56+-12];
	div.rn.f32 	%f119, %f118, %f180;
	st.global.f32 	[%rd57+-12], %f119;
	ld.global.f32 	%f120, [%rd56+-8];
	div.rn.f32 	%f121, %f120, %f180;
	st.global.f32 	[%rd57+-8], %f121;
	ld.global.f32 	%f122, [%rd56+-4];
	div.rn.f32 	%f123, %f122, %f180;
	st.global.f32 	[%rd57+-4], %f123;
	ld.global.f32 	%f124, [%rd56];
	div.rn.f32 	%f125, %f124, %f180;
	st.global.f32 	[%rd57], %f125;
	ld.global.f32 	%f126, [%rd56+4];
	div.rn.f32 	%f127, %f126, %f180;
	st.global.f32 	[%rd57+4], %f127;
	ld.global.f32 	%f128, [%rd56+8];
	div.rn.f32 	%f129, %f128, %f180;
	st.global.f32 	[%rd57+8], %f129;
	ld.global.f32 	%f130, [%rd56+12];
	div.rn.f32 	%f131, %f130, %f180;
	st.global.f32 	[%rd57+12], %f131;
	ld.global.f32 	%f132, [%rd56+16];
	div.rn.f32 	%f133, %f132, %f180;
	st.global.f32 	[%rd57+16], %f133;
	ld.global.f32 	%f134, [%rd56+20];
	div.rn.f32 	%f135, %f134, %f180;
	st.global.f32 	[%rd57+20], %f135;
	ld.global.f32 	%f136, [%rd56+24];
	div.rn.f32 	%f137, %f136, %f180;
	st.global.f32 	[%rd57+24], %f137;
	ld.global.f32 	%f138, [%rd56+28];
	div.rn.f32 	%f139, %f138, %f180;
	st.global.f32 	[%rd57+28], %f139;
	add.s32 	%r124, %r124, 16;
	add.s32 	%r123, %r123, 16;
	setp.ne.s32 	%p87, %r124, 0;
	@%p87 bra 	$L__BB25_51;
$L__BB25_52:
	setp.eq.s32 	%p88, %r42, 0;
	@%p88 bra 	$L__BB25_61;
	and.b32  	%r50, %r62, 7;
	setp.lt.u32 	%p89, %r42, 8;
	@%p89 bra 	$L__BB25_55;
	add.s32 	%r109, %r126, %r1;
	mul.wide.s32 	%rd58, %r109, 4;
	add.s64 	%rd59, %rd2, %rd58;
	ld.global.f32 	%f140, [%rd59];
	div.rn.f32 	%f141, %f140, %f180;
	add.s64 	%rd60, %rd1, %rd58;
	st.global.f32 	[%rd60], %f141;
	ld.global.f32 	%f142, [%rd59+4];
	div.rn.f32 	%f143, %f142, %f180;
	st.global.f32 	[%rd60+4], %f143;
	ld.global.f32 	%f144, [%rd59+8];
	div.rn.f32 	%f145, %f144, %f180;
	st.global.f32 	[%rd60+8], %f145;
	ld.global.f32 	%f146, [%rd59+12];
	div.rn.f32 	%f147, %f146, %f180;
	st.global.f32 	[%rd60+12], %f147;
	ld.global.f32 	%f148, [%rd59+16];
	div.rn.f32 	%f149, %f148, %f180;
	st.global.f32 	[%rd60+16], %f149;
	ld.global.f32 	%f150, [%rd59+20];
	div.rn.f32 	%f151, %f150, %f180;
	st.global.f32 	[%rd60+20], %f151;
	ld.global.f32 	%f152, [%rd59+24];
	div.rn.f32 	%f153, %f152, %f180;
	st.global.f32 	[%rd60+24], %f153;
	ld.global.f32 	%f154, [%rd59+28];
	div.rn.f32 	%f155, %f154, %f180;
	st.global.f32 	[%rd60+28], %f155;
	add.s32 	%r126, %r126, 8;
$L__BB25_55:
	setp.eq.s32 	%p90, %r50, 0;
	@%p90 bra 	$L__BB25_61;
	and.b32  	%r53, %r62, 3;
	setp.lt.u32 	%p91, %r50, 4;
	@%p91 bra 	$L__BB25_58;
	add.s32 	%r110, %r126, %r1;
	mul.wide.s32 	%rd61, %r110, 4;
	add.s64 	%rd62, %rd2, %rd61;
	ld.global.f32 	%f156, [%rd62];
	div.rn.f32 	%f157, %f156, %f180;
	add.s64 	%rd63, %rd1, %rd61;
	st.global.f32 	[%rd63], %f157;
	ld.global.f32 	%f158, [%rd62+4];
	div.rn.f32 	%f159, %f158, %f180;
	st.global.f32 	[%rd63+4], %f159;
	ld.global.f32 	%f160, [%rd62+8];
	div.rn.f32 	%f161, %f160, %f180;
	st.global.f32 	[%rd63+8], %f161;
	ld.global.f32 	%f162, [%rd62+12];
	div.rn.f32 	%f163, %f162, %f180;
	st.global.f32 	[%rd63+12], %f163;
	add.s32 	%r126, %r126, 4;
$L__BB25_58:
	setp.eq.s32 	%p92, %r53, 0;
	@%p92 bra 	$L__BB25_61;
	add.s32 	%r129, %r126, %r1;
	neg.s32 	%r128, %r53;
$L__BB25_60:
	.pragma "nounroll";
	mul.wide.s32 	%rd64, %r129, 4;
	add.s64 	%rd65, %rd1, %rd64;
	add.s64 	%rd66, %rd2, %rd64;
	ld.global.f32 	%f164, [%rd66];
	div.rn.f32 	%f165, %f164, %f180;
	st.global.f32 	[%rd65], %f165;
	add.s32 	%r129, %r129, 1;
	add.s32 	%r128, %r128, 1;
	setp.ne.s32 	%p93, %r128, 0;
	@%p93 bra 	$L__BB25_60;
$L__BB25_61:
	ret;

}
.func  (.param .b64 func_retval0) __internal_accurate_pow(
	.param .b64 __internal_accurate_pow_param_0,
	.param .b64 __internal_accurate_pow_param_1
)
{
	.reg .pred 	%p<8>;
	.reg .b32 	%r<49>;
	.reg .b32 	%f<3>;
	.reg .b64 	%fd<109>;

	ld.param.f64 	%fd10, [__internal_accurate_pow_param_0];
	ld.param.f64 	%fd11, [__internal_accurate_pow_param_1];
	{
	.reg .b32 %temp; 
	mov.b64 	{%temp, %r46}, %fd10;
	}
	{
	.reg .b32 %temp; 
	mov.b64 	{%r45, %temp}, %fd10;
	}
	shr.u32 	%r47, %r46, 20;
	setp.gt.u32 	%p1, %r46, 1048575;
	@%p1 bra 	$L__BB26_2;
	mul.f64 	%fd12, %fd10, 0d4350000000000000;
	{
	.reg .b32 %temp; 
	mov.b64 	{%temp, %r46}, %fd12;
	}
	{
	.reg .b32 %temp; 
	mov.b64 	{%r45, %temp}, %fd12;
	}
	shr.u32 	%r16, %r46, 20;
	add.s32 	%r47, %r16, -54;
$L__BB26_2:
	add.s32 	%r48, %r47, -1023;
	and.b32  	%r17, %r46, -2146435073;
	or.b32  	%r18, %r17, 1072693248;
	mov.b64 	%fd107, {%r45, %r18};
	setp.lt.u32 	%p2, %r18, 1073127583;
	@%p2 bra 	$L__BB26_4;
	{
	.reg .b32 %temp; 
	mov.b64 	{%r19, %temp}, %fd107;
	}
	{
	.reg .b32 %temp; 
	mov.b64 	{%temp, %r20}, %fd107;
	}
	add.s32 	%r21, %r20, -1048576;
	mov.b64 	%fd107, {%r19, %r21};
	add.s32 	%r48, %r47, -1022;
$L__BB26_4:
	add.f64 	%fd13, %fd107, 0dBFF0000000000000;
	add.f64 	%fd14, %fd107, 0d3FF0000000000000;
	rcp.approx.ftz.f64 	%fd15, %fd14;
	neg.f64 	%fd16, %fd14;
	fma.rn.f64 	%fd17, %fd16, %fd15, 0d3FF0000000000000;
	fma.rn.f64 	%fd18, %fd17, %fd17, %fd17;
	fma.rn.f64 	%fd19, %fd18, %fd15, %fd15;
	mul.f64 	%fd20, %fd13, %fd19;
	fma.rn.f64 	%fd21, %fd13, %fd19, %fd20;
	mul.f64 	%fd22, %fd21, %fd21;
	fma.rn.f64 	%fd23, %fd22, 0d3EB0F5FF7D2CAFE2, 0d3ED0F5D241AD3B5A;
	fma.rn.f64 	%fd24, %fd23, %fd22, 0d3EF3B20A75488A3F;
	fma.rn.f64 	%fd25, %fd24, %fd22, 0d3F1745CDE4FAECD5;
	fma.rn.f64 	%fd26, %fd25, %fd22, 0d3F3C71C7258A578B;
	fma.rn.f64 	%fd27, %fd26, %fd22, 0d3F6249249242B910;
	fma.rn.f64 	%fd28, %fd27, %fd22, 0d3F89999999999DFB;
	sub.f64 	%fd29, %fd13, %fd21;
	add.f64 	%fd30, %fd29, %fd29;
	neg.f64 	%fd31, %fd21;
	fma.rn.f64 	%fd32, %fd31, %fd13, %fd30;
	mul.f64 	%fd33, %fd19, %fd32;
	fma.rn.f64 	%fd34, %fd22, %fd28, 0d3FB5555555555555;
	mov.f64 	%fd35, 0d3FB5555555555555;
	sub.f64 	%fd36, %fd35, %fd34;
	fma.rn.f64 	%fd37, %fd22, %fd28, %fd36;
	add.f64 	%fd38, %fd37, 0dBC46A4CB00B9E7B0;
	add.f64 	%fd39, %fd34, %fd38;
	sub.f64 	%fd40, %fd34, %fd39;
	add.f64 	%fd41, %fd38, %fd40;
	mul.rn.f64 	%fd42, %fd21, %fd21;
	neg.f64 	%fd43, %fd42;
	fma.rn.f64 	%fd44, %fd21, %fd21, %fd43;
	{
	.reg .b32 %temp; 
	mov.b64 	{%r22, %temp}, %fd33;
	}
	{
	.reg .b32 %temp; 
	mov.b64 	{%temp, %r23}, %fd33;
	}
	add.s32 	%r24, %r23, 1048576;
	mov.b64 	%fd45, {%r22, %r24};
	fma.rn.f64 	%fd46, %fd21, %fd45, %fd44;
	mul.rn.f64 	%fd47, %fd42, %fd21;
	neg.f64 	%fd48, %fd47;
	fma.rn.f64 	%fd49, %fd42, %fd21, %fd48;
	fma.rn.f64 	%fd50, %fd42, %fd33, %fd49;
	fma.rn.f64 	%fd51, %fd46, %fd21, %fd50;
	mul.rn.f64 	%fd52, %fd39, %fd47;
	neg.f64 	%fd53, %fd52;
	fma.rn.f64 	%fd54, %fd39, %fd47, %fd53;
	fma.rn.f64 	%fd55, %fd39, %fd51, %fd54;
	fma.rn.f64 	%fd56, %fd41, %fd47, %fd55;
	add.f64 	%fd57, %fd52, %fd56;
	sub.f64 	%fd58, %fd52, %fd57;
	add.f64 	%fd59, %fd56, %fd58;
	add.f64 	%fd60, %fd21, %fd57;
	sub.f64 	%fd61, %fd21, %fd60;
	add.f64 	%fd62, %fd57, %fd61;
	add.f64 	%fd63, %fd59, %fd62;
	add.f64 	%fd64, %fd33, %fd63;
	add.f64 	%fd65, %fd60, %fd64;
	sub.f64 	%fd66, %fd60, %fd65;
	add.f64 	%fd67, %fd64, %fd66;
	xor.b32  	%r25, %r48, -2147483648;
	mov.b32 	%r26, 1127219200;
	mov.b64 	%fd68, {%r25, %r26};
	mov.b32 	%r27, -2147483648;
	mov.b64 	%fd69, {%r27, %r26};
	sub.f64 	%fd70, %fd68, %fd69;
	fma.rn.f64 	%fd71, %fd70, 0d3FE62E42FEFA39EF, %fd65;
	fma.rn.f64 	%fd72, %fd70, 0dBFE62E42FEFA39EF, %fd71;
	sub.f64 	%fd73, %fd72, %fd65;
	sub.f64 	%fd74, %fd67, %fd73;
	fma.rn.f64 	%fd75, %fd70, 0d3C7ABC9E3B39803F, %fd74;
	add.f64 	%fd76, %fd71, %fd75;
	sub.f64 	%fd77, %fd71, %fd76;
	add.f64 	%fd78, %fd75, %fd77;
	{
	.reg .b32 %temp; 
	mov.b64 	{%temp, %r28}, %fd11;
	}
	{
	.reg .b32 %temp; 
	mov.b64 	{%r29, %temp}, %fd11;
	}
	shl.b32 	%r30, %r28, 1;
	setp.gt.u32 	%p3, %r30, -33554433;
	and.b32  	%r31, %r28, -15728641;
	selp.b32 	%r32, %r31, %r28, %p3;
	mov.b64 	%fd79, {%r29, %r32};
	mul.rn.f64 	%fd80, %fd76, %fd79;
	neg.f64 	%fd81, %fd80;
	fma.rn.f64 	%fd82, %fd76, %fd79, %fd81;
	fma.rn.f64 	%fd83, %fd78, %fd79, %fd82;
	add.f64 	%fd4, %fd80, %fd83;
	sub.f64 	%fd84, %fd80, %fd4;
	add.f64 	%fd5, %fd83, %fd84;
	fma.rn.f64 	%fd85, %fd4, 0d3FF71547652B82FE, 0d4338000000000000;
	{
	.reg .b32 %temp; 
	mov.b64 	{%r13, %temp}, %fd85;
	}
	mov.f64 	%fd86, 0dC338000000000000;
	add.rn.f64 	%fd87, %fd85, %fd86;
	fma.rn.f64 	%fd88, %fd87, 0dBFE62E42FEFA39EF, %fd4;
	fma.rn.f64 	%fd89, %fd87, 0dBC7ABC9E3B39803F, %fd88;
	fma.rn.f64 	%fd90, %fd89, 0d3E5ADE1569CE2BDF, 0d3E928AF3FCA213EA;
	fma.rn.f64 	%fd91, %fd90, %fd89, 0d3EC71DEE62401315;
	fma.rn.f64 	%fd92, %fd91, %fd89, 0d3EFA01997C89EB71;
	fma.rn.f64 	%fd93, %fd92, %fd89, 0d3F2A01A014761F65;
	fma.rn.f64 	%fd94, %fd93, %fd89, 0d3F56C16C1852B7AF;
	fma.rn.f64 	%fd95, %fd94, %fd89, 0d3F81111111122322;
	fma.rn.f64 	%fd96, %fd95, %fd89, 0d3FA55555555502A1;
	fma.rn.f64 	%fd97, %fd96, %fd89, 0d3FC5555555555511;
	fma.rn.f64 	%fd98, %fd97, %fd89, 0d3FE000000000000B;
	fma.rn.f64 	%fd99, %fd98, %fd89, 0d3FF0000000000000;
	fma.rn.f64 	%fd100, %fd99, %fd89, 0d3FF0000000000000;
	{
	.reg .b32 %temp; 
	mov.b64 	{%r14, %temp}, %fd100;
	}
	{
	.reg .b32 %temp; 
	mov.b64 	{%temp, %r15}, %fd100;
	}
	shl.b32 	%r33, %r13, 20;
	add.s32 	%r34, %r33, %r15;
	mov.b64 	%fd108, {%r14, %r34};
	{
	.reg .b32 %temp; 
	mov.b64 	{%temp, %r35}, %fd4;
	}
	mov.b32 	%f2, %r35;
	abs.f32 	%f1, %f2;
	setp.lt.f32 	%p4, %f1, 0f4086232B;
	@%p4 bra 	$L__BB26_7;
	setp.lt.f64 	%p5, %fd4, 0d0000000000000000;
	add.f64 	%fd101, %fd4, 0d7FF0000000000000;
	selp.f64 	%fd108, 0d0000000000000000, %fd101, %p5;
	setp.geu.f32 	%p6, %f1, 0f40874800;
	@%p6 bra 	$L__BB26_7;
	shr.u32 	%r36, %r13, 31;
	add.s32 	%r37, %r13, %r36;
	shr.s32 	%r38, %r37, 1;
	shl.b32 	%r39, %r38, 20;
	add.s32 	%r40, %r15, %r39;
	mov.b64 	%fd102, {%r14, %r40};
	sub.s32 	%r41, %r13, %r38;
	shl.b32 	%r42, %r41, 20;
	add.s32 	%r43, %r42, 1072693248;
	mov.b32 	%r44, 0;
	mov.b64 	%fd103, {%r44, %r43};
	mul.f64 	%fd108, %fd103, %fd102;
$L__BB26_7:
	abs.f64 	%fd104, %fd108;
	setp.eq.f64 	%p7, %fd104, 0d7FF0000000000000;
	fma.rn.f64 	%fd105, %fd108, %fd5, %fd108;
	selp.f64 	%fd106, %fd108, %fd105, %p7;
	st.param.f64 	[func_retval0], %fd106;
	ret;

}


// ===== COMPILED SASS (sm_100) =====

	.target	sm_100

	.elftype	@"ET_EXEC"


//--------------------- .note.nv.tkinfo           --------------------------
	.section	.note.nv.tkinfo,"",@"SHT_NOTE"
	.sectionflags	@"SHF_NOTE_NV_TKINFO"
	.tkinfo
        /*0018*/ 	.word	0x00000002
        /*0030*/ 	.string	""
        /*0030*/ 	.string	"ptxas"
        /*0030*/ 	.string	"Cuda compilation tools, release 13.0, V13.0.88"
        /*0030*/ 	.string	"Build cuda_13.0.r13.0/compiler.36424714_0"
        /*0030*/ 	.string	"-arch sm_100 -m 64 "



//--------------------- .note.nv.cuinfo           --------------------------
	.section	.note.nv.cuinfo,"",@"SHT_NOTE"
	.sectionflags	@"SHF_NOTE_NV_CUINFO"
        /*0018*/ 	.short	0x0002
        /*001a*/ 	.short	0x0064
        /*001c*/ 	.short	0x0082
	.zero		2


//--------------------- .nv.info                  --------------------------
	.section	.nv.info,"",@"SHT_CUDA_INFO"
	.align	4


	//----- nvinfo : EIATTR_REGCOUNT
	.align		4
        /*0000*/ 	.byte	0x04, 0x2f
        /*0002*/ 	.short	(.L_1 - .L_0)
	.align		4
.L_0:
        /*0004*/ 	.word	index@(vectorScalarSet)
        /*0008*/ 	.word	0x0000000a


	//----- nvinfo : EIATTR_FRAME_SIZE
	.align		4
.L_1:
        /*000c*/ 	.byte	0x04, 0x11
        /*000e*/ 	.short	(.L_3 - .L_2)
	.align		4
.L_2:
        /*0010*/ 	.word	index@(vectorScalarSet)
        /*0014*/ 	.word	0x00000000


	//----- nvinfo : EIATTR_REGCOUNT
	.align		4
.L_3:
        /*0018*/ 	.byte	0x04, 0x2f
        /*001a*/ 	.short	(.L_5 - .L_4)
	.align		4
.L_4:
        /*001c*/ 	.word	index@(matrixDiv)
        /*0020*/ 	.word	0x00000010


	//----- nvinfo : EIATTR_FRAME_SIZE
	.align		4
.L_5:
        /*0024*/ 	.byte	0x04, 0x11
        /*0026*/ 	.short	(.L_7 - .L_6)
	.align		4
.L_6:
        /*0028*/ 	.word	index@($__internal_6_$__cuda_sm3x_div_rn_noftz_f32_slowpath)
        /*002c*/ 	.word	0x00000000


	//----- nvinfo : EIATTR_FRAME_SIZE
	.align		4
.L_7:
        /*0030*/ 	.byte	0x04, 0x11
        /*0032*/ 	.short	(.L_9 - .L_8)
	.align		4
.L_8:
        /*0034*/ 	.word	index@(matrixDiv)
        /*0038*/ 	.word	0x00000000


	//----- nvinfo : EIATTR_REGCOUNT
	.align		4
.L_9:
        /*003c*/ 	.byte	0x04, 0x2f
        /*003e*/ 	.short	(.L_11 - .L_10)
	.align		4
.L_10:
        /*0040*/ 	.word	index@(vectorScalarAdd)
        /*0044*/ 	.word	0x0000000a


	//----- nvinfo : EIATTR_FRAME_SIZE
	.align		4
.L_11:
        /*0048*/ 	.byte	0x04, 0x11
        /*004a*/ 	.short	(.L_13 - .L_12)
	.align		4
.L_12:
        /*004c*/ 	.word	index@(vectorScalarAdd)
        /*0050*/ 	.word	0x00000000


	//----- nvinfo : EIATTR_REGCOUNT
	.align		4
.L_13:
        /*0054*/ 	.byte	0x04, 0x2f
        /*0056*/ 	.short	(.L_15 - .L_14)
	.align		4
.L_14:
        /*0058*/ 	.word	index@(vectorLog)
        /*005c*/ 	.word	0x0000000c


	//----- nvinfo : EIATTR_FRAME_SIZE
	.align		4
.L_15:
        /*0060*/ 	.byte	0x04, 0x11
        /*0062*/ 	.short	(.L_17 - .L_16)
	.align		4
.L_16:
        /*0064*/ 	.word	index@(vectorLog)
        /*0068*/ 	.word	0x00000000


	//----- nvinfo : EIATTR_REGCOUNT
	.align		4
.L_17:
        /*006c*/ 	.byte	0x04, 0x2f
        /*006e*/ 	.short	(.L_19 - .L_18)
	.align		4
.L_18:
        /*0070*/ 	.word	index@(vectorExp)
        /*0074*/ 	.word	0x0000000c


	//----- nvinfo : EIATTR_FRAME_SIZE
	.align		4
.L_19:
        /*0078*/ 	.byte	0x04, 0x11
        /*007a*/ 	.short	(.L_21 - .L_20)
	.align		4
.L_20:
        /*007c*/ 	.word	index@(vectorExp)
        /*0080*/ 	.word	0x00000000


	//----- nvinfo : EIATTR_REGCOUNT
	.align		4
.L_21:
        /*0084*/ 	.byte	0x04, 0x2f
        /*0086*/ 	.short	(.L_23 - .L_22)
	.align		4
.L_22:
        /*0088*/ 	.word	index@(vectorSign)
        /*008c*/ 	.word	0x0000000a


	//----- nvinfo : EIATTR_FRAME_SIZE
	.align		4
.L_23:
        /*0090*/ 	.byte	0x04, 0x11
        /*0092*/ 	.short	(.L_25 - .L_24)
	.align		4
.L_24:
        /*0094*/ 	.word	index@(vectorSign)
        /*0098*/ 	.word	0x00000000


	//----- nvinfo : EIATTR_REGCOUNT
	.align		4
.L_25:
        /*009c*/ 	.byte	0x04, 0x2f
        /*009e*/ 	.short	(.L_27 - .L_26)
	.align		4
.L_26:
        /*00a0*/ 	.word	index@(vectorAbs)
        /*00a4*/ 	.word	0x0000000a


	//----- nvinfo : EIATTR_FRAME_SIZE
	.align		4
.L_27:
        /*00a8*/ 	.byte	0x04, 0x11
        /*00aa*/ 	.short	(.L_29 - .L_28)
	.align		4
.L_28:
        /*00ac*/ 	.word	index@(vectorAbs)
        /*00b0*/ 	.word	0x00000000


	//----- nvinfo : EIATTR_REGCOUNT
	.align		4
.L_29:
        /*00b4*/ 	.byte	0x04, 0x2f
        /*00b6*/ 	.short	(.L_31 - .L_30)
	.align		4
.L_30:
        /*00b8*/ 	.word	index@(vectorDiv)
        /*00bc*/ 	.word	0x00000010


	//----- nvinfo : EIATTR_FRAME_SIZE
	.align		4
.L_31:
        /*00c0*/ 	.byte	0x04, 0x11
        /*00c2*/ 	.short	(.L_33 - .L_32)
	.align		4
.L_32:
        /*00c4*/ 	.word	index@($__internal_5_$__cuda_sm3x_div_rn_noftz_f32_slowpath)
        /*00c8*/ 	.word	0x00000000


	//----- nvinfo : EIATTR_FRAME_SIZE
	.align		4
.L_33:
        /*00cc*/ 	.byte	0x04, 0x11
        /*00ce*/ 	.short	(.L_35 - .L_34)
	.align		4
.L_34:
        /*00d0*/ 	.word	index@(vectorDiv)
        /*00d4*/ 	.word	0x00000000


	//----- nvinfo : EIATTR_REGCOUNT
	.align		4
.L_35:
        /*00d8*/ 	.byte	0x04, 0x2f
        /*00da*/ 	.short	(.L_37 - .L_36)
	.align		4
.L_36:
        /*00dc*/ 	.word	index@(vectorMul)
        /*00e0*/ 	.word	0x0000000c


	//----- nvinfo : EIATTR_FRAME_SIZE
	.align		4
.L_37:
        /*00e4*/ 	.byte	0x04, 0x11
        /*00e6*/ 	.short	(.L_39 - .L_38)
	.align		4
.L_38:
        /*00e8*/ 	.word	index@(vectorMul)
        /*00ec*/ 	.word	0x00000000


	//----- nvinfo : EIATTR_REGCOUNT
	.align		4
.L_39:
        /*00f0*/ 	.byte	0x04, 0x2f
        /*00f2*/ 	.short	(.L_41 - .L_40)
	.align		4
.L_40:
        /*00f4*/ 	.word	index@(vectorMax)
        /*00f8*/ 	.word	0x0000000a


	//----- nvinfo : EIATTR_FRAME_SIZE
	.align		4
.L_41:
        /*00fc*/ 	.byte	0x04, 0x11
        /*00fe*/ 	.short	(.L_43 - .L_42)
	.align		4
.L_42:
        /*0100*/ 	.word	index@(vectorMax)
        /*0104*/ 	.word	0x00000000


	//----- nvinfo : EIATTR_REGCOUNT
	.align		4
.L_43:
        /*0108*/ 	.byte	0x04, 0x2f
        /*010a*/ 	.short	(.L_45 - .L_44)
	.align		4
.L_44:
        /*010c*/ 	.word	index@(vectorMin)
        /*0110*/ 	.word	0x0000000a


	//----- nvinfo : EIATTR_FRAME_SIZE
	.align		4
.L_45:
        /*0114*/ 	.byte	0x04, 0x11
        /*0116*/ 	.short	(.L_47 - .L_46)
	.align		4
.L_46:
        /*0118*/ 	.word	index@(vectorMin)
        /*011c*/ 	.word	0x00000000


	//----- nvinfo : EIATTR_REGCOUNT
	.align		4
.L_47:
        /*0120*/ 	.byte	0x04, 0x2f
        /*0122*/ 	.short	(.L_49 - .L_48)
	.align		4
.L_48:
        /*0124*/ 	.word	index@(vectorPow)
        /*0128*/ 	.word	0x0000001e


	//----- nvinfo : EIATTR_FRAME_SIZE
	.align		4
.L_49:
        /*012c*/ 	.byte	0x04, 0x11
        /*012e*/ 	.short	(.L_51 - .L_50)
	.align		4
.L_50:
        /*0130*/ 	.word	index@($vectorPow$__internal_accurate_pow)
        /*0134*/ 	.word	0x00000000


	//----- nvinfo : EIATTR_FRAME_SIZE
	.align		4
.L_51:
        /*0138*/ 	.byte	0x04, 0x11
        /*013a*/ 	.short	(.L_53 - .L_52)
	.align		4
.L_52:
        /*013c*/ 	.word	index@(vectorPow)
        /*0140*/ 	.word	0x00000000


	//----- nvinfo : EIATTR_REGCOUNT
	.align		4
.L_53:
        /*0144*/ 	.byte	0x04, 0x2f
        /*0146*/ 	.short	(.L_55 - .L_54)
	.align		4
.L_54:
        /*0148*/ 	.word	index@(vectorSqr)
        /*014c*/ 	.word	0x0000000a


	//----- nvinfo : EIATTR_FRAME_SIZE
	.align		4
.L_55:
        /*0150*/ 	.byte	0x04, 0x11
        /*0152*/ 	.short	(.L_57 - .L_56)
	.align		4
.L_56:
        /*0154*/ 	.word	index@(vectorSqr)
        /*0158*/ 	.word	0x00000000


	//----- nvinfo : EIATTR_REGCOUNT
	.align		4
.L_57:
        /*015c*/ 	.byte	0x04, 0x2f
        /*015e*/ 	.short	(.L_59 - .L_58)
	.align		4
.L_58:
        /*0160*/ 	.word	index@(vectorSqrt)
        /*0164*/ 	.word	0x0000000c


	//----- nvinfo : EIATTR_FRAME_SIZE
	.align		4
.L_59:
        /*0168*/ 	.byte	0x04, 0x11
        /*016a*/ 	.short	(.L_61 - .L_60)
	.align		4
.L_60:
        /*016c*/ 	.word	index@($__internal_4_$__cuda_sm20_sqrt_rn_f32_slowpath)
        /*0170*/ 	.word	0x00000000


	//----- nvinfo : EIATTR_FRAME_SIZE
	.align		4
.L_61:
        /*0174*/ 	.byte	0x04, 0x11
        /*0176*/ 	.short	(.L_63 - .L_62)
	.align		4
.L_62:
        /*0178*/ 	.word	index@(vectorSqrt)
        /*017c*/ 	.word	0x00000000


	//----- nvinfo : EIATTR_REGCOUNT
	.align		4
.L_63:
        /*0180*/ 	.byte	0x04, 0x2f
        /*0182*/ 	.short	(.L_65 - .L_64)
	.align		4
.L_64:
        /*0184*/ 	.word	index@(mask)
        /*0188*/ 	.word	0x0000000a


	//----- nvinfo : EIATTR_FRAME_SIZE
	.align		4
.L_65:
        /*018c*/ 	.byte	0x04, 0x11
        /*018e*/ 	.short	(.L_67 - .L_66)
	.align		4
.L_66:
        /*0190*/ 	.word	index@(mask)
        /*0194*/ 	.word	0x00000000


	//----- nvinfo : EIATTR_REGCOUNT
	.align		4
.L_67:
        /*0198*/ 	.byte	0x04, 0x2f
        /*019a*/ 	.short	(.L_69 - .L_68)
	.align		4
.L_68:
        /*019c*/ 	.word	index@(dropout)
        /*01a0*/ 	.word	0x0000000e


	//----- nvinfo : EIATTR_FRAME_SIZE
	.align		4
.L_69:
        /*01a4*/ 	.byte	0x04, 0x11
        /*01a6*/ 	.short	(.L_71 - .L_70)
	.align		4
.L_70:
        /*01a8*/ 	.word	index@($__internal_3_$__cuda_sm20_rcp_rn_f32_slowpath)
        /*01ac*/ 	.word	0x00000000


	//----- nvinfo : EIATTR_FRAME_SIZE
	.align		4
.L_71:
        /*01b0*/ 	.byte	0x04, 0x11
        /*01b2*/ 	.short	(.L_73 - .L_72)
	.align		4
.L_72:
        /*01b4*/ 	.word	index@(dropout)
        /*01b8*/ 	.word	0x00000000


	//----- nvinfo : EIATTR_REGCOUNT
	.align		4
.L_73:
        /*01bc*/ 	.byte	0x04, 0x2f
        /*01be*/ 	.short	(.L_75 - .L_74)
	.align		4
.L_74:
        /*01c0*/ 	.word	index@(derSoftmax)
        /*01c4*/ 	.word	0x0000001f


	//----- nvinfo : EIATTR_FRAME_SIZE
	.align		4
.L_75:
        /*01c8*/ 	.byte	0x04, 0x11
        /*01ca*/ 	.short	(.L_77 - .L_76)
	.align		4
.L_76:
        /*01cc*/ 	.word	index@(derSoftmax)
        /*01d0*/ 	.word	0x00000000


	//----- nvinfo : EIATTR_REGCOUNT
	.align		4
.L_77:
        /*01d4*/ 	.byte	0x04, 0x2f
        /*01d6*/ 	.short	(.L_79 - .L_78)
	.align		4
.L_78:
        /*01d8*/ 	.word	index@(softmax_sum)
        /*01dc*/ 	.word	0x0000001f


	//----- nvinfo : EIATTR_FRAME_SIZE
	.align		4
.L_79:
        /*01e0*/ 	.byte	0x04, 0x11
        /*01e2*/ 	.short	(.L_81 - .L_80)
	.align		4
.L_80:
        /*01e4*/ 	.word	index@(softmax_sum)
        /*01e8*/ 	.word	0x00000000


	//----- nvinfo : EIATTR_REGCOUNT
	.align		4
.L_81:
        /*01ec*/ 	.byte	0x04, 0x2f
        /*01ee*/ 	.short	(.L_83 - .L_82)
	.align		4
.L_82:
        /*01f0*/ 	.word	index@(softmax_probability)
        /*01f4*/ 	.word	0x00000010


	//----- nvinfo : EIATTR_FRAME_SIZE
	.align		4
.L_83:
        /*01f8*/ 	.byte	0x04, 0x11
        /*01fa*/ 	.short	(.L_85 - .L_84)
	.align		4
.L_84:
        /*01fc*/ 	.word	index@($__internal_2_$__cuda_sm3x_div_rn_noftz_f32_slowpath)
        /*0200*/ 	.word	0x00000000


	//----- nvinfo : EIATTR_FRAME_SIZE
	.align		4
.L_85:
        /*0204*/ 	.byte	0x04, 0x11
        /*0206*/ 	.short	(.L_87 - .L_86)
	.align		4
.L_86:
        /*0208*/ 	.word	index@(softmax_probability)
        /*020c*/ 	.word	0x00000000


	//----- nvinfo : EIATTR_REGCOUNT
	.align		4
.L_87:
        /*0210*/ 	.byte	0x04, 0x2f
        /*0212*/ 	.short	(.L_89 - .L_88)
	.align		4
.L_88:
        /*0214*/ 	.word	index@(softmax_kernel)
        /*0218*/ 	.word	0x00000020


	//----- nvinfo : EIATTR_FRAME_SIZE
	.align		4
.L_89:
        /*021c*/ 	.byte	0x04, 0x11
        /*021e*/ 	.short	(.L_91 - .L_90)
	.align		4
.L_90:
        /*0220*/ 	.word	index@($__internal_1_$__cuda_sm3x_div_rn_noftz_f32_slowpath)
        /*0224*/ 	.word	0x00000000


	//----- nvinfo : EIATTR_FRAME_SIZE
	.align		4
.L_91:
        /*0228*/ 	.byte	0x04, 0x11
        /*022a*/ 	.short	(.L_93 - .L_92)
	.align		4
.L_92:
        /*022c*/ 	.word	index@(softmax_kernel)
        /*0230*/ 	.word	0x00000000


	//----- nvinfo : EIATTR_REGCOUNT
	.align		4
.L_93:
        /*0234*/ 	.byte	0x04, 0x2f
        /*0236*/ 	.short	(.L_95 - .L_94)
	.align		4
.L_94:
        /*0238*/ 	.word	index@(set_value)
        /*023c*/ 	.word	0x00000008


	//----- nvinfo : EIATTR_FRAME_SIZE
	.align		4
.L_95:
        /*0240*/ 	.byte	0x04, 0x11
        /*0242*/ 	.short	(.L_97 - .L_96)
	.align		4
.L_96:
        /*0244*/ 	.word	index@(set_value)
        /*0248*/ 	.word	0x00000000


	//----- nvinfo : EIATTR_REGCOUNT
	.align		4
.L_97:
        /*024c*/ 	.byte	0x04, 0x2f
        /*024e*/ 	.short	(.L_99 - .L_98)
	.align		4
.L_98:
        /*0250*/ 	.word	index@(addCopy)
        /*0254*/ 	.word	0x00000016


	//----- nvinfo : EIATTR_FRAME_SIZE
	.align		4
.L_99:
        /*0258*/ 	.byte	0x04, 0x11
        /*025a*/ 	.short	(.L_101 - .L_100)
	.align		4
.L_100:
        /*025c*/ 	.word	index@(addCopy)
        /*0260*/ 	.word	0x00000000


	//----- nvinfo : EIATTR_REGCOUNT
	.align		4
.L_101:
        /*0264*/ 	.byte	0x04, 0x2f
        /*0266*/ 	.short	(.L_103 - .L_102)
	.align		4
.L_102:
        /*0268*/ 	.word	index@(dot)
        /*026c*/ 	.word	0x00000020


	//----- nvinfo : EIATTR_FRAME_SIZE
	.align		4
.L_103:
        /*0270*/ 	.byte	0x04, 0x11
        /*0272*/ 	.short	(.L_105 - .L_104)
	.align		4
.L_104:
        /*0274*/ 	.word	index@(dot)
        /*0278*/ 	.word	0x00000000


	//----- nvinfo : EIATTR_REGCOUNT
	.align		4
.L_105:
        /*027c*/ 	.byte	0x04, 0x2f
        /*027e*/ 	.short	(.L_107 - .L_106)
	.align		4
.L_106:
        /*0280*/ 	.word	index@(addBackCopy)
        /*0284*/ 	.word	0x00000016


	//----- nvinfo : EIATTR_FRAME_SIZE
	.align		4
.L_107:
        /*0288*/ 	.byte	0x04, 0x11
        /*028a*/ 	.short	(.L_109 - .L_108)
	.align		4
.L_108:
        /*028c*/ 	.word	index@(addBackCopy)
        /*0290*/ 	.word	0x00000000


	//----- nvinfo : EIATTR_REGCOUNT
	.align		4
.L_109:
        /*0294*/ 	.byte	0x04, 0x2f
        /*0296*/ 	.short	(.L_111 - .L_110)
	.align		4
.L_110:
        /*0298*/ 	.word	index@(matrixMultiplyShared)
        /*029c*/ 	.word	0x00000020


	//----- nvinfo : EIATTR_FRAME_SIZE
	.align		4
.L_111:
        /*02a0*/ 	.byte	0x04, 0x11
        /*02a2*/ 	.short	(.L_113 - .L_112)
	.align		4
.L_112:
        /*02a4*/ 	.word	index@(matrixMultiplyShared)
        /*02a8*/ 	.word	0x00000000


	//----- nvinfo : EIATTR_REGCOUNT
	.align		4
.L_113:
        /*02ac*/ 	.byte	0x04, 0x2f
        /*02ae*/ 	.short	(.L_115 - .L_114)
	.align		4
.L_114:
        /*02b0*/ 	.word	index@(Softmax)
        /*02b4*/ 	.word	0x00000027


	//----- nvinfo : EIATTR_FRAME_SIZE
	.align		4
.L_115:
        /*02b8*/ 	.byte	0x04, 0x11
        /*02ba*/ 	.short	(.L_117 - .L_116)
	.align		4
.L_116:
        /*02bc*/ 	.word	index@($Softmax$__internal_accurate_pow)
        /*02c0*/ 	.word	0x00000000


	//----- nvinfo : EIATTR_FRAME_SIZE
	.align		4
.L_117:
        /*02c4*/ 	.byte	0x04, 0x11
        /*02c6*/ 	.short	(.L_119 - .L_118)
	.align		4
.L_118:
        /*02c8*/ 	.word	index@($__internal_0_$__cuda_sm3x_div_rn_noftz_f32_slowpath)
        /*02cc*/ 	.word	0x00000000


	//----- nvinfo : EIATTR_FRAME_SIZE
	.align		4
.L_119:
        /*02d0*/ 	.byte	0x04, 0x11
        /*02d2*/ 	.short	(.L_121 - .L_120)
	.align		4
.L_120:
        /*02d4*/ 	.word	index@(Softmax)
        /*02d8*/ 	.word	0x00000000


	//----- nvinfo : EIATTR_MIN_STACK_SIZE
	.align		4
.L_121:
        /*02dc*/ 	.byte	0x04, 0x12
        /*02de*/ 	.short	(.L_123 - .L_122)
	.align		4
.L_122:
        /*02e0*/ 	.word	index@(Softmax)
        /*02e4*/ 	.word	0x00000000


	//----- nvinfo : EIATTR_MIN_STACK_SIZE
	.align		4
.L_123:
        /*02e8*/ 	.byte	0x04, 0x12
        /*02ea*/ 	.short	(.L_125 - .L_124)
	.align		4
.L_124:
        /*02ec*/ 	.word	index@(matrixMultiplyShared)
        /*02f0*/ 	.word	0x00000000


	//----- nvinfo : EIATTR_MIN_STACK_SIZE
	.align		4
.L_125:
        /*02f4*/ 	.byte	0x04, 0x12
        /*02f6*/ 	.short	(.L_127 - .L_126)
	.align		4
.L_126:
        /*02f8*/ 	.word	index@(addBackCopy)
        /*02fc*/ 	.word	0x00000000


	//----- nvinfo : EIATTR_MIN_STACK_SIZE
	.align		4
.L_127:
        /*0300*/ 	.byte	0x04, 0x12
        /*0302*/ 	.short	(.L_129 - .L_128)
	.align		4
.L_128:
        /*0304*/ 	.word	index@(dot)
        /*0308*/ 	.word	0x00000000


	//----- nvinfo : EIATTR_MIN_STACK_SIZE
	.align		4
.L_129:
        /*030c*/ 	.byte	0x04, 0x12
        /*030e*/ 	.short	(.L_131 - .L_130)
	.align		4
.L_130:
        /*0310*/ 	.word	index@(addCopy)
        /*0314*/ 	.word	0x00000000


	//----- nvinfo : EIATTR_MIN_STACK_SIZE
	.align		4
.L_131:
        /*0318*/ 	.byte	0x04, 0x12
        /*031a*/ 	.short	(.L_133 - .L_132)
	.align		4
.L_132:
        /*031c*/ 	.word	index@(set_value)
        /*0320*/ 	.word	0x00000000


	//----- nvinfo : EIATTR_MIN_STACK_SIZE
	.align		4
.L_133:
        /*0324*/ 	.byte	0x04, 0x12
        /*0326*/ 	.short	(.L_135 - .L_134)
	.align		4
.L_134:
        /*0328*/ 	.word	index@(softmax_kernel)
        /*032c*/ 	.word	0x00000000


	//----- nvinfo : EIATTR_MIN_STACK_SIZE
	.align		4
.L_135:
        /*0330*/ 	.byte	0x04, 0x12
        /*0332*/ 	.short	(.L_137 - .L_136)
	.align		4
.L_136:
        /*0334*/ 	.word	index@(softmax_probability)
        /*0338*/ 	.word	0x00000000


	//----- nvinfo : EIATTR_MIN_STACK_SIZE
	.align		4
.L_137:
        /*033c*/ 	.byte	0x04, 0x12
        /*033e*/ 	.short	(.L_139 - .L_138)
	.align		4
.L_138:
        /*0340*/ 	.word	index@(softmax_sum)
        /*0344*/ 	.word	0x00000000


	//----- nvinfo : EIATTR_MIN_STACK_SIZE
	.align		4
.L_139:
        /*0348*/ 	.byte	0x04, 0x12
        /*034a*/ 	.short	(.L_141 - .L_140)
	.align		4
.L_140:
        /*034c*/ 	.word	index@(derSoftmax)
        /*0350*/ 	.word	0x00000000


	//----- nvinfo : EIATTR_MIN_STACK_SIZE
	.align		4
.L_141:
        /*0354*/ 	.byte	0x04, 0x12
        /*0356*/ 	.short	(.L_143 - .L_142)
	.align		4
.L_142:
        /*0358*/ 	.word	index@(dropout)
        /*035c*/ 	.word	0x00000000


	//----- nvinfo : EIATTR_MIN_STACK_SIZE
	.align		4
.L_143:
        /*0360*/ 	.byte	0x04, 0x12
        /*0362*/ 	.short	(.L_145 - .L_144)
	.align		4
.L_144:
        /*0364*/ 	.word	index@(mask)
        /*0368*/ 	.word	0x00000000


	//----- nvinfo : EIATTR_MIN_STACK_SIZE
	.align		4
.L_145:
        /*036c*/ 	.byte	0x04, 0x12
        /*036e*/ 	.short	(.L_147 - .L_146)
	.align		4
.L_146:
        /*0370*/ 	.word	index@(vectorSqrt)
        /*0374*/ 	.word	0x00000000


	//----- nvinfo : EIATTR_MIN_STACK_SIZE
	.align		4
.L_147:
        /*0378*/ 	.byte	0x04, 0x12
        /*037a*/ 	.short	(.L_149 - .L_148)
	.align		4
.L_148:
        /*037c*/ 	.word	index@(vectorSqr)
        /*0380*/ 	.word	0x00000000


	//----- nvinfo : EIATTR_MIN_STACK_SIZE
	.align		4
.L_149:
        /*0384*/ 	.byte	0x04, 0x12
        /*0386*/ 	.short	(.L_151 - .L_150)
	.align		4
.L_150:
        /*0388*/ 	.word	index@(vectorPow)
        /*038c*/ 	.word	0x00000000


	//----- nvinfo : EIATTR_MIN_STACK_SIZE
	.align		4
.L_151:
        /*0390*/ 	.byte	0x04, 0x12
        /*0392*/ 	.short	(.L_153 - .L_152)
	.align		4
.L_152:
        /*0394*/ 	.word	index@(vectorMin)
        /*0398*/ 	.word	0x00000000


	//----- nvinfo : EIATTR_MIN_STACK_SIZE
	.align		4
.L_153:
        /*039c*/ 	.byte	0x04, 0x12
        /*039e*/ 	.short	(.L_155 - .L_154)
	.align		4
.L_154:
        /*03a0*/ 	.word	index@(vectorMax)
        /*03a4*/ 	.word	0x00000000


	//----- nvinfo : EIATTR_MIN_STACK_SIZE
	.align		4
.L_155:
        /*03a8*/ 	.byte	0x04, 0x12
        /*03aa*/ 	.short	(.L_157 - .L_156)
	.align		4
.L_156:
        /*03ac*/ 	.word	index@(vectorMul)
        /*03b0*/ 	.word	0x00000000


	//----- nvinfo : EIATTR_MIN_STACK_SIZE
	.align		4
.L_157:
        /*03b4*/ 	.byte	0x04, 0x12
        /*03b6*/ 	.short	(.L_159 - .L_158)
	.align		4
.L_158:
        /*03b8*/ 	.word	index@(vectorDiv)
        /*03bc*/ 	.word	0x00000000


	//----- nvinfo : EIATTR_MIN_STACK_SIZE
	.align		4
.L_159:
        /*03c0*/ 	.byte	0x04, 0x12
        /*03c2*/ 	.short	(.L_161 - .L_160)
	.align		4
.L_160:
        /*03c4*/ 	.word	index@(vectorAbs)
        /*03c8*/ 	.word	0x00000000


	//----- nvinfo : EIATTR_MIN_STACK_SIZE
	.align		4
.L_161:
        /*03cc*/ 	.byte	0x04, 0x12
        /*03ce*/ 	.short	(.L_163 - .L_162)
	.align		4
.L_162:
        /*03d0*/ 	.word	index@(vectorSign)
        /*03d4*/ 	.word	0x00000000


	//----- nvinfo : EIATTR_MIN_STACK_SIZE
	.align		4
.L_163:
        /*03d8*/ 	.byte	0x04, 0x12
        /*03da*/ 	.short	(.L_165 - .L_164)
	.align		4
.L_164:
        /*03dc*/ 	.word	index@(vectorExp)
        /*03e0*/ 	.word	0x00000000


	//----- nvinfo : EIATTR_MIN_STACK_SIZE
	.align		4
.L_165:
        /*03e4*/ 	.byte	0x04, 0x12
        /*03e6*/ 	.short	(.L_167 - .L_166)
	.align		4
.L_166:
        /*03e8*/ 	.word	index@(vectorLog)
        /*03ec*/ 	.word	0x00000000


	//----- nvinfo : EIATTR_MIN_STACK_SIZE
	.align		4
.L_167:
        /*03f0*/ 	.byte	0x04, 0x12
        /*03f2*/ 	.short	(.L_169 - .L_168)
	.align		4
.L_168:
        /*03f4*/ 	.word	index@(vectorScalarAdd)
        /*03f8*/ 	.word	0x00000000


	//----- nvinfo : EIATTR_MIN_STACK_SIZE
	.align		4
.L_169:
        /*03fc*/ 	.byte	0x04, 0x12
        /*03fe*/ 	.short	(.L_171 - .L_170)
	.align		4
.L_170:
        /*0400*/ 	.word	index@(matrixDiv)
        /*0404*/ 	.word	0x00000000


	//----- nvinfo : EIATTR_MIN_STACK_SIZE
	.align		4
.L_171:
        /*0408*/ 	.byte	0x04, 0x12
        /*040a*/ 	.short	(.L_173 - .L_172)
	.align		4
.L_172:
        /*040c*/ 	.word	index@(vectorScalarSet)
        /*0410*/ 	.word	0x00000000
.L_173:


//--------------------- .nv.compat                --------------------------
	.section	.nv.compat,"",@"SHT_CUDA_COMPAT_INFO"
	.align	4
        /*0000*/ 	.byte	0x02, 0x09, 0x00, 0x00, 0x02, 0x02, 0x01, 0x00, 0x02, 0x05, 0x05, 0x00, 0x03, 0x07, 0x01, 0x01
        /*0010*/ 	.byte	0x02, 0x03, 0x00, 0x00, 0x02, 0x06, 0x01, 0x00, 0x04, 0x0b, 0x08, 0x00, 0x01, 0x00, 0x00, 0x00
        /*0020*/ 	.byte	0x00, 0x00, 0x00, 0x00


//--------------------- .nv.info.Softmax          --------------------------
	.section	.nv.info.Softmax,"",@"SHT_CUDA_INFO"
	.sectionflags	@""
	.align	4


	//----- nvinfo : EIATTR_CUDA_API_VERSION
	.align		4
        /*0000*/ 	.byte	0x04, 0x37
        /*0002*/ 	.short	(.L_175 - .L_174)
.L_174:
        /*0004*/ 	.word	0x00000082


	//----- nvinfo : EIATTR_KPARAM_INFO
	.align		4
.L_175:
        /*0008*/ 	.byte	0x04, 0x17
        /*000a*/ 	.short	(.L_177 - .L_176)
.L_176:
        /*000c*/ 	.word	0x00000000
        /*0010*/ 	.short	0x0004
        /*0012*/ 	.short	0x0020
        /*0014*/ 	.byte	0x00, 0xf0, 0x11, 0x00


	//----- nvinfo : EIATTR_KPARAM_INFO
	.align		4
.L_177:
        /*0018*/ 	.byte	0x04, 0x17
        /*001a*/ 	.short	(.L_179 - .L_178)
.L_178:
        /*001c*/ 	.word	0x00000000
        /*0020*/ 	.short	0x0003
        /*0022*/ 	.short	0x0018
        /*0024*/ 	.byte	0x00, 0xf5, 0x21, 0x00


	//----- nvinfo : EIATTR_KPARAM_INFO
	.align		4
.L_179:
        /*0028*/ 	.byte	0x04, 0x17
        /*002a*/ 	.short	(.L_181 - .L_180)
.L_180:
        /*002c*/ 	.word	0x00000000
        /*0030*/ 	.short	0x0002
        /*0032*/ 	.short	0x0010
        /*0034*/ 	.byte	0x00, 0xf0, 0x11, 0x00


	//----- nvinfo : EIATTR_KPARAM_INFO
	.align		4
.L_181:
        /*0038*/ 	.byte	0x04, 0x17
        /*003a*/ 	.short	(.L_183 - .L_182)
.L_182:
        /*003c*/ 	.word	0x00000000
        /*0040*/ 	.short	0x0001
        /*0042*/ 	.short	0x0008
        /*0044*/ 	.byte	0x00, 0xf5, 0x21, 0x00


	//----- nvinfo : EIATTR_KPARAM_INFO
	.align		4
.L_183:
        /*0048*/ 	.byte	0x04, 0x17
        /*004a*/ 	.short	(.L_185 - .L_184)
.L_184:
        /*004c*/ 	.word	0x00000000
        /*0050*/ 	.short	0x0000
        /*0052*/ 	.short	0x0000
        /*0054*/ 	.byte	0x00, 0xf5, 0x21, 0x00


	//----- nvinfo : EIATTR_SPARSE_MMA_MASK
	.align		4
.L_185:
        /*0058*/ 	.byte	0x03, 0x50
        /*005a*/ 	.short	0x0000


	//----- nvinfo : EIATTR_MAXREG_COUNT
	.align		4
        /*005c*/ 	.byte	0x03, 0x1b
        /*005e*/ 	.short	0x00ff


	//----- nvinfo : EIATTR_MERCURY_ISA_VERSION
	.align		4
        /*0060*/ 	.byte	0x03, 0x5f
        /*0062*/ 	.short	0x0101


	//----- nvinfo : EIATTR_VRC_CTA_INIT_COUNT
	.align		4
        /*0064*/ 	.byte	0x02, 0x4a
	.zero		1
	.zero		1


	//----- nvinfo : EIATTR_EXIT_INSTR_OFFSETS
	.align		4
        /*0068*/ 	.byte	0x04, 0x1c
        /*006a*/ 	.short	(.L_187 - .L_186)


	//   ....[0]....
.L_186:
        /*006c*/ 	.word	0x00000070


	//   ....[1]....
        /*0070*/ 	.word	0x000015a0


	//   ....[2]....
        /*0074*/ 	.word	0x000026a0


	//   ....[3]....
        /*0078*/ 	.word	0x00002f20


	//   ....[4]....
        /*007c*/ 	.word	0x000033c0


	//   ....[5]....
        /*0080*/ 	.word	0x00003570


	//----- nvinfo : EIATTR_CRS_STACK_SIZE
	.align		4
.L_187:
        /*0084*/ 	.byte	0x04, 0x1e
        /*0086*/ 	.short	(.L_189 - .L_188)
.L_188:
        /*0088*/ 	.word	0x00000000


	//----- nvinfo : EIATTR_CBANK_PARAM_SIZE
	.align		4
.L_189:
        /*008c*/ 	.byte	0x03, 0x19
        /*008e*/ 	.short	0x0024


	//----- nvinfo : EIATTR_PARAM_CBANK
	.align		4
        /*0090*/ 	.byte	0x04, 0x0a
        /*0092*/ 	.short	(.L_191 - .L_190)
	.align		4
.L_190:
        /*0094*/ 	.word	index@(.nv.constant0.Softmax)
        /*0098*/ 	.short	0x0380
        /*009a*/ 	.short	0x0024


	//----- nvinfo : EIATTR_SW_WAR
	.align		4
.L_191:
        /*009c*/ 	.byte	0x04, 0x36
        /*009e*/ 	.short	(.L_193 - .L_192)
.L_192:
        /*00a0*/ 	.word	0x00000008
.L_193:


//--------------------- .nv.info.matrixMultiplyShared --------------------------
	.section	.nv.info.matrixMultiplyShared,"",@"SHT_CUDA_INFO"
	.sectionflags	@""
	.align	4


	//----- nvinfo : EIATTR_CUDA_API_VERSION
	.align		4
        /*0000*/ 	.byte	0x04, 0x37
        /*0002*/ 	.short	(.L_195 - .L_194)
.L_194:
        /*0004*/ 	.word	0x00000082


	//----- nvinfo : EIATTR_KPARAM_INFO
	.align		4
.L_195:
        /*0008*/ 	.byte	0x04, 0x17
        /*000a*/ 	.short	(.L_197 - .L_196)
.L_196:
        /*000c*/ 	.word	0x00000000
        /*0010*/ 	.short	0x0008
        /*0012*/ 	.short	0x002c
        /*0014*/ 	.byte	0x00, 0xf0, 0x11, 0x00


	//----- nvinfo : EIATTR_KPARAM_INFO
	.align		4
.L_197:
        /*0018*/ 	.byte	0x04, 0x17
        /*001a*/ 	.short	(.L_199 - .L_198)
.L_198:
        /*001c*/ 	.word	0x00000000
        /*0020*/ 	.short	0x0007
        /*0022*/ 	.short	0x0028
        /*0024*/ 	.byte	0x00, 0xf0, 0x11, 0x00


	//----- nvinfo : EIATTR_KPARAM_INFO
	.align		4
.L_199:
        /*0028*/ 	.byte	0x04, 0x17
        /*002a*/ 	.short	(.L_201 - .L_200)
.L_200:
        /*002c*/ 	.word	0x00000000
        /*0030*/ 	.short	0x0006
        /*0032*/ 	.short	0x0024
        /*0034*/ 	.byte	0x00, 0xf0, 0x11, 0x00


	//----- nvinfo : EIATTR_KPARAM_INFO
	.align		4
.L_201:
        /*0038*/ 	.byte	0x04, 0x17
        /*003a*/ 	.short	(.L_203 - .L_202)
.L_202:
        /*003c*/ 	.word	0x00000000
        /*0040*/ 	.short	0x0005
        /*0042*/ 	.short	0x0020
        /*0044*/ 	.byte	0x00, 0xf0, 0x11, 0x00


	//----- nvinfo : EIATTR_KPARAM_INFO
	.align		4
.L_203:
        /*0048*/ 	.byte	0x04, 0x17
        /*004a*/ 	.short	(.L_205 - .L_204)
.L_204:
        /*004c*/ 	.word	0x00000000
        /*0050*/ 	.short	0x0004
        /*0052*/ 	.short	0x001c
        /*0054*/ 	.byte	0x00, 0xf0, 0x11, 0x00


	//----- nvinfo : EIATTR_KPARAM_INFO
	.align		4
.L_205:
        /*0058*/ 	.byte	0x04, 0x17
        /*005a*/ 	.short	(.L_207 - .L_206)
.L_206:
        /*005c*/ 	.word	0x00000000
        /*0060*/ 	.short	0x0003
        /*0062*/ 	.short	0x0018
        /*0064*/ 	.byte	0x00, 0xf0, 0x11, 0x00


	//----- nvinfo : EIATTR_KPARAM_INFO
	.align		4
.L_207:
        /*0068*/ 	.byte	0x04, 0x17
        /*006a*/ 	.short	(.L_209 - .L_208)
.L_208:
        /*006c*/ 	.word	0x00000000
        /*0070*/ 	.short	0x0002
        /*0072*/ 	.short	0x0010
        /*0074*/ 	.byte	0x00, 0xf5, 0x21, 0x00


	//----- nvinfo : EIATTR_KPARAM_INFO
	.align		4
.L_209:
        /*0078*/ 	.byte	0x04, 0x17
        /*007a*/ 	.short	(.L_211 - .L_210)
.L_210:
        /*007c*/ 	.word	0x00000000
        /*0080*/ 	.short	0x0001
        /*0082*/ 	.short	0x0008
        /*0084*/ 	.byte	0x00, 0xf5, 0x21, 0x00


	//----- nvinfo : EIATTR_KPARAM_INFO
	.align		4
.L_211:
        /*0088*/ 	.byte	0x04, 0x17
        /*008a*/ 	.short	(.L_213 - .L_212)
.L_212:
        /*008c*/ 	.word	0x00000000
        /*0090*/ 	.short	0x0000
        /*0092*/ 	.short	0x0000
        /*0094*/ 	.byte	0x00, 0xf5, 0x21, 0x00


	//----- nvinfo : EIATTR_SPARSE_MMA_MASK
	.align		4
.L_213:
        /*0098*/ 	.byte	0x03, 0x50
        /*009a*/ 	.short	0x0000


	//----- nvinfo : EIATTR_MAXREG_COUNT
	.align		4
        /*009c*/ 	.byte	0x03, 0x1b
        /*009e*/ 	.short	0x00ff


	//----- nvinfo : EIATTR_NUM_BARRIERS
	.align		4
        /*00a0*/ 	.byte	0x02, 0x4c
        /*00a2*/ 	.byte	0x01
	.zero		1


	//----- nvinfo : EIATTR_MERCURY_ISA_VERSION
	.align		4
        /*00a4*/ 	.byte	0x03, 0x5f
        /*00a6*/ 	.short	0x0101


	//----- nvinfo : EIATTR_VRC_CTA_INIT_COUNT
	.align		4
        /*00a8*/ 	.byte	0x02, 0x4a
	.zero		1
	.zero		1


	//----- nvinfo : EIATTR_EXIT_INSTR_OFFSETS
	.align		4
        /*00ac*/ 	.byte	0x04, 0x1c
        /*00ae*/ 	.short	(.L_215 - .L_214)


	//   ....[0]....
.L_214:
        /*00b0*/ 	.word	0x00000860


	//   ....[1]....
        /*00b4*/ 	.word	0x000008b0


	//----- nvinfo : EIATTR_CBANK_PARAM_SIZE
	.align		4
.L_215:
        /*00b8*/ 	.byte	0x03, 0x19
        /*00ba*/ 	.short	0x0030


	//----- nvinfo : EIATTR_PARAM_CBANK
	.align		4
        /*00bc*/ 	.byte	0x04, 0x0a
        /*00be*/ 	.short	(.L_217 - .L_216)
	.align		4
.L_216:
        /*00c0*/ 	.word	index@(.nv.constant0.matrixMultiplyShared)
        /*00c4*/ 	.short	0x0380
        /*00c6*/ 	.short	0x0030


	//----- nvinfo : EIATTR_SW_WAR
	.align		4
.L_217:
        /*00c8*/ 	.byte	0x04, 0x36
        /*00ca*/ 	.short	(.L_219 - .L_218)
.L_218:
        /*00cc*/ 	.word	0x00000008
.L_219:


//--------------------- .nv.info.addBackCopy      --------------------------
	.section	.nv.info.addBackCopy,"",@"SHT_CUDA_INFO"
	.sectionflags	@""
	.align	4


	//----- nvinfo : EIATTR_CUDA_API_VERSION
	.align		4
        /*0000*/ 	.byte	0x04, 0x37
        /*0002*/ 	.short	(.L_221 - .L_220)
.L_220:
        /*0004*/ 	.word	0x00000082


	//----- nvinfo : EIATTR_KPARAM_INFO
	.align		4
.L_221:
        /*0008*/ 	.byte	0x04, 0x17
        /*000a*/ 	.short	(.L_223 - .L_222)
.L_222:
        /*000c*/ 	.word	0x00000000
        /*0010*/ 	.short	0x0005
        /*0012*/ 	.short	0x001c
        /*0014*/ 	.byte	0x00, 0xf0, 0x11, 0x00


	//----- nvinfo : EIATTR_KPARAM_INFO
	.align		4
.L_223:
        /*0018*/ 	.byte	0x04, 0x17
        /*001a*/ 	.short	(.L_225 - .L_224)
.L_224:
        /*001c*/ 	.word	0x00000000
        /*0020*/ 	.short	0x0004
        /*0022*/ 	.short	0x0018
        /*0024*/ 	.byte	0x00, 0xf0, 0x11, 0x00


	//----- nvinfo : EIATTR_KPARAM_INFO
	.align		4
.L_225:
        /*0028*/ 	.byte	0x04, 0x17
        /*002a*/ 	.short	(.L_227 - .L_226)
.L_226:
        /*002c*/ 	.word	0x00000000
        /*0030*/ 	.short	0x0003
        /*0032*/ 	.short	0x0014
        /*0034*/ 	.byte	0x00, 0xf0, 0x11, 0x00


	//----- nvinfo : EIATTR_KPARAM_INFO
	.align		4
.L_227:
        /*0038*/ 	.byte	0x04, 0x17
        /*003a*/ 	.short	(.L_229 - .L_228)
.L_228:
        /*003c*/ 	.word	0x00000000
        /*0040*/ 	.short	0x0002
        /*0042*/ 	.short	0x0010
        /*0044*/ 	.byte	0x00, 0xf0, 0x11, 0x00


	//----- nvinfo : EIATTR_KPARAM_INFO
	.align		4
.L_229:
        /*0048*/ 	.byte	0x04, 0x17
        /*004a*/ 	.short	(.L_231 - .L_230)
.L_230:
        /*004c*/ 	.word	0x00000000
        /*0050*/ 	.short	0x0001
        /*0052*/ 	.short	0x0008
        /*0054*/ 	.byte	0x00, 0xf5, 0x21, 0x00


	//----- nvinfo : EIATTR_KPARAM_INFO
	.align		4
.L_231:
        /*0058*/ 	.byte	0x04, 0x17
        /*005a*/ 	.short	(.L_233 - .L_232)
.L_232:
        /*005c*/ 	.word	0x00000000
        /*0060*/ 	.short	0x0000
        /*0062*/ 	.short	0x0000
        /*0064*/ 	.byte	0x00, 0xf5, 0x21, 0x00


	//----- nvinfo : EIATTR_SPARSE_MMA_MASK
	.align		4
.L_233:
        /*0068*/ 	.byte	0x03, 0x50
        /*006a*/ 	.short	0x0000


	//----- nvinfo : EIATTR_MAXREG_COUNT
	.align		4
        /*006c*/ 	.byte	0x03, 0x1b
        /*006e*/ 	.short	0x00ff


	//----- nvinfo : EIATTR_MERCURY_ISA_VERSION
	.align		4
        /*0070*/ 	.byte	0x03, 0x5f
        /*0072*/ 	.short	0x0101


	//----- nvinfo : EIATTR_VRC_CTA_INIT_COUNT
	.align		4
        /*0074*/ 	.byte	0x02, 0x4a
	.zero		1
	.zero		1


	//----- nvinfo : EIATTR_EXIT_INSTR_OFFSETS
	.align		4
        /*0078*/ 	.byte	0x04, 0x1c
        /*007a*/ 	.short	(.L_235 - .L_234)


	//   ....[0]....
.L_234:
        /*007c*/ 	.word	0x00000070


	//   ....[1]....
        /*0080*/ 	.word	0x000000d0


	//   ....[2]....
        /*0084*/ 	.word	0x00000480


	//   ....[3]....
        /*0088*/ 	.word	0x00000630


	//   ....[4]....
        /*008c*/ 	.word	0x00000760


	//   ....[5]....
        /*0090*/ 	.word	0x00000870


	//----- nvinfo : EIATTR_CBANK_PARAM_SIZE
	.align		4
.L_235:
        /*0094*/ 	.byte	0x03, 0x19
        /*0096*/ 	.short	0x0020


	//----- nvinfo : EIATTR_PARAM_CBANK
	.align		4
        /*0098*/ 	.byte	0x04, 0x0a
        /*009a*/ 	.short	(.L_237 - .L_236)
	.align		4
.L_236:
        /*009c*/ 	.word	index@(.nv.constant0.addBackCopy)
        /*00a0*/ 	.short	0x0380
        /*00a2*/ 	.short	0x0020


	//----- nvinfo : EIATTR_SW_WAR
	.align		4
.L_237:
        /*00a4*/ 	.byte	0x04, 0x36
        /*00a6*/ 	.short	(.L_239 - .L_238)
.L_238:
        /*00a8*/ 	.word	0x00000008
.L_239:


//--------------------- .nv.info.dot              --------------------------
	.section	.nv.info.dot,"",@"SHT_CUDA_INFO"
	.sectionflags	@""
	.align	4


	//----- nvinfo : EIATTR_CUDA_API_VERSION
	.align		4
        /*0000*/ 	.byte	0x04, 0x37
        /*0002*/ 	.short	(.L_241 - .L_240)
.L_240:
        /*0004*/ 	.word	0x00000082


	//----- nvinfo : EIATTR_KPARAM_INFO
	.align		4
.L_241:
        /*0008*/ 	.byte	0x04, 0x17
        /*000a*/ 	.short	(.L_243 - .L_242)
.L_242:
        /*000c*/ 	.word	0x00000000
        /*0010*/ 	.short	0x0006
        /*0012*/ 	.short	0x0024
        /*0014*/ 	.byte	0x00, 0xf0, 0x11, 0x00


	//----- nvinfo : EIATTR_KPARAM_INFO
	.align		4
.L_243:
        /*0018*/ 	.byte	0x04, 0x17
        /*001a*/ 	.short	(.L_245 - .L_244)
.L_244:
        /*001c*/ 	.word	0x00000000
        /*0020*/ 	.short	0x0005
        /*0022*/ 	.short	0x0020
        /*0024*/ 	.byte	0x00, 0xf0, 0x11, 0x00


	//----- nvinfo : EIATTR_KPARAM_INFO
	.align		4
.L_245:
        /*0028*/ 	.byte	0x04, 0x17
        /*002a*/ 	.short	(.L_247 - .L_246)
.L_246:
        /*002c*/ 	.word	0x00000000
        /*0030*/ 	.short	0x0004
        /*0032*/ 	.short	0x001c
        /*0034*/ 	.byte	0x00, 0xf0, 0x11, 0x00


	//----- nvinfo : EIATTR_KPARAM_INFO
	.align		4
.L_247:
        /*0038*/ 	.byte	0x04, 0x17
        /*003a*/ 	.short	(.L_249 - .L_248)
.L_248:
        /*003c*/ 	.word	0x00000000
        /*0040*/ 	.short	0x0003
        /*0042*/ 	.short	0x0018
        /*0044*/ 	.byte	0x00, 0xf0, 0x11, 0x00


	//----- nvinfo : EIATTR_KPARAM_INFO
	.align		4
.L_249:
        /*0048*/ 	.byte	0x04, 0x17
        /*004a*/ 	.short	(.L_251 - .L_250)
.L_250:
        /*004c*/ 	.word	0x00000000
        /*0050*/ 	.short	0x0002
        /*0052*/ 	.short	0x0010
        /*0054*/ 	.byte	0x00, 0xf5, 0x21, 0x00


	//----- nvinfo : EIATTR_KPARAM_INFO
	.align		4
.L_251:
        /*0058*/ 	.byte	0x04, 0x17
        /*005a*/ 	.short	(.L_253 - .L_252)
.L_252:
        /*005c*/ 	.word	0x00000000
        /*0060*/ 	.short	0x0001
        /*0062*/ 	.short	0x0008
        /*0064*/ 	.byte	0x00, 0xf5, 0x21, 0x00


	//----- nvinfo : EIATTR_KPARAM_INFO
	.align		4
.L_253:
        /*0068*/ 	.byte	0x04, 0x17
        /*006a*/ 	.short	(.L_255 - .L_254)
.L_254:
        /*006c*/ 	.word	0x00000000
        /*0070*/ 	.short	0x0000
        /*0072*/ 	.short	0x0000
        /*0074*/ 	.byte	0x00, 0xf5, 0x21, 0x00


	//----- nvinfo : EIATTR_SPARSE_MMA_MASK
	.align		4
.L_255:
        /*0078*/ 	.byte	0x03, 0x50
        /*007a*/ 	.short	0x0000


	//----- nvinfo : EIATTR_MAXREG_COUNT
	.align		4
        /*007c*/ 	.byte	0x03, 0x1b
        /*007e*/ 	.short	0x00ff


	//----- nvinfo : EIATTR_NUM_BARRIERS
	.align		4
        /*0080*/ 	.byte	0x02, 0x4c
        /*0082*/ 	.byte	0x01
	.zero		1


	//----- nvinfo : EIATTR_MERCURY_ISA_VERSION
	.align		4
        /*0084*/ 	.byte	0x03, 0x5f
        /*0086*/ 	.short	0x0101


	//----- nvinfo : EIATTR_UNUSED_LOAD_BYTE_OFFSET
	.align		4
        /*0088*/ 	.byte	0x04, 0x44
        /*008a*/ 	.short	(.L_257 - .L_256)


	//   ....[0]....
.L_256:
        /*008c*/ 	.word	0x00000af0
        /*0090*/ 	.word	0x00000fff


	//----- nvinfo : EIATTR_VRC_CTA_INIT_COUNT
	.align		4
.L_257:
        /*0094*/ 	.byte	0x02, 0x4a
	.zero		1
	.zero		1


	//----- nvinfo : EIATTR_EXIT_INSTR_OFFSETS
	.align		4
        /*0098*/ 	.byte	0x04, 0x1c
        /*009a*/ 	.short	(.L_259 - .L_258)


	//   ....[0]....
.L_258:
        /*009c*/ 	.word	0x00000c10


	//   ....[1]....
        /*00a0*/ 	.word	0x00000c60


	//----- nvinfo : EIATTR_CRS_STACK_SIZE
	.align		4
.L_259:
        /*00a4*/ 	.byte	0x04, 0x1e
        /*00a6*/ 	.short	(.L_261 - .L_260)
.L_260:
        /*00a8*/ 	.word	0x00000000


	//----- nvinfo : EIATTR_CBANK_PARAM_SIZE
	.align		4
.L_261:
        /*00ac*/ 	.byte	0x03, 0x19
        /*00ae*/ 	.short	0x0028


	//----- nvinfo : EIATTR_PARAM_CBANK
	.align		4
        /*00b0*/ 	.byte	0x04, 0x0a
        /*00b2*/ 	.short	(.L_263 - .L_262)
	.align		4
.L_262:
        /*00b4*/ 	.word	index@(.nv.constant0.dot)
        /*00b8*/ 	.short	0x0380
        /*00ba*/ 	.short	0x0028


	//----- nvinfo : EIATTR_SW_WAR
	.align		4
.L_263:
        /*00bc*/ 	.byte	0x04, 0x36
        /*00be*/ 	.short	(.L_265 - .L_264)
.L_264:
        /*00c0*/ 	.word	0x00000008
.L_265:


//--------------------- .nv.info.addCopy          --------------------------
	.section	.nv.info.addCopy,"",@"SHT_CUDA_INFO"
	.sectionflags	@""
	.align	4


	//----- nvinfo : EIATTR_CUDA_API_VERSION
	.align		4
        /*0000*/ 	.byte	0x04, 0x37
        /*0002*/ 	.short	(.L_267 - .L_266)
.L_266:
        /*0004*/ 	.word	0x00000082


	//----- nvinfo : EIATTR_KPARAM_INFO
	.align		4
.L_267:
        /*0008*/ 	.byte	0x04, 0x17
        /*000a*/ 	.short	(.L_269 - .L_268)
.L_268:
        /*000c*/ 	.word	0x00000000
        /*0010*/ 	.short	0x0005
        /*0012*/ 	.short	0x001c
        /*0014*/ 	.byte	0x00, 0xf0, 0x11, 0x00


	//----- nvinfo : EIATTR_KPARAM_INFO
	.align		4
.L_269:
        /*0018*/ 	.byte	0x04, 0x17
        /*001a*/ 	.short	(.L_271 - .L_270)
.L_270:
        /*001c*/ 	.word	0x00000000
        /*0020*/ 	.short	0x0004
        /*0022*/ 	.short	0x0018
        /*0024*/ 	.byte	0x00, 0xf0, 0x11, 0x00


	//----- nvinfo : EIATTR_KPARAM_INFO
	.align		4
.L_271:
        /*0028*/ 	.byte	0x04, 0x17
        /*002a*/ 	.short	(.L_273 - .L_272)
.L_272:
        /*002c*/ 	.word	0x00000000
        /*0030*/ 	.short	0x0003
        /*0032*/ 	.short	0x0014
        /*0034*/ 	.byte	0x00, 0xf0, 0x11, 0x00


	//----- nvinfo : EIATTR_KPARAM_INFO
	.align		4
.L_273:
        /*0038*/ 	.byte	0x04, 0x17
        /*003a*/ 	.short	(.L_275 - .L_274)
.L_274:
        /*003c*/ 	.word	0x00000000
        /*0040*/ 	.short	0x0002
        /*0042*/ 	.short	0x0010
        /*0044*/ 	.byte	0x00, 0xf0, 0x11, 0x00


	//----- nvinfo : EIATTR_KPARAM_INFO
	.align		4
.L_275:
        /*0048*/ 	.byte	0x04, 0x17
        /*004a*/ 	.short	(.L_277 - .L_276)
.L_276:
        /*004c*/ 	.word	0x00000000
        /*0050*/ 	.short	0x0001
        /*0052*/ 	.short	0x0008
        /*0054*/ 	.byte	0x00, 0xf5, 0x21, 0x00


	//----- nvinfo : EIATTR_KPARAM_INFO
	.align		4
.L_277:
        /*0058*/ 	.byte	0x04, 0x17
        /*005a*/ 	.short	(.L_279 - .L_278)
.L_278:
        /*005c*/ 	.word	0x00000000
        /*0060*/ 	.short	0x0000
        /*0062*/ 	.short	0x0000
        /*0064*/ 	.byte	0x00, 0xf5, 0x21, 0x00


	//----- nvinfo : EIATTR_SPARSE_MMA_MASK
	.align		4
.L_279:
        /*0068*/ 	.byte	0x03, 0x50
        /*006a*/ 	.short	0x0000


	//----- nvinfo : EIATTR_MAXREG_COUNT
	.align		4
        /*006c*/ 	.byte	0x03, 0x1b
        /*006e*/ 	.short	0x00ff


	//----- nvinfo : EIATTR_MERCURY_ISA_VERSION
	.align		4
        /*0070*/ 	.byte	0x03, 0x5f
        /*0072*/ 	.short	0x0101


	//----- nvinfo : EIATTR_VRC_CTA_INIT_COUNT
	.align		4
        /*0074*/ 	.byte	0x02, 0x4a
	.zero		1
	.zero		1


	//----- nvinfo : EIATTR_EXIT_INSTR_OFFSETS
	.align		4
        /*0078*/ 	.byte	0x04, 0x1c
        /*007a*/ 	.short	(.L_281 - .L_280)


	//   ....[0]....
.L_280:
        /*007c*/ 	.word	0x00000070


	//   ....[1]....
        /*0080*/ 	.word	0x000000d0


	//   ....[2]....
        /*0084*/ 	.word	0x00000480


	//   ....[3]....
        /*0088*/ 	.word	0x00000630


	//   ....[4]....
        /*008c*/ 	.word	0x00000760


	//   ....[5]....
        /*0090*/ 	.word	0x00000870


	//----- nvinfo : EIATTR_CBANK_PARAM_SIZE
	.align		4
.L_281:
        /*0094*/ 	.byte	0x03, 0x19
        /*0096*/ 	.short	0x0020


	//----- nvinfo : EIATTR_PARAM_CBANK
	.align		4
        /*0098*/ 	.byte	0x04, 0x0a
        /*009a*/ 	.short	(.L_283 - .L_282)
	.align		4
.L_282:
        /*009c*/ 	.word	index@(.nv.constant0.addCopy)
        /*00a0*/ 	.short	0x0380
        /*00a2*/ 	.short	0x0020


	//----- nvinfo : EIATTR_SW_WAR
	.align		4
.L_283:
        /*00a4*/ 	.byte	0x04, 0x36
        /*00a6*/ 	.short	(.L_285 - .L_284)
.L_284:
        /*00a8*/ 	.word	0x00000008
.L_285:


//--------------------- .nv.info.set_value        --------------------------
	.section	.nv.info.set_value,"",@"SHT_CUDA_INFO"
	.sectionflags	@""
	.align	4


	//----- nvinfo : EIATTR_CUDA_API_VERSION
	.align		4
        /*0000*/ 	.byte	0x04, 0x37
        /*0002*/ 	.short	(.L_287 - .L_286)
.L_286:
        /*0004*/ 	.word	0x00000082


	//----- nvinfo : EIATTR_KPARAM_INFO
	.align		4
.L_287:
        /*0008*/ 	.byte	0x04, 0x17
        /*000a*/ 	.short	(.L_289 - .L_288)
.L_288:
        /*000c*/ 	.word	0x00000000
        /*0010*/ 	.short	0x0002
        /*0012*/ 	.short	0x0010
        /*0014*/ 	.byte	0x00, 0xf0, 0x21, 0x00


	//----- nvinfo : EIATTR_KPARAM_INFO
	.align		4
.L_289:
        /*0018*/ 	.byte	0x04, 0x17
        /*001a*/ 	.short	(.L_291 - .L_290)
.L_290:
        /*001c*/ 	.word	0x00000000
        /*0020*/ 	.short	0x0001
        /*0022*/ 	.short	0x0008
        /*0024*/ 	.byte	0x00, 0xf0, 0x11, 0x00


	//----- nvinfo : EIATTR_KPARAM_INFO
	.align		4
.L_291:
        /*0028*/ 	.byte	0x04, 0x17
        /*002a*/ 	.short	(.L_293 - .L_292)
.L_292:
        /*002c*/ 	.word	0x00000000
        /*0030*/ 	.short	0x0000
        /*0032*/ 	.short	0x0000
        /*0034*/ 	.byte	0x00, 0xf5, 0x21, 0x00


	//----- nvinfo : EIATTR_SPARSE_MMA_MASK
	.align		4
.L_293:
        /*0038*/ 	.byte	0x03, 0x50
        /*003a*/ 	.short	0x0000


	//----- nvinfo : EIATTR_MAXREG_COUNT
	.align		4
        /*003c*/ 	.byte	0x03, 0x1b
        /*003e*/ 	.short	0x00ff


	//----- nvinfo : EIATTR_MERCURY_ISA_VERSION
	.align		4
        /*0040*/ 	.byte	0x03, 0x5f
        /*0042*/ 	.short	0x0101


	//----- nvinfo : EIATTR_VRC_CTA_INIT_COUNT
	.align		4
        /*0044*/ 	.byte	0x02, 0x4a
	.zero		1
	.zero		1


	//----- nvinfo : EIATTR_EXIT_INSTR_OFFSETS
	.align		4
        /*0048*/ 	.byte	0x04, 0x1c
        /*004a*/ 	.short	(.L_295 - .L_294)


	//   ....[0]....
.L_294:
        /*004c*/ 	.word	0x00000090


	//   ....[1]....
        /*0050*/ 	.word	0x00000100


	//----- nvinfo : EIATTR_CBANK_PARAM_SIZE
	.align		4
.L_295:
        /*0054*/ 	.byte	0x03, 0x19
        /*0056*/ 	.short	0x0018


	//----- nvinfo : EIATTR_PARAM_CBANK
	.align		4
        /*0058*/ 	.byte	0x04, 0x0a
        /*005a*/ 	.short	(.L_297 - .L_296)
	.align		4
.L_296:
        /*005c*/ 	.word	index@(.nv.constant0.set_value)
        /*0060*/ 	.short	0x0380
        /*0062*/ 	.short	0x0018


	//----- nvinfo : EIATTR_SW_WAR
	.align		4
.L_297:
        /*0064*/ 	.byte	0x04, 0x36
        /*0066*/ 	.short	(.L_299 - .L_298)
.L_298:
        /*0068*/ 	.word	0x00000008
.L_299:


//--------------------- .nv.info.softmax_kernel   --------------------------
	.section	.nv.info.softmax_kernel,"",@"SHT_CUDA_INFO"
	.sectionflags	@""
	.align	4


	//----- nvinfo : EIATTR_CUDA_API_VERSION
	.align		4
        /*0000*/ 	.byte	0x04, 0x37
        /*0002*/ 	.short	(.L_301 - .L_300)
.L_300:
        /*0004*/ 	.word	0x00000082


	//----- nvinfo : EIATTR_KPARAM_INFO
	.align		4
.L_301:
        /*0008*/ 	.byte	0x04, 0x17
        /*000a*/ 	.short	(.L_303 - .L_302)
.L_302:
        /*000c*/ 	.word	0x00000000
        /*0010*/ 	.short	0x0003
        /*0012*/ 	.short	0x0010
        /*0014*/ 	.byte	0x00, 0xf5, 0x21, 0x00


	//----- nvinfo : EIATTR_KPARAM_INFO
	.align		4
.L_303:
        /*0018*/ 	.byte	0x04, 0x17
        /*001a*/ 	.short	(.L_305 - .L_304)
.L_304:
        /*001c*/ 	.word	0x00000000
        /*0020*/ 	.short	0x0002
        /*0022*/ 	.short	0x000c
        /*0024*/ 	.byte	0x00, 0xf0, 0x11, 0x00


	//----- nvinfo : EIATTR_KPARAM_INFO
	.align		4
.L_305:
        /*0028*/ 	.byte	0x04, 0x17
        /*002a*/ 	.short	(.L_307 - .L_306)
.L_306:
        /*002c*/ 	.word	0x00000000
        /*0030*/ 	.short	0x0001
        /*0032*/ 	.short	0x0008
        /*0034*/ 	.byte	0x00, 0xf0, 0x11, 0x00


	//----- nvinfo : EIATTR_KPARAM_INFO
	.align		4
.L_307:
        /*0038*/ 	.byte	0x04, 0x17
        /*003a*/ 	.short	(.L_309 - .L_308)
.L_308:
        /*003c*/ 	.word	0x00000000
        /*0040*/ 	.short	0x0000
        /*0042*/ 	.short	0x0000
        /*0044*/ 	.byte	0x00, 0xf5, 0x21, 0x00


	//----- nvinfo : EIATTR_SPARSE_MMA_MASK
	.align		4
.L_309:
        /*0048*/ 	.byte	0x03, 0x50
        /*004a*/ 	.short	0x0000


	//----- nvinfo : EIATTR_MAXREG_COUNT
	.align		4
        /*004c*/ 	.byte	0x03, 0x1b
        /*004e*/ 	.short	0x00ff


	//----- nvinfo : EIATTR_MERCURY_ISA_VERSION
	.align		4
        /*0050*/ 	.byte	0x03, 0x5f
        /*0052*/ 	.short	0x0101


	//----- nvinfo : EIATTR_VRC_CTA_INIT_COUNT
	.align		4
        /*0054*/ 	.byte	0x02, 0x4a
	.zero		1
	.zero		1


	//----- nvinfo : EIATTR_EXIT_INSTR_OFFSETS
	.align		4
        /*0058*/ 	.byte	0x04, 0x1c
        /*005a*/ 	.short	(.L_311 - .L_310)


	//   ....[0]....
.L_310:
        /*005c*/ 	.word	0x000000a0


	//   ....[1]....
        /*0060*/ 	.word	0x000013d0


	//   ....[2]....
        /*0064*/ 	.word	0x00002290


	//   ....[3]....
        /*0068*/ 	.word	0x00002a10


	//   ....[4]....
        /*006c*/ 	.word	0x00002e40


	//   ....[5]....
        /*0070*/ 	.word	0x00003060


	//----- nvinfo : EIATTR_CRS_STACK_SIZE
	.align		4
.L_311:
        /*0074*/ 	.byte	0x04, 0x1e
        /*0076*/ 	.short	(.L_313 - .L_312)
.L_312:
        /*0078*/ 	.word	0x00000000


	//----- nvinfo : EIATTR_CBANK_PARAM_SIZE
	.align		4
.L_313:
        /*007c*/ 	.byte	0x03, 0x19
        /*007e*/ 	.short	0x0018


	//----- nvinfo : EIATTR_PARAM_CBANK
	.align		4
        /*0080*/ 	.byte	0x04, 0x0a
        /*0082*/ 	.short	(.L_315 - .L_314)
	.align		4
.L_314:
        /*0084*/ 	.word	index@(.nv.constant0.softmax_kernel)
        /*0088*/ 	.short	0x0380
        /*008a*/ 	.short	0x0018


	//----- nvinfo : EIATTR_SW_WAR
	.align		4
.L_315:
        /*008c*/ 	.byte	0x04, 0x36
        /*008e*/ 	.short	(.L_317 - .L_316)
.L_316:
        /*0090*/ 	.word	0x00000008
.L_317:


//--------------------- .nv.info.softmax_probability --------------------------
	.section	.nv.info.softmax_probability,"",@"SHT_CUDA_INFO"
	.sectionflags	@""
	.align	4


	//----- nvinfo : EIATTR_CUDA_API_VERSION
	.align		4
        /*0000*/ 	.byte	0x04, 0x37
        /*0002*/ 	.short	(.L_319 - .L_318)
.L_318:
        /*0004*/ 	.word	0x00000082


	//----- nvinfo : EIATTR_KPARAM_INFO
	.align		4
.L_319:
        /*0008*/ 	.byte	0x04, 0x17
        /*000a*/ 	.short	(.L_321 - .L_320)
.L_320:
        /*000c*/ 	.word	0x00000000
        /*0010*/ 	.short	0x0003
        /*0012*/ 	.short	0x0010
        /*0014*/ 	.byte	0x00, 0xf5, 0x21, 0x00


	//----- nvinfo : EIATTR_KPARAM_INFO
	.align		4
.L_321:
        /*0018*/ 	.byte	0x04, 0x17
        /*001a*/ 	.short	(.L_323 - .L_322)
.L_322:
        /*001c*/ 	.word	0x00000000
        /*0020*/ 	.short	0x0002
        /*0022*/ 	.short	0x000c
        /*0024*/ 	.byte	0x00, 0xf0, 0x11, 0x00


	//----- nvinfo : EIATTR_KPARAM_INFO
	.align		4
.L_323:
        /*0028*/ 	.byte	0x04, 0x17
        /*002a*/ 	.short	(.L_325 - .L_324)
.L_324:
        /*002c*/ 	.word	0x00000000
        /*0030*/ 	.short	0x0001
        /*0032*/ 	.short	0x0008
        /*0034*/ 	.byte	0x00, 0xf0, 0x11, 0x00


	//----- nvinfo : EIATTR_KPARAM_INFO
	.align		4
.L_325:
        /*0038*/ 	.byte	0x04, 0x17
        /*003a*/ 	.short	(.L_327 - .L_326)
.L_326:
        /*003c*/ 	.word	0x00000000
        /*0040*/ 	.short	0x0000
        /*0042*/ 	.short	0x0000
        /*0044*/ 	.byte	0x00, 0xf5, 0x21, 0x00


	//----- nvinfo : EIATTR_SPARSE_MMA_MASK
	.align		4
.L_327:
        /*0048*/ 	.byte	0x03, 0x50
        /*004a*/ 	.short	0x0000


	//----- nvinfo : EIATTR_MAXREG_COUNT
	.align		4
        /*004c*/ 	.byte	0x03, 0x1b
        /*004e*/ 	.short	0x00ff


	//----- nvinfo : EIATTR_MERCURY_ISA_VERSION
	.align		4
        /*0050*/ 	.byte	0x03, 0x5f
        /*0052*/ 	.short	0x0101


	//----- nvinfo : EIATTR_VRC_CTA_INIT_COUNT
	.align		4
        /*0054*/ 	.byte	0x02, 0x4a
	.zero		1
	.zero		1


	//----- nvinfo : EIATTR_EXIT_INSTR_OFFSETS
	.align		4
        /*0058*/ 	.byte	0x04, 0x1c
        /*005a*/ 	.short	(.L_329 - .L_328)


	//   ....[0]....
.L_328:
        /*005c*/ 	.word	0x000000c0


	//   ....[1]....
        /*0060*/ 	.word	0x000002d0


	//----- nvinfo : EIATTR_CRS_STACK_SIZE
	.align		4
.L_329:
        /*0064*/ 	.byte	0x04, 0x1e
        /*0066*/ 	.short	(.L_331 - .L_330)
.L_330:
        /*0068*/ 	.word	0x00000000


	//----- nvinfo : EIATTR_CBANK_PARAM_SIZE
	.align		4
.L_331:
        /*006c*/ 	.byte	0x03, 0x19
        /*006e*/ 	.short	0x0018


	//----- nvinfo : EIATTR_PARAM_CBANK
	.align		4
        /*0070*/ 	.byte	0x04, 0x0a
        /*0072*/ 	.short	(.L_333 - .L_332)
	.align		4
.L_332:
        /*0074*/ 	.word	index@(.nv.constant0.softmax_probability)
        /*0078*/ 	.short	0x0380
        /*007a*/ 	.short	0x0018


	//----- nvinfo : EIATTR_SW_WAR
	.align		4
.L_333:
        /*007c*/ 	.byte	0x04, 0x36
        /*007e*/ 	.short	(.L_335 - .L_334)
.L_334:
        /*0080*/ 	.word	0x00000008
.L_335:


//--------------------- .nv.info.softmax_sum      --------------------------
	.section	.nv.info.softmax_sum,"",@"SHT_CUDA_INFO"
	.sectionflags	@""
	.align	4


	//----- nvinfo : EIATTR_CUDA_API_VERSION
	.align		4
        /*0000*/ 	.byte	0x04, 0x37
        /*0002*/ 	.short	(.L_337 - .L_336)
.L_336:
        /*0004*/ 	.word	0x00000082


	//----- nvinfo : EIATTR_KPARAM_INFO
	.align		4
.L_337:
        /*0008*/ 	.byte	0x04, 0x17
        /*000a*/ 	.short	(.L_339 - .L_338)
.L_338:
        /*000c*/ 	.word	0x00000000
        /*0010*/ 	.short	0x0003
        /*0012*/ 	.short	0x0010
        /*0014*/ 	.byte	0x00, 0xf5, 0x21, 0x00


	//----- nvinfo : EIATTR_KPARAM_INFO
	.align		4
.L_339:
        /*0018*/ 	.byte	0x04, 0x17
        /*001a*/ 	.short	(.L_341 - .L_340)
.L_340:
        /*001c*/ 	.word	0x00000000
        /*0020*/ 	.short	0x0002
        /*0022*/ 	.short	0x000c
        /*0024*/ 	.byte	0x00, 0xf0, 0x11, 0x00


	//----- nvinfo : EIATTR_KPARAM_INFO
	.align		4
.L_341:
        /*0028*/ 	.byte	0x04, 0x17
        /*002a*/ 	.short	(.L_343 - .L_342)
.L_342:
        /*002c*/ 	.word	0x00000000
        /*0030*/ 	.short	0x0001
        /*0032*/ 	.short	0x0008
        /*0034*/ 	.byte	0x00, 0xf0, 0x11, 0x00


	//----- nvinfo : EIATTR_KPARAM_INFO
	.align		4
.L_343:
        /*0038*/ 	.byte	0x04, 0x17
        /*003a*/ 	.short	(.L_345 - .L_344)
.L_344:
        /*003c*/ 	.word	0x00000000
        /*0040*/ 	.short	0x0000
        /*0042*/ 	.short	0x0000
        /*0044*/ 	.byte	0x00, 0xf5, 0x21, 0x00


	//----- nvinfo : EIATTR_SPARSE_MMA_MASK
	.align		4
.L_345:
        /*0048*/ 	.byte	0x03, 0x50
        /*004a*/ 	.short	0x0000


	//----- nvinfo : EIATTR_MAXREG_COUNT
	.align		4
        /*004c*/ 	.byte	0x03, 0x1b
        /*004e*/ 	.short	0x00ff


	//----- nvinfo : EIATTR_MERCURY_ISA_VERSION
	.align		4
        /*0050*/ 	.byte	0x03, 0x5f
        /*0052*/ 	.short	0x0101


	//----- nvinfo : EIATTR_VRC_CTA_INIT_COUNT
	.align		4
        /*0054*/ 	.byte	0x02, 0x4a
	.zero		1
	.zero		1


	//----- nvinfo : EIATTR_EXIT_INSTR_OFFSETS
	.align		4
        /*0058*/ 	.byte	0x04, 0x1c
        /*005a*/ 	.short	(.L_347 - .L_346)


	//   ....[0]....
.L_346:
        /*005c*/ 	.word	0x000000d0


	//   ....[1]....
        /*0060*/ 	.word	0x00000cc0


	//----- nvinfo : EIATTR_CBANK_PARAM_SIZE
	.align		4
.L_347:
        /*0064*/ 	.byte	0x03, 0x19
        /*0066*/ 	.short	0x0018


	//----- nvinfo : EIATTR_PARAM_CBANK
	.align		4
        /*0068*/ 	.byte	0x04, 0x0a
        /*006a*/ 	.short	(.L_349 - .L_348)
	.align		4
.L_348:
        /*006c*/ 	.word	index@(.nv.constant0.softmax_sum)
        /*0070*/ 	.short	0x0380
        /*0072*/ 	.short	0x0018


	//----- nvinfo : EIATTR_SW_WAR
	.align		4
.L_349:
        /*0074*/ 	.byte	0x04, 0x36
        /*0076*/ 	.short	(.L_351 - .L_350)
.L_350:
        /*0078*/ 	.word	0x00000008
.L_351:


//--------------------- .nv.info.derSoftmax       --------------------------
	.section	.nv.info.derSoftmax,"",@"SHT_CUDA_INFO"
	.sectionflags	@""
	.align	4


	//----- nvinfo : EIATTR_CUDA_API_VERSION
	.align		4
        /*0000*/ 	.byte	0x04, 0x37
        /*0002*/ 	.short	(.L_353 - .L_352)
.L_352:
        /*0004*/ 	.word	0x00000082


	//----- nvinfo : EIATTR_KPARAM_INFO
	.align		4
.L_353:
        /*0008*/ 	.byte	0x04, 0x17
        /*000a*/ 	.short	(.L_355 - .L_354)
.L_354:
        /*000c*/ 	.word	0x00000000
        /*0010*/ 	.short	0x0004
        /*0012*/ 	.short	0x0020
        /*0014*/ 	.byte	0x00, 0xf0, 0x11, 0x00


	//----- nvinfo : EIATTR_KPARAM_INFO
	.align		4
.L_355:
        /*0018*/ 	.byte	0x04, 0x17
        /*001a*/ 	.short	(.L_357 - .L_356)
.L_356:
        /*001c*/ 	.word	0x00000000
        /*0020*/ 	.short	0x0003
        /*0022*/ 	.short	0x0018
        /*0024*/ 	.byte	0x00, 0xf5, 0x21, 0x00


	//----- nvinfo : EIATTR_KPARAM_INFO
	.align		4
.L_357:
        /*0028*/ 	.byte	0x04, 0x17
        /*002a*/ 	.short	(.L_359 - .L_358)
.L_358:
        /*002c*/ 	.word	0x00000000
        /*0030*/ 	.short	0x0002
        /*0032*/ 	.short	0x0010
        /*0034*/ 	.byte	0x00, 0xf0, 0x11, 0x00


	//----- nvinfo : EIATTR_KPARAM_INFO
	.align		4
.L_359:
        /*0038*/ 	.byte	0x04, 0x17
        /*003a*/ 	.short	(.L_361 - .L_360)
.L_360:
        /*003c*/ 	.word	0x00000000
        /*0040*/ 	.short	0x0001
        /*0042*/ 	.short	0x0008
        /*0044*/ 	.byte	0x00, 0xf5, 0x21, 0x00


	//----- nvinfo : EIATTR_KPARAM_INFO
	.align		4
.L_361:
        /*0048*/ 	.byte	0x04, 0x17
        /*004a*/ 	.short	(.L_363 - .L_362)
.L_362:
        /*004c*/ 	.word	0x00000000
        /*0050*/ 	.short	0x0000
        /*0052*/ 	.short	0x0000
        /*0054*/ 	.byte	0x00, 0xf5, 0x21, 0x00


	//----- nvinfo : EIATTR_SPARSE_MMA_MASK
	.align		4
.L_363:
        /*0058*/ 	.byte	0x03, 0x50
        /*005a*/ 	.short	0x0000


	//----- nvinfo : EIATTR_MAXREG_COUNT
	.align		4
        /*005c*/ 	.byte	0x03, 0x1b
        /*005e*/ 	.short	0x00ff


	//----- nvinfo : EIATTR_MERCURY_ISA_VERSION
	.align		4
        /*0060*/ 	.byte	0x03, 0x5f
        /*0062*/ 	.short	0x0101


	//----- nvinfo : EIATTR_VRC_CTA_INIT_COUNT
	.align		4
        /*0064*/ 	.byte	0x02, 0x4a
	.zero		1
	.zero		1


	//----- nvinfo : EIATTR_EXIT_INSTR_OFFSETS
	.align		4
        /*0068*/ 	.byte	0x04, 0x1c
        /*006a*/ 	.short	(.L_365 - .L_364)


	//   ....[0]....
.L_364:
        /*006c*/ 	.word	0x00000070


	//   ....[1]....
        /*0070*/ 	.word	0x000000a0


	//   ....[2]....
        /*0074*/ 	.word	0x00000c40


	//----- nvinfo : EIATTR_CBANK_PARAM_SIZE
	.align		4
.L_365:
        /*0078*/ 	.byte	0x03, 0x19
        /*007a*/ 	.short	0x0024


	//----- nvinfo : EIATTR_PARAM_CBANK
	.align		4
        /*007c*/ 	.byte	0x04, 0x0a
        /*007e*/ 	.short	(.L_367 - .L_366)
	.align		4
.L_366:
        /*0080*/ 	.word	index@(.nv.constant0.derSoftmax)
        /*0084*/ 	.short	0x0380
        /*0086*/ 	.short	0x0024


	//----- nvinfo : EIATTR_SW_WAR
	.align		4
.L_367:
        /*0088*/ 	.byte	0x04, 0x36
        /*008a*/ 	.short	(.L_369 - .L_368)
.L_368:
        /*008c*/ 	.word	0x00000008
.L_369:


//--------------------- .nv.info.dropout          --------------------------
	.section	.nv.info.dropout,"",@"SHT_CUDA_INFO"
	.sectionflags	@""
	.align	4


	//----- nvinfo : EIATTR_CUDA_API_VERSION
	.align		4
        /*0000*/ 	.byte	0x04, 0x37
        /*0002*/ 	.short	(.L_371 - .L_370)
.L_370:
        /*0004*/ 	.word	0x00000082


	//----- nvinfo : EIATTR_KPARAM_INFO
	.align		4
.L_371:
        /*0008*/ 	.byte	0x04, 0x17
        /*000a*/ 	.short	(.L_373 - .L_372)
.L_372:
        /*000c*/ 	.word	0x00000000
        /*0010*/ 	.short	0x0003
        /*0012*/ 	.short	0x0010
        /*0014*/ 	.byte	0x00, 0xf0, 0x11, 0x00


	//----- nvinfo : EIATTR_KPARAM_INFO
	.align		4
.L_373:
        /*0018*/ 	.byte	0x04, 0x17
        /*001a*/ 	.short	(.L_375 - .L_374)
.L_374:
        /*001c*/ 	.word	0x00000000
        /*0020*/ 	.short	0x0002
        /*0022*/ 	.short	0x000c
        /*0024*/ 	.byte	0x00, 0xf0, 0x11, 0x00


	//----- nvinfo : EIATTR_KPARAM_INFO
	.align		4
.L_375:
        /*0028*/ 	.byte	0x04, 0x17
        /*002a*/ 	.short	(.L_377 - .L_376)
.L_376:
        /*002c*/ 	.word	0x00000000
        /*0030*/ 	.short	0x0001
        /*0032*/ 	.short	0x0008
        /*0034*/ 	.byte	0x00, 0xf0, 0x11, 0x00


	//----- nvinfo : EIATTR_KPARAM_INFO
	.align		4
.L_377:
        /*0038*/ 	.byte	0x04, 0x17
        /*003a*/ 	.short	(.L_379 - .L_378)
.L_378:
        /*003c*/ 	.word	0x00000000
        /*0040*/ 	.short	0x0000
        /*0042*/ 	.short	0x0000
        /*0044*/ 	.byte	0x00, 0xf5, 0x21, 0x00


	//----- nvinfo : EIATTR_SPARSE_MMA_MASK
	.align		4
.L_379:
        /*0048*/ 	.byte	0x03, 0x50
        /*004a*/ 	.short	0x0000


	//----- nvinfo : EIATTR_MAXREG_COUNT
	.align		4
        /*004c*/ 	.byte	0x03, 0x1b
        /*004e*/ 	.short	0x00ff


	//----- nvinfo : EIATTR_MERCURY_ISA_VERSION
	.align		4
        /*0050*/ 	.byte	0x03, 0x5f
        /*0052*/ 	.short	0x0101


	//----- nvinfo : EIATTR_VRC_CTA_INIT_COUNT
	.align		4
        /*0054*/ 	.byte	0x02, 0x4a
	.zero		1
	.zero		1


	//----- nvinfo : EIATTR_EXIT_INSTR_OFFSETS
	.align		4
        /*0058*/ 	.byte	0x04, 0x1c
        /*005a*/ 	.short	(.L_381 - .L_380)


	//   ....[0]....
.L_380:
        /*005c*/ 	.word	0x00000090


	//   ....[1]....
        /*0060*/ 	.word	0x000001d0


	//----- nvinfo : EIATTR_CRS_STACK_SIZE
	.align		4
.L_381:
        /*0064*/ 	.byte	0x04, 0x1e
        /*0066*/ 	.short	(.L_383 - .L_382)
.L_382:
        /*0068*/ 	.word	0x00000000


	//----- nvinfo : EIATTR_CBANK_PARAM_SIZE
	.align		4
.L_383:
        /*006c*/ 	.byte	0x03, 0x19
        /*006e*/ 	.short	0x0014


	//----- nvinfo : EIATTR_PARAM_CBANK
	.align		4
        /*0070*/ 	.byte	0x04, 0x0a
        /*0072*/ 	.short	(.L_385 - .L_384)
	.align		4
.L_384:
        /*0074*/ 	.word	index@(.nv.constant0.dropout)
        /*0078*/ 	.short	0x0380
        /*007a*/ 	.short	0x0014


	//----- nvinfo : EIATTR_SW_WAR
	.align		4
.L_385:
        /*007c*/ 	.byte	0x04, 0x36
        /*007e*/ 	.short	(.L_387 - .L_386)
.L_386:
        /*0080*/ 	.word	0x00000008
.L_387:


//--------------------- .nv.info.mask             --------------------------
	.section	.nv.info.mask,"",@"SHT_CUDA_INFO"
	.sectionflags	@""
	.align	4


	//----- nvinfo : EIATTR_CUDA_API_VERSION
	.align		4
        /*0000*/ 	.byte	0x04, 0x37
        /*0002*/ 	.short	(.L_389 - .L_388)
.L_388:
        /*0004*/ 	.word	0x00000082


	//----- nvinfo : EIATTR_KPARAM_INFO
	.align		4
.L_389:
        /*0008*/ 	.byte	0x04, 0x17
        /*000a*/ 	.short	(.L_391 - .L_390)
.L_390:
        /*000c*/ 	.word	0x00000000
        /*0010*/ 	.short	0x0004
        /*0012*/ 	.short	0x0018
        /*0014*/ 	.byte	0x00, 0xf0, 0x11, 0x00


	//----- nvinfo : EIATTR_KPARAM_INFO
	.align		4
.L_391:
        /*0018*/ 	.byte	0x04, 0x17
        /*001a*/ 	.short	(.L_393 - .L_392)
.L_392:
        /*001c*/ 	.word	0x00000000
        /*0020*/ 	.short	0x0003
        /*0022*/ 	.short	0x0010
        /*0024*/ 	.byte	0x00, 0xf5, 0x21, 0x00


	//----- nvinfo : EIATTR_KPARAM_INFO
	.align		4
.L_393:
        /*0028*/ 	.byte	0x04, 0x17
        /*002a*/ 	.short	(.L_395 - .L_394)
.L_394:
        /*002c*/ 	.word	0x00000000
        /*0030*/ 	.short	0x0002
        /*0032*/ 	.short	0x000c
        /*0034*/ 	.byte	0x00, 0xf0, 0x11, 0x00


	//----- nvinfo : EIATTR_KPARAM_INFO
	.align		4
.L_395:
        /*0038*/ 	.byte	0x04, 0x17
        /*003a*/ 	.short	(.L_397 - .L_396)
.L_396:
        /*003c*/ 	.word	0x00000000
        /*0040*/ 	.short	0x0001
        /*0042*/ 	.short	0x0008
        /*0044*/ 	.byte	0x00, 0xf0, 0x11, 0x00


	//----- nvinfo : EIATTR_KPARAM_INFO
	.align		4
.L_397:
        /*0048*/ 	.byte	0x04, 0x17
        /*004a*/ 	.short	(.L_399 - .L_398)
.L_398:
        /*004c*/ 	.word	0x00000000
        /*0050*/ 	.short	0x0000
        /*0052*/ 	.short	0x0000
        /*0054*/ 	.byte	0x00, 0xf5, 0x21, 0x00


	//----- nvinfo : EIATTR_SPARSE_MMA_MASK
	.align		4
.L_399:
        /*0058*/ 	.byte	0x03, 0x50
        /*005a*/ 	.short	0x0000


	//----- nvinfo : EIATTR_MAXREG_COUNT
	.align		4
        /*005c*/ 	.byte	0x03, 0x1b
        /*005e*/ 	.short	0x00ff


	//----- nvinfo : EIATTR_MERCURY_ISA_VERSION
	.align		4
        /*0060*/ 	.byte	0x03, 0x5f
        /*0062*/ 	.short	0x0101


	//----- nvinfo : EIATTR_VRC_CTA_INIT_COUNT
	.align		4
        /*0064*/ 	.byte	0x02, 0x4a
	.zero		1
	.zero		1


	//----- nvinfo : EIATTR_EXIT_INSTR_OFFSETS
	.align		4
        /*0068*/ 	.byte	0x04, 0x1c
        /*006a*/ 	.short	(.L_401 - .L_400)


	//   ....[0]....
.L_400:
        /*006c*/ 	.word	0x00000070


	//   ....[1]....
        /*0070*/ 	.word	0x000000e0


	//   ....[2]....
        /*0074*/ 	.word	0x00000130


	//----- nvinfo : EIATTR_CBANK_PARAM_SIZE
	.align		4
.L_401:
        /*0078*/ 	.byte	0x03, 0x19
        /*007a*/ 	.short	0x001c


	//----- nvinfo : EIATTR_PARAM_CBANK
	.align		4
        /*007c*/ 	.byte	0x04, 0x0a
        /*007e*/ 	.short	(.L_403 - .L_402)
	.align		4
.L_402:
        /*0080*/ 	.word	index@(.nv.constant0.mask)
        /*0084*/ 	.short	0x0380
        /*0086*/ 	.short	0x001c


	//----- nvinfo : EIATTR_SW_WAR
	.align		4
.L_403:
        /*0088*/ 	.byte	0x04, 0x36
        /*008a*/ 	.short	(.L_405 - .L_404)
.L_404:
        /*008c*/ 	.word	0x00000008
.L_405:


//--------------------- .nv.info.vectorSqrt       --------------------------
	.section	.nv.info.vectorSqrt,"",@"SHT_CUDA_INFO"
	.sectionflags	@""
	.align	4


	//----- nvinfo : EIATTR_CUDA_API_VERSION
	.align		4
        /*0000*/ 	.byte	0x04, 0x37
        /*0002*/ 	.short	(.L_407 - .L_406)
.L_406:
        /*0004*/ 	.word	0x00000082


	//----- nvinfo : EIATTR_KPARAM_INFO
	.align		4
.L_407:
        /*0008*/ 	.byte	0x04, 0x17
        /*000a*/ 	.short	(.L_409 - .L_408)
.L_408:
        /*000c*/ 	.word	0x00000000
        /*0010*/ 	.short	0x0002
        /*0012*/ 	.short	0x0010
        /*0014*/ 	.byte	0x00, 0xf0, 0x11, 0x00


	//----- nvinfo : EIATTR_KPARAM_INFO
	.align		4
.L_409:
        /*0018*/ 	.byte	0x04, 0x17
        /*001a*/ 	.short	(.L_411 - .L_410)
.L_410:
        /*001c*/ 	.word	0x00000000
        /*0020*/ 	.short	0x0001
        /*0022*/ 	.short	0x0008
        /*0024*/ 	.byte	0x00, 0xf5, 0x21, 0x00


	//----- nvinfo : EIATTR_KPARAM_INFO
	.align		4
.L_411:
        /*0028*/ 	.byte	0x04, 0x17
        /*002a*/ 	.short	(.L_413 - .L_412)
.L_412:
        /*002c*/ 	.word	0x00000000
        /*0030*/ 	.short	0x0000
        /*0032*/ 	.short	0x0000
        /*0034*/ 	.byte	0x00, 0xf5, 0x21, 0x00


	//----- nvinfo : EIATTR_SPARSE_MMA_MASK
	.align		4
.L_413:
        /*0038*/ 	.byte	0x03, 0x50
        /*003a*/ 	.short	0x0000


	//----- nvinfo : EIATTR_MAXREG_COUNT
	.align		4
        /*003c*/ 	.byte	0x03, 0x1b
        /*003e*/ 	.short	0x00ff


	//----- nvinfo : EIATTR_MERCURY_ISA_VERSION
	.align		4
        /*0040*/ 	.byte	0x03, 0x5f
        /*0042*/ 	.short	0x0101


	//----- nvinfo : EIATTR_VRC_CTA_INIT_COUNT
	.align		4
        /*0044*/ 	.byte	0x02, 0x4a
	.zero		1
	.zero		1


	//----- nvinfo : EIATTR_EXIT_INSTR_OFFSETS
	.align		4
        /*0048*/ 	.byte	0x04, 0x1c
        /*004a*/ 	.short	(.L_415 - .L_414)


	//   ....[0]....
.L_414:
        /*004c*/ 	.word	0x00000070


	//   ....[1]....
        /*0050*/ 	.word	0x000001c0


	//----- nvinfo : EIATTR_CRS_STACK_SIZE
	.align		4
.L_415:
        /*0054*/ 	.byte	0x04, 0x1e
        /*0056*/ 	.short	(.L_417 - .L_416)
.L_416:
        /*0058*/ 	.word	0x00000000


	//----- nvinfo : EIATTR_CBANK_PARAM_SIZE
	.align		4
.L_417:
        /*005c*/ 	.byte	0x03, 0x19
        /*005e*/ 	.short	0x0014


	//----- nvinfo : EIATTR_PARAM_CBANK
	.align		4
        /*0060*/ 	.byte	0x04, 0x0a
        /*0062*/ 	.short	(.L_419 - .L_418)
	.align		4
.L_418:
        /*0064*/ 	.word	index@(.nv.constant0.vectorSqrt)
        /*0068*/ 	.short	0x0380
        /*006a*/ 	.short	0x0014


	//----- nvinfo : EIATTR_SW_WAR
	.align		4
.L_419:
        /*006c*/ 	.byte	0x04, 0x36
        /*006e*/ 	.short	(.L_421 - .L_420)
.L_420:
        /*0070*/ 	.word	0x00000008
.L_421:


//--------------------- .nv.info.vectorSqr        --------------------------
	.section	.nv.info.vectorSqr,"",@"SHT_CUDA_INFO"
	.sectionflags	@""
	.align	4


	//----- nvinfo : EIATTR_CUDA_API_VERSION
	.align		4
        /*0000*/ 	.byte	0x04, 0x37
        /*0002*/ 	.short	(.L_423 - .L_422)
.L_422:
        /*0004*/ 	.word	0x00000082


	//----- nvinfo : EIATTR_KPARAM_INFO
	.align		4
.L_423:
        /*0008*/ 	.byte	0x04, 0x17
        /*000a*/ 	.short	(.L_425 - .L_424)
.L_424:
        /*000c*/ 	.word	0x00000000
        /*0010*/ 	.short	0x0002
        /*0012*/ 	.short	0x0010
        /*0014*/ 	.byte	0x00, 0xf0, 0x11, 0x00


	//----- nvinfo : EIATTR_KPARAM_INFO
	.align		4
.L_425:
        /*0018*/ 	.byte	0x04, 0x17
        /*001a*/ 	.short	(.L_427 - .L_426)
.L_426:
        /*001c*/ 	.word	0x00000000
        /*0020*/ 	.short	0x0001
        /*0022*/ 	.short	0x0008
        /*0024*/ 	.byte	0x00, 0xf5, 0x21, 0x00


	//----- nvinfo : EIATTR_KPARAM_INFO
	.align		4
.L_427:
        /*0028*/ 	.byte	0x04, 0x17
        /*002a*/ 	.short	(.L_429 - .L_428)
.L_428:
        /*002c*/ 	.word	0x00000000
        /*0030*/ 	.short	0x0000
        /*0032*/ 	.short	0x0000
        /*0034*/ 	.byte	0x00, 0xf5, 0x21, 0x00


	//----- nvinfo : EIATTR_SPARSE_MMA_MASK
	.align		4
.L_429:
        /*0038*/ 	.byte	0x03, 0x50
        /*003a*/ 	.short	0x0000


	//----- nvinfo : EIATTR_MAXREG_COUNT
	.align		4
        /*003c*/ 	.byte	0x03, 0x1b
        /*003e*/ 	.short	0x00ff


	//----- nvinfo : EIATTR_MERCURY_ISA_VERSION
	.align		4
        /*0040*/ 	.byte	0x03, 0x5f
        /*0042*/ 	.short	0x0101


	//----- nvinfo : EIATTR_VRC_CTA_INIT_COUNT
	.align		4
        /*0044*/ 	.byte	0x02, 0x4a
	.zero		1
	.zero		1


	//----- nvinfo : EIATTR_EXIT_INSTR_OFFSETS
	.align		4
        /*0048*/ 	.byte	0x04, 0x1c
        /*004a*/ 	.short	(.L_431 - .L_430)


	//   ....[0]....
.L_430:
        /*004c*/ 	.word	0x00000070


	//   ....[1]....
        /*0050*/ 	.word	0x00000100


	//----- nvinfo : EIATTR_CBANK_PARAM_SIZE
	.align		4
.L_431:
        /*0054*/ 	.byte	0x03, 0x19
        /*0056*/ 	.short	0x0014


	//----- nvinfo : EIATTR_PARAM_CBANK
	.align		4
        /*0058*/ 	.byte	0x04, 0x0a
        /*005a*/ 	.short	(.L_433 - .L_432)
	.align		4
.L_432:
        /*005c*/ 	.word	index@(.nv.constant0.vectorSqr)
        /*0060*/ 	.short	0x0380
        /*0062*/ 	.short	0x0014


	//----- nvinfo : EIATTR_SW_WAR
	.align		4
.L_433:
        /*0064*/ 	.byte	0x04, 0x36
        /*0066*/ 	.short	(.L_435 - .L_434)
.L_434:
        /*0068*/ 	.word	0x00000008
.L_435:


//--------------------- .nv.info.vectorPow        --------------------------
	.section	.nv.info.vectorPow,"",@"SHT_CUDA_INFO"
	.sectionflags	@""
	.align	4


	//----- nvinfo : EIATTR_CUDA_API_VERSION
	.align		4
        /*0000*/ 	.byte	0x04, 0x37
        /*0002*/ 	.short	(.L_437 - .L_436)
.L_436:
        /*0004*/ 	.word	0x00000082


	//----- nvinfo : EIATTR_KPARAM_INFO
	.align		4
.L_437:
        /*0008*/ 	.byte	0x04, 0x17
        /*000a*/ 	.short	(.L_439 - .L_438)
.L_438:
        /*000c*/ 	.word	0x00000000
        /*0010*/ 	.short	0x0003
        /*0012*/ 	.short	0x0014
        /*0014*/ 	.byte	0x00, 0xf0, 0x11, 0x00


	//----- nvinfo : EIATTR_KPARAM_INFO
	.align		4
.L_439:
        /*0018*/ 	.byte	0x04, 0x17
        /*001a*/ 	.short	(.L_441 - .L_440)
.L_440:
        /*001c*/ 	.word	0x00000000
        /*0020*/ 	.short	0x0002
        /*0022*/ 	.short	0x0010
        /*0024*/ 	.byte	0x00, 0xf0, 0x11, 0x00


	//----- nvinfo : EIATTR_KPARAM_INFO
	.align		4
.L_441:
        /*0028*/ 	.byte	0x04, 0x17
        /*002a*/ 	.short	(.L_443 - .L_442)
.L_442:
        /*002c*/ 	.word	0x00000000
        /*0030*/ 	.short	0x0001
        /*0032*/ 	.short	0x0008
        /*0034*/ 	.byte	0x00, 0xf5, 0x21, 0x00


	//----- nvinfo : EIATTR_KPARAM_INFO
	.align		4
.L_443:
        /*0038*/ 	.byte	0x04, 0x17
        /*003a*/ 	.short	(.L_445 - .L_444)
.L_444:
        /*003c*/ 	.word	0x00000000
        /*0040*/ 	.short	0x0000
        /*0042*/ 	.short	0x0000
        /*0044*/ 	.byte	0x00, 0xf5, 0x21, 0x00


	//----- nvinfo : EIATTR_SPARSE_MMA_MASK
	.align		4
.L_445:
        /*0048*/ 	.byte	0x03, 0x50
        /*004a*/ 	.short	0x0000


	//----- nvinfo : EIATTR_MAXREG_COUNT
	.align		4
        /*004c*/ 	.byte	0x03, 0x1b
        /*004e*/ 	.short	0x00ff


	//----- nvinfo : EIATTR_MERCURY_ISA_VERSION
	.align		4
        /*0050*/ 	.byte	0x03, 0x5f
        /*0052*/ 	.short	0x0101


	//----- nvinfo : EIATTR_VRC_CTA_INIT_COUNT
	.align		4
        /*0054*/ 	.byte	0x02, 0x4a
	.zero		1
	.zero		1


	//----- nvinfo : EIATTR_EXIT_INSTR_OFFSETS
	.align		4
        /*0058*/ 	.byte	0x04, 0x1c
        /*005a*/ 	.short	(.L_447 - .L_446)


	//   ....[0]....
.L_446:
        /*005c*/ 	.word	0x00000070


	//   ....[1]....
        /*0060*/ 	.word	0x00000590


	//----- nvinfo : EIATTR_CRS_STACK_SIZE
	.align		4
.L_447:
        /*0064*/ 	.byte	0x04, 0x1e
        /*0066*/ 	.short	(.L_449 - .L_448)
.L_448:
        /*0068*/ 	.word	0x00000000


	//----- nvinfo : EIATTR_CBANK_PARAM_SIZE
	.align		4
.L_449:
        /*006c*/ 	.byte	0x03, 0x19
        /*006e*/ 	.short	0x0018


	//----- nvinfo : EIATTR_PARAM_CBANK
	.align		4
        /*0070*/ 	.byte	0x04, 0x0a
        /*0072*/ 	.short	(.L_451 - .L_450)
	.align		4
.L_450:
        /*0074*/ 	.word	index@(.nv.constant0.vectorPow)
        /*0078*/ 	.short	0x0380
        /*007a*/ 	.short	0x0018


	//----- nvinfo : EIATTR_SW_WAR
	.align		4
.L_451:
        /*007c*/ 	.byte	0x04, 0x36
        /*007e*/ 	.short	(.L_453 - .L_452)
.L_452:
        /*0080*/ 	.word	0x00000008
.L_453:


//--------------------- .nv.info.vectorMin        --------------------------
	.section	.nv.info.vectorMin,"",@"SHT_CUDA_INFO"
	.sectionflags	@""
	.align	4


	//----- nvinfo : EIATTR_CUDA_API_VERSION
	.align		4
        /*0000*/ 	.byte	0x04, 0x37
        /*0002*/ 	.short	(.L_455 - .L_454)
.L_454:
        /*0004*/ 	.word	0x00000082


	//----- nvinfo : EIATTR_KPARAM_INFO
	.align		4
.L_455:
        /*0008*/ 	.byte	0x04, 0x17
        /*000a*/ 	.short	(.L_457 - .L_456)
.L_456:
        /*000c*/ 	.word	0x00000000
        /*0010*/ 	.short	0x0003
        /*0012*/ 	.short	0x0014
        /*0014*/ 	.byte	0x00, 0xf0, 0x11, 0x00


	//----- nvinfo : EIATTR_KPARAM_INFO
	.align		4
.L_457:
        /*0018*/ 	.byte	0x04, 0x17
        /*001a*/ 	.short	(.L_459 - .L_458)
.L_458:
        /*001c*/ 	.word	0x00000000
        /*0020*/ 	.short	0x0002
        /*0022*/ 	.short	0x0010
        /*0024*/ 	.byte	0x00, 0xf0, 0x11, 0x00


	//----- nvinfo : EIATTR_KPARAM_INFO
	.align		4
.L_459:
        /*0028*/ 	.byte	0x04, 0x17
        /*002a*/ 	.short	(.L_461 - .L_460)
.L_460:
        /*002c*/ 	.word	0x00000000
        /*0030*/ 	.short	0x0001
        /*0032*/ 	.short	0x0008
        /*0034*/ 	.byte	0x00, 0xf5, 0x21, 0x00


	//----- nvinfo : EIATTR_KPARAM_INFO
	.align		4
.L_461:
        /*0038*/ 	.byte	0x04, 0x17
        /*003a*/ 	.short	(.L_463 - .L_462)
.L_462:
        /*003c*/ 	.word	0x00000000
        /*0040*/ 	.short	0x0000
        /*0042*/ 	.short	0x0000
        /*0044*/ 	.byte	0x00, 0xf5, 0x21, 0x00


	//----- nvinfo : EIATTR_SPARSE_MMA_MASK
	.align		4
.L_463:
        /*0048*/ 	.byte	0x03, 0x50
        /*004a*/ 	.short	0x0000


	//----- nvinfo : EIATTR_MAXREG_COUNT
	.align		4
        /*004c*/ 	.byte	0x03, 0x1b
        /*004e*/ 	.short	0x00ff


	//----- nvinfo : EIATTR_MERCURY_ISA_VERSION
	.align		4
        /*0050*/ 	.byte	0x03, 0x5f
        /*0052*/ 	.short	0x0101


	//----- nvinfo : EIATTR_VRC_CTA_INIT_COUNT
	.align		4
        /*0054*/ 	.byte	0x02, 0x4a
	.zero		1
	.zero		1


	//----- nvinfo : EIATTR_EXIT_INSTR_OFFSETS
	.align		4
        /*0058*/ 	.byte	0x04, 0x1c
        /*005a*/ 	.short	(.L_465 - .L_464)


	//   ....[0]....
.L_464:
        /*005c*/ 	.word	0x00000070


	//   ....[1]....
        /*0060*/ 	.word	0x00000110


	//----- nvinfo : EIATTR_CBANK_PARAM_SIZE
	.align		4
.L_465:
        /*0064*/ 	.byte	0x03, 0x19
        /*0066*/ 	.short	0x0018


	//----- nvinfo : EIATTR_PARAM_CBANK
	.align		4
        /*0068*/ 	.byte	0x04, 0x0a
        /*006a*/ 	.short	(.L_467 - .L_466)
	.align		4
.L_466:
        /*006c*/ 	.word	index@(.nv.constant0.vectorMin)
        /*0070*/ 	.short	0x0380
        /*0072*/ 	.short	0x0018


	//----- nvinfo : EIATTR_SW_WAR
	.align		4
.L_467:
        /*0074*/ 	.byte	0x04, 0x36
        /*0076*/ 	.short	(.L_469 - .L_468)
.L_468:
        /*0078*/ 	.word	0x00000008
.L_469:


//--------------------- .nv.info.vectorMax        --------------------------
	.section	.nv.info.vectorMax,"",@"SHT_CUDA_INFO"
	.sectionflags	@""
	.align	4


	//----- nvinfo : EIATTR_CUDA_API_VERSION
	.align		4
        /*0000*/ 	.byte	0x04, 0x37
        /*0002*/ 	.short	(.L_471 - .L_470)
.L_470:
        /*0004*/ 	.word	0x00000082


	//----- nvinfo : EIATTR_KPARAM_INFO
	.align		4
.L_471:
        /*0008*/ 	.byte	0x04, 0x17
        /*000a*/ 	.short	(.L_473 - .L_472)
.L_472:
        /*000c*/ 	.word	0x00000000
        /*0010*/ 	.short	0x0003
        /*0012*/ 	.short	0x0014
        /*0014*/ 	.byte	0x00, 0xf0, 0x11, 0x00


	//----- nvinfo : EIATTR_KPARAM_INFO
	.align		4
.L_473:
        /*0018*/ 	.byte	0x04, 0x17
        /*001a*/ 	.short	(.L_475 - .L_474)
.L_474:
        /*001c*/ 	.word	0x00000000
        /*0020*/ 	.short	0x0002
        /*0022*/ 	.short	0x0010
        /*0024*/ 	.byte	0x00, 0xf0, 0x11, 0x00


	//----- nvinfo : EIATTR_KPARAM_INFO
	.align		4
.L_475:
        /*0028*/ 	.byte	0x04, 0x17
        /*002a*/ 	.short	(.L_477 - .L_476)
.L_476:
        /*002c*/ 	.word	0x00000000
        /*0030*/ 	.short	0x0001
        /*0032*/ 	.short	0x0008
        /*0034*/ 	.byte	0x00, 0xf5, 0x21, 0x00


	//----- nvinfo : EIATTR_KPARAM_INFO
	.align		4
.L_477:
        /*0038*/ 	.byte	0x04, 0x17
        /*003a*/ 	.short	(.L_479 - .L_478)
.L_478:
        /*003c*/ 	.word	0x00000000
        /*0040*/ 	.short	0x0000
        /*0042*/ 	.short	0x0000
        /*0044*/ 	.byte	0x00, 0xf5, 0x21, 0x00


	//----- nvinfo : EIATTR_SPARSE_MMA_MASK
	.align		4
.L_479:
        /*0048*/ 	.byte	0x03, 0x50
        /*004a*/ 	.short	0x0000


	//----- nvinfo : EIATTR_MAXREG_COUNT
	.align		4
        /*004c*/ 	.byte	0x03, 0x1b
        /*004e*/ 	.short	0x00ff


	//----- nvinfo : EIATTR_MERCURY_ISA_VERSION
	.align		4
        /*0050*/ 	.byte	0x03, 0x5f
        /*0052*/ 	.short	0x0101


	//----- nvinfo : EIATTR_VRC_CTA_INIT_COUNT
	.align		4
        /*0054*/ 	.byte	0x02, 0x4a
	.zero		1
	.zero		1


	//----- nvinfo : EIATTR_EXIT_INSTR_OFFSETS
	.align		4
        /*0058*/ 	.byte	0x04, 0x1c
        /*005a*/ 	.short	(.L_481 - .L_480)


	//   ....[0]....
.L_480:
        /*005c*/ 	.word	0x00000070


	//   ....[1]....
        /*0060*/ 	.word	0x00000110


	//----- nvinfo : EIATTR_CBANK_PARAM_SIZE
	.align		4
.L_481:
        /*0064*/ 	.byte	0x03, 0x19
        /*0066*/ 	.short	0x0018


	//----- nvinfo : EIATTR_PARAM_CBANK
	.align		4
        /*0068*/ 	.byte	0x04, 0x0a
        /*006a*/ 	.short	(.L_483 - .L_482)
	.align		4
.L_482:
        /*006c*/ 	.word	index@(.nv.constant0.vectorMax)
        /*0070*/ 	.short	0x0380
        /*0072*/ 	.short	0x0018


	//----- nvinfo : EIATTR_SW_WAR
	.align		4
.L_483:
        /*0074*/ 	.byte	0x04, 0x36
        /*0076*/ 	.short	(.L_485 - .L_484)
.L_484:
        /*0078*/ 	.word	0x00000008
.L_485:


//--------------------- .nv.info.vectorMul        --------------------------
	.section	.nv.info.vectorMul,"",@"SHT_CUDA_INFO"
	.sectionflags	@""
	.align	4


	//----- nvinfo : EIATTR_CUDA_API_VERSION
	.align		4
        /*0000*/ 	.byte	0x04, 0x37
        /*0002*/ 	.short	(.L_487 - .L_486)
.L_486:
        /*0004*/ 	.word	0x00000082


	//----- nvinfo : EIATTR_KPARAM_INFO
	.align		4
.L_487:
        /*0008*/ 	.byte	0x04, 0x17
        /*000a*/ 	.short	(.L_489 - .L_488)
.L_488:
        /*000c*/ 	.word	0x00000000
        /*0010*/ 	.short	0x0003
        /*0012*/ 	.short	0x0018
        /*0014*/ 	.byte	0x00, 0xf0, 0x11, 0x00


	//----- nvinfo : EIATTR_KPARAM_INFO
	.align		4
.L_489:
        /*0018*/ 	.byte	0x04, 0x17
        /*001a*/ 	.short	(.L_491 - .L_490)
.L_490:
        /*001c*/ 	.word	0x00000000
        /*0020*/ 	.short	0x0002
        /*0022*/ 	.short	0x0010
        /*0024*/ 	.byte	0x00, 0xf5, 0x21, 0x00


	//----- nvinfo : EIATTR_KPARAM_INFO
	.align		4
.L_491:
        /*0028*/ 	.byte	0x04, 0x17
        /*002a*/ 	.short	(.L_493 - .L_492)
.L_492:
        /*002c*/ 	.word	0x00000000
        /*0030*/ 	.short	0x0001
        /*0032*/ 	.short	0x0008
        /*0034*/ 	.byte	0x00, 0xf5, 0x21, 0x00


	//----- nvinfo : EIATTR_KPARAM_INFO
	.align		4
.L_493:
        /*0038*/ 	.byte	0x04, 0x17
        /*003a*/ 	.short	(.L_495 - .L_494)
.L_494:
        /*003c*/ 	.word	0x00000000
        /*0040*/ 	.short	0x0000
        /*0042*/ 	.short	0x0000
        /*0044*/ 	.byte	0x00, 0xf5, 0x21, 0x00


	//----- nvinfo : EIATTR_SPARSE_MMA_MASK
	.align		4
.L_495:
        /*0048*/ 	.byte	0x03, 0x50
        /*004a*/ 	.short	0x0000


	//----- nvinfo : EIATTR_MAXREG_COUNT
	.align		4
        /*004c*/ 	.byte	0x03, 0x1b
        /*004e*/ 	.short	0x00ff


	//----- nvinfo : EIATTR_MERCURY_ISA_VERSION
	.align		4
        /*0050*/ 	.byte	0x03, 0x5f
        /*0052*/ 	.short	0x0101


	//----- nvinfo : EIATTR_VRC_CTA_INIT_COUNT
	.align		4
        /*0054*/ 	.byte	0x02, 0x4a
	.zero		1
	.zero		1


	//----- nvinfo : EIATTR_EXIT_INSTR_OFFSETS
	.align		4
        /*0058*/ 	.byte	0x04, 0x1c
        /*005a*/ 	.short	(.L_497 - .L_496)


	//   ....[0]....
.L_496:
        /*005c*/ 	.word	0x00000070


	//   ....[1]....
        /*0060*/ 	.word	0x00000130


	//----- nvinfo : EIATTR_CBANK_PARAM_SIZE
	.align		4
.L_497:
        /*0064*/ 	.byte	0x03, 0x19
        /*0066*/ 	.short	0x001c


	//----- nvinfo : EIATTR_PARAM_CBANK
	.align		4
        /*0068*/ 	.byte	0x04, 0x0a
        /*006a*/ 	.short	(.L_499 - .L_498)
	.align		4
.L_498:
        /*006c*/ 	.word	index@(.nv.constant0.vectorMul)
        /*0070*/ 	.short	0x0380
        /*0072*/ 	.short	0x001c


	//----- nvinfo : EIATTR_SW_WAR
	.align		4
.L_499:
        /*0074*/ 	.byte	0x04, 0x36
        /*0076*/ 	.short	(.L_501 - .L_500)
.L_500:
        /*0078*/ 	.word	0x00000008
.L_501:


//--------------------- .nv.info.vectorDiv        --------------------------
	.section	.nv.info.vectorDiv,"",@"SHT_CUDA_INFO"
	.sectionflags	@""
	.align	4


	//----- nvinfo : EIATTR_CUDA_API_VERSION
	.align		4
        /*0000*/ 	.byte	0x04, 0x37
        /*0002*/ 	.short	(.L_503 - .L_502)
.L_502:
        /*0004*/ 	.word	0x00000082


	//----- nvinfo : EIATTR_KPARAM_INFO
	.align		4
.L_503:
        /*0008*/ 	.byte	0x04, 0x17
        /*000a*/ 	.short	(.L_505 - .L_504)
.L_504:
        /*000c*/ 	.word	0x00000000
        /*0010*/ 	.short	0x0003
        /*0012*/ 	.short	0x0018
        /*0014*/ 	.byte	0x00, 0xf0, 0x11, 0x00


	//----- nvinfo : EIATTR_KPARAM_INFO
	.align		4
.L_505:
        /*0018*/ 	.byte	0x04, 0x17
        /*001a*/ 	.short	(.L_507 - .L_506)
.L_506:
        /*001c*/ 	.word	0x00000000
        /*0020*/ 	.short	0x0002
        /*0022*/ 	.short	0x0010
        /*0024*/ 	.byte	0x00, 0xf5, 0x21, 0x00


	//----- nvinfo : EIATTR_KPARAM_INFO
	.align		4
.L_507:
        /*0028*/ 	.byte	0x04, 0x17
        /*002a*/ 	.short	(.L_509 - .L_508)
.L_508:
        /*002c*/ 	.word	0x00000000
        /*0030*/ 	.short	0x0001
        /*0032*/ 	.short	0x0008
        /*0034*/ 	.byte	0x00, 0xf5, 0x21, 0x00


	//----- nvinfo : EIATTR_KPARAM_INFO
	.align		4
.L_509:
        /*0038*/ 	.byte	0x04, 0x17
        /*003a*/ 	.short	(.L_511 - .L_510)
.L_510:
        /*003c*/ 	.word	0x00000000
        /*0040*/ 	.short	0x0000
        /*0042*/ 	.short	0x0000
        /*0044*/ 	.byte	0x00, 0xf5, 0x21, 0x00


	//----- nvinfo : EIATTR_SPARSE_MMA_MASK
	.align		4
.L_511:
        /*0048*/ 	.byte	0x03, 0x50
        /*004a*/ 	.short	0x0000


	//----- nvinfo : EIATTR_MAXREG_COUNT
	.align		4
        /*004c*/ 	.byte	0x03, 0x1b
        /*004e*/ 	.short	0x00ff


	//----- nvinfo : EIATTR_MERCURY_ISA_VERSION
	.align		4
        /*0050*/ 	.byte	0x03, 0x5f
        /*0052*/ 	.short	0x0101


	//----- nvinfo : EIATTR_VRC_CTA_INIT_COUNT
	.align		4
        /*0054*/ 	.byte	0x02, 0x4a
	.zero		1
	.zero		1


	//----- nvinfo : EIATTR_EXIT_INSTR_OFFSETS
	.align		4
        /*0058*/ 	.byte	0x04, 0x1c
        /*005a*/ 	.short	(.L_513 - .L_512)


	//   ....[0]....
.L_512:
        /*005c*/ 	.word	0x00000070


	//   ....[1]....
        /*0060*/ 	.word	0x000001f0


	//----- nvinfo : EIATTR_CRS_STACK_SIZE
	.align		4
.L_513:
        /*0064*/ 	.byte	0x04, 0x1e
        /*0066*/ 	.short	(.L_515 - .L_514)
.L_514:
        /*0068*/ 	.word	0x00000000


	//----- nvinfo : EIATTR_CBANK_PARAM_SIZE
	.align		4
.L_515:
        /*006c*/ 	.byte	0x03, 0x19
        /*006e*/ 	.short	0x001c


	//----- nvinfo : EIATTR_PARAM_CBANK
	.align		4
        /*0070*/ 	.byte	0x04, 0x0a
        /*0072*/ 	.short	(.L_517 - .L_516)
	.align		4
.L_516:
        /*0074*/ 	.word	index@(.nv.constant0.vectorDiv)
        /*0078*/ 	.short	0x0380
        /*007a*/ 	.short	0x001c


	//----- nvinfo : EIATTR_SW_WAR
	.align		4
.L_517:
        /*007c*/ 	.byte	0x04, 0x36
        /*007e*/ 	.short	(.L_519 - .L_518)
.L_518:
        /*0080*/ 	.word	0x00000008
.L_519:


//--------------------- .nv.info.vectorAbs        --------------------------
	.section	.nv.info.vectorAbs,"",@"SHT_CUDA_INFO"
	.sectionflags	@""
	.align	4


	//----- nvinfo : EIATTR_CUDA_API_VERSION
	.align		4
        /*0000*/ 	.byte	0x04, 0x37
        /*0002*/ 	.short	(.L_521 - .L_520)
.L_520:
        /*0004*/ 	.word	0x00000082


	//----- nvinfo : EIATTR_KPARAM_INFO
	.align		4
.L_521:
        /*0008*/ 	.byte	0x04, 0x17
        /*000a*/ 	.short	(.L_523 - .L_522)
.L_522:
        /*000c*/ 	.word	0x00000000
        /*0010*/ 	.short	0x0002
        /*0012*/ 	.short	0x0010
        /*0014*/ 	.byte	0x00, 0xf0, 0x11, 0x00


	//----- nvinfo : EIATTR_KPARAM_INFO
	.align		4
.L_523:
        /*0018*/ 	.byte	0x04, 0x17
        /*001a*/ 	.short	(.L_525 - .L_524)
.L_524:
        /*001c*/ 	.word	0x00000000
        /*0020*/ 	.short	0x0001
        /*0022*/ 	.short	0x0008
        /*0024*/ 	.byte	0x00, 0xf5, 0x21, 0x00


	//----- nvinfo : EIATTR_KPARAM_INFO
	.align		4
.L_525:
        /*0028*/ 	.byte	0x04, 0x17
        /*002a*/ 	.short	(.L_527 - .L_526)
.L_526:
        /*002c*/ 	.word	0x00000000
        /*0030*/ 	.short	0x0000
        /*0032*/ 	.short	0x0000
        /*0034*/ 	.byte	0x00, 0xf5, 0x21, 0x00


	//----- nvinfo : EIATTR_SPARSE_MMA_MASK
	.align		4
.L_527:
        /*0038*/ 	.byte	0x03, 0x50
        /*003a*/ 	.short	0x0000


	//----- nvinfo : EIATTR_MAXREG_COUNT
	.align		4
        /*003c*/ 	.byte	0x03, 0x1b
        /*003e*/ 	.short	0x00ff


	//----- nvinfo : EIATTR_MERCURY_ISA_VERSION
	.align		4
        /*0040*/ 	.byte	0x03, 0x5f
        /*0042*/ 	.short	0x0101


	//----- nvinfo : EIATTR_VRC_CTA_INIT_COUNT
	.align		4
        /*0044*/ 	.byte	0x02, 0x4a
	.zero		1
	.zero		1


	//----- nvinfo : EIATTR_EXIT_INSTR_OFFSETS
	.align		4
        /*0048*/ 	.byte	0x04, 0x1c
        /*004a*/ 	.short	(.L_529 - .L_528)


	//   ....[0]....
.L_528:
        /*004c*/ 	.word	0x00000070


	//   ....[1]....
        /*0050*/ 	.word	0x00000100


	//----- nvinfo : EIATTR_CBANK_PARAM_SIZE
	.align		4
.L_529:
        /*0054*/ 	.byte	0x03, 0x19
        /*0056*/ 	.short	0x0014


	//----- nvinfo : EIATTR_PARAM_CBANK
	.align		4
        /*0058*/ 	.byte	0x04, 0x0a
        /*005a*/ 	.short	(.L_531 - .L_530)
	.align		4
.L_530:
        /*005c*/ 	.word	index@(.nv.constant0.vectorAbs)
        /*0060*/ 	.short	0x0380
        /*0062*/ 	.short	0x0014


	//----- nvinfo : EIATTR_SW_WAR
	.align		4
.L_531:
        /*0064*/ 	.byte	0x04, 0x36
        /*0066*/ 	.short	(.L_533 - .L_532)
.L_532:
        /*0068*/ 	.word	0x00000008
.L_533:


//--------------------- .nv.info.vectorSign       --------------------------
	.section	.nv.info.vectorSign,"",@"SHT_CUDA_INFO"
	.sectionflags	@""
	.align	4


	//----- nvinfo : EIATTR_CUDA_API_VERSION
	.align		4
        /*0000*/ 	.byte	0x04, 0x37
        /*0002*/ 	.short	(.L_535 - .L_534)
.L_534:
        /*0004*/ 	.word	0x00000082


	//----- nvinfo : EIATTR_KPARAM_INFO
	.align		4
.L_535:
        /*0008*/ 	.byte	0x04, 0x17
        /*000a*/ 	.short	(.L_537 - .L_536)
.L_536:
        /*000c*/ 	.word	0x00000000
        /*0010*/ 	.short	0x0002
        /*0012*/ 	.short	0x0010
        /*0014*/ 	.byte	0x00, 0xf0, 0x11, 0x00


	//----- nvinfo : EIATTR_KPARAM_INFO
	.align		4
.L_537:
        /*0018*/ 	.byte	0x04, 0x17
        /*001a*/ 	.short	(.L_539 - .L_538)
.L_538:
        /*001c*/ 	.word	0x00000000
        /*0020*/ 	.short	0x0001
        /*0022*/ 	.short	0x0008
        /*0024*/ 	.byte	0x00, 0xf5, 0x21, 0x00


	//----- nvinfo : EIATTR_KPARAM_INFO
	.align		4
.L_539:
        /*0028*/ 	.byte	0x04, 0x17
        /*002a*/ 	.short	(.L_541 - .L_540)
.L_540:
        /*002c*/ 	.word	0x00000000
        /*0030*/ 	.short	0x0000
        /*0032*/ 	.short	0x0000
        /*0034*/ 	.byte	0x00, 0xf5, 0x21, 0x00


	//----- nvinfo : EIATTR_SPARSE_MMA_MASK
	.align		4
.L_541:
        /*0038*/ 	.byte	0x03, 0x50
        /*003a*/ 	.short	0x0000


	//----- nvinfo : EIATTR_MAXREG_COUNT
	.align		4
        /*003c*/ 	.byte	0x03, 0x1b
        /*003e*/ 	.short	0x00ff


	//----- nvinfo : EIATTR_MERCURY_ISA_VERSION
	.align		4
        /*0040*/ 	.byte	0x03, 0x5f
        /*0042*/ 	.short	0x0101


	//----- nvinfo : EIATTR_VRC_CTA_INIT_COUNT
	.align		4
        /*0044*/ 	.byte	0x02, 0x4a
	.zero		1
	.zero		1


	//----- nvinfo : EIATTR_EXIT_INSTR_OFFSETS
	.align		4
        /*0048*/ 	.byte	0x04, 0x1c
        /*004a*/ 	.short	(.L_543 - .L_542)


	//   ....[0]....
.L_542:
        /*004c*/ 	.word	0x00000070


	//   ....[1]....
        /*0050*/ 	.word	0x00000120


	//----- nvinfo : EIATTR_CBANK_PARAM_SIZE
	.align		4
.L_543:
        /*0054*/ 	.byte	0x03, 0x19
        /*0056*/ 	.short	0x0014


	//----- nvinfo : EIATTR_PARAM_CBANK
	.align		4
        /*0058*/ 	.byte	0x04, 0x0a
        /*005a*/ 	.short	(.L_545 - .L_544)
	.align		4
.L_544:
        /*005c*/ 	.word	index@(.nv.constant0.vectorSign)
        /*0060*/ 	.short	0x0380
        /*0062*/ 	.short	0x0014


	//----- nvinfo : EIATTR_SW_WAR
	.align		4
.L_545:
        /*0064*/ 	.byte	0x04, 0x36
        /*0066*/ 	.short	(.L_547 - .L_546)
.L_546:
        /*0068*/ 	.word	0x00000008
.L_547:


//--------------------- .nv.info.vectorExp        --------------------------
	.section	.nv.info.vectorExp,"",@"SHT_CUDA_INFO"
	.sectionflags	@""
	.align	4


	//----- nvinfo : EIATTR_CUDA_API_VERSION
	.align		4
        /*0000*/ 	.byte	0x04, 0x37
        /*0002*/ 	.short	(.L_549 - .L_548)
.L_548:
        /*0004*/ 	.word	0x00000082


	//----- nvinfo : EIATTR_KPARAM_INFO
	.align		4
.L_549:
        /*0008*/ 	.byte	0x04, 0x17
        /*000a*/ 	.short	(.L_551 - .L_550)
.L_550:
        /*000c*/ 	.word	0x00000000
        /*0010*/ 	.short	0x0002
        /*0012*/ 	.short	0x0010
        /*0014*/ 	.byte	0x00, 0xf0, 0x11, 0x00


	//----- nvinfo : EIATTR_KPARAM_INFO
	.align		4
.L_551:
        /*0018*/ 	.byte	0x04, 0x17
        /*001a*/ 	.short	(.L_553 - .L_552)
.L_552:
        /*001c*/ 	.word	0x00000000
        /*0020*/ 	.short	0x0001
        /*0022*/ 	.short	0x0008
        /*0024*/ 	.byte	0x00, 0xf5, 0x21, 0x00


	//----- nvinfo : EIATTR_KPARAM_INFO
	.align		4
.L_553:
        /*0028*/ 	.byte	0x04, 0x17
        /*002a*/ 	.short	(.L_555 - .L_554)
.L_554:
        /*002c*/ 	.word	0x00000000
        /*0030*/ 	.short	0x0000
        /*0032*/ 	.short	0x0000
        /*0034*/ 	.byte	0x00, 0xf5, 0x21, 0x00


	//----- nvinfo : EIATTR_SPARSE_MMA_MASK
	.align		4
.L_555:
        /*0038*/ 	.byte	0x03, 0x50
        /*003a*/ 	.short	0x0000


	//----- nvinfo : EIATTR_MAXREG_COUNT
	.align		4
        /*003c*/ 	.byte	0x03, 0x1b
        /*003e*/ 	.short	0x00ff


	//----- nvinfo : EIATTR_MERCURY_ISA_VERSION
	.align		4
        /*0040*/ 	.byte	0x03, 0x5f
        /*0042*/ 	.short	0x0101


	//----- nvinfo : EIATTR_VRC_CTA_INIT_COUNT
	.align		4
        /*0044*/ 	.byte	0x02, 0x4a
	.zero		1
	.zero		1


	//----- nvinfo : EIATTR_EXIT_INSTR_OFFSETS
	.align		4
        /*0048*/ 	.byte	0x04, 0x1c
        /*004a*/ 	.short	(.L_557 - .L_556)


	//   ....[0]....
.L_556:
        /*004c*/ 	.word	0x00000070


	//   ....[1]....
        /*0050*/ 	.word	0x00000190


	//----- nvinfo : EIATTR_CBANK_PARAM_SIZE
	.align		4
.L_557:
        /*0054*/ 	.byte	0x03, 0x19
        /*0056*/ 	.short	0x0014


	//----- nvinfo : EIATTR_PARAM_CBANK
	.align		4
        /*0058*/ 	.byte	0x04, 0x0a
        /*005a*/ 	.short	(.L_559 - .L_558)
	.align		4
.L_558:
        /*005c*/ 	.word	index@(.nv.constant0.vectorExp)
        /*0060*/ 	.short	0x0380
        /*0062*/ 	.short	0x0014


	//----- nvinfo : EIATTR_SW_WAR
	.align		4
.L_559:
        /*0064*/ 	.byte	0x04, 0x36
        /*0066*/ 	.short	(.L_561 - .L_560)
.L_560:
        /*0068*/ 	.word	0x00000008
.L_561:


//--------------------- .nv.info.vectorLog        --------------------------
	.section	.nv.info.vectorLog,"",@"SHT_CUDA_INFO"
	.sectionflags	@""
	.align	4


	//----- nvinfo : EIATTR_CUDA_API_VERSION
	.align		4
        /*0000*/ 	.byte	0x04, 0x37
        /*0002*/ 	.short	(.L_563 - .L_562)
.L_562:
        /*0004*/ 	.word	0x00000082


	//----- nvinfo : EIATTR_KPARAM_INFO
	.align		4
.L_563:
        /*0008*/ 	.byte	0x04, 0x17
        /*000a*/ 	.short	(.L_565 - .L_564)
.L_564:
        /*000c*/ 	.word	0x00000000
        /*0010*/ 	.short	0x0002
        /*0012*/ 	.short	0x0010
        /*0014*/ 	.byte	0x00, 0xf0, 0x11, 0x00


	//----- nvinfo : EIATTR_KPARAM_INFO
	.align		4
.L_565:
        /*0018*/ 	.byte	0x04, 0x17
        /*001a*/ 	.short	(.L_567 - .L_566)
.L_566:
        /*001c*/ 	.word	0x00000000
        /*0020*/ 	.short	0x0001
        /*0022*/ 	.short	0x0008
        /*0024*/ 	.byte	0x00, 0xf5, 0x21, 0x00


	//----- nvinfo : EIATTR_KPARAM_INFO
	.align		4
.L_567:
        /*0028*/ 	.byte	0x04, 0x17
        /*002a*/ 	.short	(.L_569 - .L_568)
.L_568:
        /*002c*/ 	.word	0x00000000
        /*0030*/ 	.short	0x0000
        /*0032*/ 	.short	0x0000
        /*0034*/ 	.byte	0x00, 0xf5, 0x21, 0x00


	//----- nvinfo : EIATTR_SPARSE_MMA_MASK
	.align		4
.L_569:
        /*0038*/ 	.byte	0x03, 0x50
        /*003a*/ 	.short	0x0000


	//----- nvinfo : EIATTR_MAXREG_COUNT
	.align		4
        /*003c*/ 	.byte	0x03, 0x1b
        /*003e*/ 	.short	0x00ff


	//----- nvinfo : EIATTR_MERCURY_ISA_VERSION
	.align		4
        /*0040*/ 	.byte	0x03, 0x5f
        /*0042*/ 	.short	0x0101


	//----- nvinfo : EIATTR_VRC_CTA_INIT_COUNT
	.align		4
        /*0044*/ 	.byte	0x02, 0x4a
	.zero		1
	.zero		1


	//----- nvinfo : EIATTR_EXIT_INSTR_OFFSETS
	.align		4
        /*0048*/ 	.byte	0x04, 0x1c
        /*004a*/ 	.short	(.L_571 - .L_570)


	//   ....[0]....
.L_570:
        /*004c*/ 	.word	0x00000070


	//   ....[1]....
        /*0050*/ 	.word	0x00000290


	//----- nvinfo : EIATTR_CBANK_PARAM_SIZE
	.align		4
.L_571:
        /*0054*/ 	.byte	0x03, 0x19
        /*0056*/ 	.short	0x0014


	//----- nvinfo : EIATTR_PARAM_CBANK
	.align		4
        /*0058*/ 	.byte	0x04, 0x0a
        /*005a*/ 	.short	(.L_573 - .L_572)
	.align		4
.L_572:
        /*005c*/ 	.word	index@(.nv.constant0.vectorLog)
        /*0060*/ 	.short	0x0380
        /*0062*/ 	.short	0x0014


	//----- nvinfo : EIATTR_SW_WAR
	.align		4
.L_573:
        /*0064*/ 	.byte	0x04, 0x36
        /*0066*/ 	.short	(.L_575 - .L_574)
.L_574:
        /*0068*/ 	.word	0x00000008
.L_575:


//--------------------- .nv.info.vectorScalarAdd  --------------------------
	.section	.nv.info.vectorScalarAdd,"",@"SHT_CUDA_INFO"
	.sectionflags	@""
	.align	4


	//----- nvinfo : EIATTR_CUDA_API_VERSION
	.align		4
        /*0000*/ 	.byte	0x04, 0x37
        /*0002*/ 	.short	(.L_577 - .L_576)
.L_576:
        /*0004*/ 	.word	0x00000082


	//----- nvinfo : EIATTR_KPARAM_INFO
	.align		4
.L_577:
        /*0008*/ 	.byte	0x04, 0x17
        /*000a*/ 	.short	(.L_579 - .L_578)
.L_578:
        /*000c*/ 	.word	0x00000000
        /*0010*/ 	.short	0x0003
        /*0012*/ 	.short	0x0014
        /*0014*/ 	.byte	0x00, 0xf0, 0x11, 0x00


	//----- nvinfo : EIATTR_KPARAM_INFO
	.align		4
.L_579:
        /*0018*/ 	.byte	0x04, 0x17
        /*001a*/ 	.short	(.L_581 - .L_580)
.L_580:
        /*001c*/ 	.word	0x00000000
        /*0020*/ 	.short	0x0002
        /*0022*/ 	.short	0x0010
        /*0024*/ 	.byte	0x00, 0xf0, 0x11, 0x00


	//----- nvinfo : EIATTR_KPARAM_INFO
	.align		4
.L_581:
        /*0028*/ 	.byte	0x04, 0x17
        /*002a*/ 	.short	(.L_583 - .L_582)
.L_582:
        /*002c*/ 	.word	0x00000000
        /*0030*/ 	.short	0x0001
        /*0032*/ 	.short	0x0008
        /*0034*/ 	.byte	0x00, 0xf5, 0x21, 0x00


	//----- nvinfo : EIATTR_KPARAM_INFO
	.align		4
.L_583:
        /*0038*/ 	.byte	0x04, 0x17
        /*003a*/ 	.short	(.L_585 - .L_584)
.L_584:
        /*003c*/ 	.word	0x00000000
        /*0040*/ 	.short	0x0000
        /*0042*/ 	.short	0x0000
        /*0044*/ 	.byte	0x00, 0xf5, 0x21, 0x00


	//----- nvinfo : EIATTR_SPARSE_MMA_MASK
	.align		4
.L_585:
        /*0048*/ 	.byte	0x03, 0x50
        /*004a*/ 	.short	0x0000


	//----- nvinfo : EIATTR_MAXREG_COUNT
	.align		4
        /*004c*/ 	.byte	0x03, 0x1b
        /*004e*/ 	.short	0x00ff


	//----- nvinfo : EIATTR_MERCURY_ISA_VERSION
	.align		4
        /*0050*/ 	.byte	0x03, 0x5f
        /*0052*/ 	.short	0x0101


	//----- nvinfo : EIATTR_VRC_CTA_INIT_COUNT
	.align		4
        /*0054*/ 	.byte	0x02, 0x4a
	.zero		1
	.zero		1


	//----- nvinfo : EIATTR_EXIT_INSTR_OFFSETS
	.align		4
        /*0058*/ 	.byte	0x04, 0x1c
        /*005a*/ 	.short	(.L_587 - .L_586)


	//   ....[0]....
.L_586:
        /*005c*/ 	.word	0x00000070


	//   ....[1]....
        /*0060*/ 	.word	0x00000110


	//----- nvinfo : EIATTR_CBANK_PARAM_SIZE
	.align		4
.L_587:
        /*0064*/ 	.byte	0x03, 0x19
        /*0066*/ 	.short	0x0018


	//----- nvinfo : EIATTR_PARAM_CBANK
	.align		4
        /*0068*/ 	.byte	0x04, 0x0a
        /*006a*/ 	.short	(.L_589 - .L_588)
	.align		4
.L_588:
        /*006c*/ 	.word	index@(.nv.constant0.vectorScalarAdd)
        /*0070*/ 	.short	0x0380
        /*0072*/ 	.short	0x0018


	//----- nvinfo : EIATTR_SW_WAR
	.align		4
.L_589:
        /*0074*/ 	.byte	0x04, 0x36
        /*0076*/ 	.short	(.L_591 - .L_590)
.L_590:
        /*0078*/ 	.word	0x00000008
.L_591:


//--------------------- .nv.info.matrixDiv        --------------------------
	.section	.nv.info.matrixDiv,"",@"SHT_CUDA_INFO"
	.sectionflags	@""
	.align	4


	//----- nvinfo : EIATTR_CUDA_API_VERSION
	.align		4
        /*0000*/ 	.byte	0x04, 0x37
        /*0002*/ 	.short	(.L_593 - .L_592)
.L_592:
        /*0004*/ 	.word	0x00000082


	//----- nvinfo : EIATTR_KPARAM_INFO
	.align		4
.L_593:
        /*0008*/ 	.byte	0x04, 0x17
        /*000a*/ 	.short	(.L_595 - .L_594)
.L_594:
        /*000c*/ 	.word	0x00000000
        /*0010*/ 	.short	0x0002
        /*0012*/ 	.short	0x000c
        /*0014*/ 	.byte	0x00, 0xf0, 0x11, 0x00


	//----- nvinfo : EIATTR_KPARAM_INFO
	.align		4
.L_595:
        /*0018*/ 	.byte	0x04, 0x17
        /*001a*/ 	.short	(.L_597 - .L_596)
.L_596:
        /*001c*/ 	.word	0x00000000
        /*0020*/ 	.short	0x0001
        /*0022*/ 	.short	0x0008
        /*0024*/ 	.byte	0x00, 0xf0, 0x11, 0x00


	//----- nvinfo : EIATTR_KPARAM_INFO
	.align		4
.L_597:
        /*0028*/ 	.byte	0x04, 0x17
        /*002a*/ 	.short	(.L_599 - .L_598)
.L_598:
        /*002c*/ 	.word	0x00000000
        /*0030*/ 	.short	0x0000
        /*0032*/ 	.short	0x0000
        /*0034*/ 	.byte	0x00, 0xf5, 0x21, 0x00


	//----- nvinfo : EIATTR_SPARSE_MMA_MASK
	.align		4
.L_599:
        /*0038*/ 	.byte	0x03, 0x50
        /*003a*/ 	.short	0x0000


	//----- nvinfo : EIATTR_MAXREG_COUNT
	.align		4
        /*003c*/ 	.byte	0x03, 0x1b
        /*003e*/ 	.short	0x00ff


	//----- nvinfo : EIATTR_MERCURY_ISA_VERSION
	.align		4
        /*0040*/ 	.byte	0x03, 0x5f
        /*0042*/ 	.short	0x0101


	//----- nvinfo : EIATTR_VRC_CTA_INIT_COUNT
	.align		4
        /*0044*/ 	.byte	0x02, 0x4a
	.zero		1
	.zero		1


	//----- nvinfo : EIATTR_EXIT_INSTR_OFFSETS
	.align		4
        /*0048*/ 	.byte	0x04, 0x1c
        /*004a*/ 	.short	(.L_601 - .L_600)


	//   ....[0]....
.L_600:
        /*004c*/ 	.word	0x00000070


	//   ....[1]....
        /*0050*/ 	.word	0x000001b0


	//----- nvinfo : EIATTR_CRS_STACK_SIZE
	.align		4
.L_601:
        /*0054*/ 	.byte	0x04, 0x1e
        /*0056*/ 	.short	(.L_603 - .L_602)
.L_602:
        /*0058*/ 	.word	0x00000000


	//----- nvinfo : EIATTR_CBANK_PARAM_SIZE
	.align		4
.L_603:
        /*005c*/ 	.byte	0x03, 0x19
        /*005e*/ 	.short	0x0010


	//----- nvinfo : EIATTR_PARAM_CBANK
	.align		4
        /*0060*/ 	.byte	0x04, 0x0a
        /*0062*/ 	.short	(.L_605 - .L_604)
	.align		4
.L_604:
        /*0064*/ 	.word	index@(.nv.constant0.matrixDiv)
        /*0068*/ 	.short	0x0380
        /*006a*/ 	.short	0x0010


	//----- nvinfo : EIATTR_SW_WAR
	.align		4
.L_605:
        /*006c*/ 	.byte	0x04, 0x36
        /*006e*/ 	.short	(.L_607 - .L_606)
.L_606:
        /*0070*/ 	.word	0x00000008
.L_607:


//--------------------- .nv.info.vectorScalarSet  --------------------------
	.section	.nv.info.vectorScalarSet,"",@"SHT_CUDA_INFO"
	.sectionflags	@""
	.align	4


	//----- nvinfo : EIATTR_CUDA_API_VERSION
	.align		4
        /*0000*/ 	.byte	0x04, 0x37
        /*0002*/ 	.short	(.L_609 - .L_608)
.L_608:
        /*0004*/ 	.word	0x00000082


	//----- nvinfo : EIATTR_KPARAM_INFO
	.align		4
.L_609:
        /*0008*/ 	.byte	0x04, 0x17
        /*000a*/ 	.short	(.L_611 - .L_610)
.L_610:
        /*000c*/ 	.word	0x00000000
        /*0010*/ 	.short	0x0002
        /*0012*/ 	.short	0x000c
        /*0014*/ 	.byte	0x00, 0xf0, 0x11, 0x00


	//----- nvinfo : EIATTR_KPARAM_INFO
	.align		4
.L_611:
        /*0018*/ 	.byte	0x04, 0x17
        /*001a*/ 	.short	(.L_613 - .L_612)
.L_612:
        /*001c*/ 	.word	0x00000000
        /*0020*/ 	.short	0x0001
        /*0022*/ 	.short	0x0008
        /*0024*/ 	.byte	0x00, 0xf0, 0x11, 0x00


	//----- nvinfo : EIATTR_KPARAM_INFO
	.align		4
.L_613:
        /*0028*/ 	.byte	0x04, 0x17
        /*002a*/ 	.short	(.L_615 - .L_614)
.L_614:
        /*002c*/ 	.word	0x00000000
        /*0030*/ 	.short	0x0000
        /*0032*/ 	.short	0x0000
        /*0034*/ 	.byte	0x00, 0xf5, 0x21, 0x00


	//----- nvinfo : EIATTR_SPARSE_MMA_MASK
	.align		4
.L_615:
        /*0038*/ 	.byte	0x03, 0x50
        /*003a*/ 	.short	0x0000


	//----- nvinfo : EIATTR_MAXREG_COUNT
	.align		4
        /*003c*/ 	.byte	0x03, 0x1b
        /*003e*/ 	.short	0x00ff


	//----- nvinfo : EIATTR_MERCURY_ISA_VERSION
	.align		4
        /*0040*/ 	.byte	0x03, 0x5f
        /*0042*/ 	.short	0x0101


	//----- nvinfo : EIATTR_VRC_CTA_INIT_COUNT
	.align		4
        /*0044*/ 	.byte	0x02, 0x4a
	.zero		1
	.zero		1


	//----- nvinfo : EIATTR_EXIT_INSTR_OFFSETS
	.align		4
        /*0048*/ 	.byte	0x04, 0x1c
        /*004a*/ 	.short	(.L_617 - .L_616)


	//   ....[0]....
.L_616:
        /*004c*/ 	.word	0x00000070


	//   ....[1]....
        /*0050*/ 	.word	0x000000d0


	//----- nvinfo : EIATTR_CBANK_PARAM_SIZE
	.align		4
.L_617:
        /*0054*/ 	.byte	0x03, 0x19
        /*0056*/ 	.short	0x0010


	//----- nvinfo : EIATTR_PARAM_CBANK
	.align		4
        /*0058*/ 	.byte	0x04, 0x0a
        /*005a*/ 	.short	(.L_619 - .L_618)
	.align		4
.L_618:
        /*005c*/ 	.word	index@(.nv.constant0.vectorScalarSet)
        /*0060*/ 	.short	0x0380
        /*0062*/ 	.short	0x0010


	//----- nvinfo : EIATTR_SW_WAR
	.align		4
.L_619:
        /*0064*/ 	.byte	0x04, 0x36
        /*0066*/ 	.short	(.L_621 - .L_620)
.L_620:
        /*0068*/ 	.word	0x00000008
.L_621:


//--------------------- .nv.callgraph             --------------------------
	.section	.nv.callgraph,"",@"SHT_CUDA_CALLGRAPH"
	.align	4
	.sectionentsize	8
	.align		4
        /*0000*/ 	.word	0x00000000
	.align		4
        /*0004*/ 	.word	0xffffffff
	.align		4
        /*0008*/ 	.word	0x00000000
	.align		4
        /*000c*/ 	.word	0xfffffffe
	.align		4
        /*0010*/ 	.word	0x00000000
	.align		4
        /*0014*/ 	.word	0xfffffffd
	.align		4
        /*0018*/ 	.word	0x00000000
	.align		4
        /*001c*/ 	.word	0xfffffffc


//--------------------- .text.Softmax             --------------------------
	.section	.text.Softmax,"ax",@progbits
	.align	128
        .global         Softmax
        .type           Softmax,@function
        .size           Softmax,(.L_x_279 - Softmax)
        .other          Softmax,@"STO_CUDA_ENTRY STV_DEFAULT"
Softmax:
.text.Softmax:
[----:B------:R-:W-:Y:S01]  /*0000*/  LDC R1, c[0x0][0x37c] ;  /* 0x0000df00ff017b82 */ /* 0x000fe20000000800 */
[----:B------:R-:W0:Y:S01]  /*0010*/  S2R R7, SR_CTAID.X ;  /* 0x0000000000077919 */ /* 0x000e220000002500 */
[----:B------:R-:W0:Y:S01]  /*0020*/  LDCU UR4, c[0x0][0x360] ;  /* 0x00006c00ff0477ac */ /* 0x000e220008000800 */
[----:B------:R-:W0:Y:S01]  /*0030*/  S2R R0, SR_TID.X ;  /* 0x0000000000007919 */ /* 0x000e220000002100 */
[----:B------:R-:W1:Y:S01]  /*0040*/  LDCU UR5, c[0x0][0x3a0] ;  /* 0x00007400ff0577ac */ /* 0x000e620008000800 */
[----:B0-----:R-:W-:-:S05]  /*0050*/  IMAD R7, R7, UR4, R0 ;  /* 0x0000000407077c24 */ /* 0x001fca000f8e0200 */
[----:B-1----:R-:W-:-:S13]  /*0060*/  ISETP.GE.AND P0, PT, R7, UR5, PT ;  /* 0x0000000507007c0c */ /* 0x002fda000bf06270 */
[----:B------:R-:W-:Y:S05]  /*0070*/  @P0 EXIT ;  /* 0x000000000000094d */ /* 0x000fea0003800000 */
[----:B------:R-:W0:Y:S01]  /*0080*/  LDC.64 R8, c[0x0][0x380] ;  /* 0x0000e000ff087b82 */ /* 0x000e220000000a00 */
[----:B------:R-:W1:Y:S01]  /*0090*/  LDCU UR5, c[0x0][0x390] ;  /* 0x00007200ff0577ac */ /* 0x000e620008000800 */
[----:B------:R-:W2:Y:S01]  /*00a0*/  LDCU.64 UR8, c[0x0][0x358] ;  /* 0x00006b00ff0877ac */ /* 0x000ea20008000a00 */
[----:B-1----:R-:W-:-:S04]  /*00b0*/  IMAD R7, R7, UR5, RZ ;  /* 0x0000000507077c24 */ /* 0x002fc8000f8e02ff */
[----:B0-----:R-:W-:-:S05]  /*00c0*/  IMAD.WIDE R8, R7, 0x4, R8 ;  /* 0x0000000407087825 */ /* 0x001fca00078e0208 */
[----:B--2---:R0:W5:Y:S01]  /*00d0*/  LDG.E.CONSTANT R6, desc[UR8][R8.64] ;  /* 0x0000000808067981 */ /* 0x004162000c1e9900 */
[----:B------:R-:W-:-:S09]  /*00e0*/  UISETP.GE.AND UP0, UPT, UR5, 0x2, UPT ;  /* 0x000000020500788c */ /* 0x000fd2000bf06270 */
[----:B0-----:R-:W-:Y:S05]  /*00f0*/  BRA.U !UP0, `(.L_x_0) ;  /* 0x0000000508fc7547 */ /* 0x001fea000b800000 */
[----:B------:R-:W-:Y:S01]  /*0100*/  UIADD3 UR4, UPT, UPT, UR5, -0x1, URZ ;  /* 0xffffffff05047890 */ /* 0x000fe2000fffe0ff */
[----:B------:R-:W-:Y:S01]  /*0110*/  IMAD.MOV.U32 R5, RZ, RZ, 0x1 ;  /* 0x00000001ff057424 */ /* 0x000fe200078e00ff */
[----:B------:R-:W-:Y:S02]  /*0120*/  UIADD3 UR5, UPT, UPT, UR5, -0x2, URZ ;  /* 0xfffffffe05057890 */ /* 0x000fe4000fffe0ff */
[----:B------:R-:W-:Y:S02]  /*0130*/  ULOP3.LUT UR6, UR4, 0xf, URZ, 0xc0, !UPT ;  /* 0x0000000f04067892 */ /* 0x000fe4000f8ec0ff */
[----:B------:R-:W-:-:S09]  /*0140*/  UISETP.GE.U32.AND UP0, UPT, UR5, 0xf, UPT ;  /* 0x0000000f0500788c */ /* 0x000fd2000bf06070 */
[----:B------:R-:W-:Y:S05]  /*0150*/  BRA.U !UP0, `(.L_x_1) ;  /* 0x0000000108f07547 */ /* 0x000fea000b800000 */
[----:B------:R-:W-:Y:S01]  /*0160*/  IADD3 R2, P0, PT, R8, 0x20, RZ ;  /* 0x0000002008027810 */ /* 0x000fe20007f1e0ff */
[----:B------:R-:W-:Y:S01]  /*0170*/  ULOP3.LUT UR5, UR4, 0xfffffff0, URZ, 0xc0, !UPT ;  /* 0xfffffff004057892 */ /* 0x000fe2000f8ec0ff */
[----:B------:R-:W-:Y:S02]  /*0180*/  IMAD.MOV.U32 R0, RZ, RZ, RZ ;  /* 0x000000ffff007224 */ /* 0x000fe400078e00ff */
[----:B------:R-:W-:Y:S01]  /*0190*/  IADD3.X R3, PT, PT, RZ, R9, RZ, P0, !PT ;  /* 0x00000009ff037210 */ /* 0x000fe200007fe4ff */
[----:B------:R-:W-:-:S12]  /*01a0*/  UIADD3 UR5, UPT, UPT, -UR5, URZ, URZ ;  /* 0x000000ff05057290 */ /* 0x000fd8000fffe1ff */
.L_x_2:
[----:B------:R-:W2:Y:S04]  /*01b0*/  LDG.E.CONSTANT R5, desc[UR8][R2.64+-0x1c] ;  /* 0xffffe40802057981 */ /* 0x000ea8000c1e9900 */
[----:B------:R-:W3:Y:S04]  /*01c0*/  LDG.E.CONSTANT R10, desc[UR8][R2.64+-0x18] ;  /* 0xffffe808020a7981 */ /* 0x000ee8000c1e9900 */
[----:B------:R-:W4:Y:S04]  /*01d0*/  LDG.E.CONSTANT R12, desc[UR8][R2.64+-0x14] ;  /* 0xffffec08020c7981 */ /* 0x000f28000c1e9900 */
        /* <DEDUP_REMOVED lines=12> */
[----:B------:R0:W4:Y:S01]  /*02a0*/  LDG.E.CONSTANT R4, desc[UR8][R2.64+0x20] ;  /* 0x0000200802047981 */ /* 0x000122000c1e9900 */
[----:B------:R-:W-:Y:S01]  /*02b0*/  UIADD3 UR5, UPT, UPT, UR5, 0x10, URZ ;  /* 0x0000001005057890 */ /* 0x000fe2000fffe0ff */
[----:B------:R-:W-:-:S03]  /*02c0*/  VIADD R0, R0, 0x10 ;  /* 0x0000001000007836 */ /* 0x000fc60000000000 */
[----:B------:R-:W-:Y:S01]  /*02d0*/  UISETP.NE.AND UP0, UPT, UR5, URZ, UPT ;  /* 0x000000ff0500728c */ /* 0x000fe2000bf05270 */
[----:B0-----:R-:W-:-:S05]  /*02e0*/  IADD3 R2, P1, PT, R2, 0x40, RZ ;  /* 0x0000004002027810 */ /* 0x001fca0007f3e0ff */
[----:B------:R-:W-:Y:S01]  /*02f0*/  IMAD.X R3, RZ, RZ, R3, P1 ;  /* 0x000000ffff037224 */ /* 0x000fe200008e0603 */
[----:B--2--5:R-:W-:-:S04]  /*0300*/  FSETP.GT.AND P0, PT, R5, R6, PT ;  /* 0x000000060500720b */ /* 0x024fc80003f04000 */
[----:B------:R-:W-:-:S04]  /*0310*/  FSEL R5, R5, R6, P0 ;  /* 0x0000000605057208 */ /* 0x000fc80000000000 */
[----:B---3--:R-:W-:-:S04]  /*0320*/  FSETP.GT.AND P0, PT, R10, R5, PT ;  /* 0x000000050a00720b */ /* 0x008fc80003f04000 */
[----:B------:R-:W-:-:S04]  /*0330*/  FSEL R5, R10, R5, P0 ;  /* 0x000000050a057208 */ /* 0x000fc80000000000 */
[----:B----4-:R-:W-:-:S04]  /*0340*/  FSETP.GT.AND P0, PT, R12, R5, PT ;  /* 0x000000050c00720b */ /* 0x010fc80003f04000 */
[----:B------:R-:W-:-:S04]  /*0350*/  FSEL R5, R12, R5, P0 ;  /* 0x000000050c057208 */ /* 0x000fc80000000000 */
[----:B------:R-:W-:-:S04]  /*0360*/  FSETP.GT.AND P0, PT, R14, R5, PT ;  /* 0x000000050e00720b */ /* 0x000fc80003f04000 */
        /* <DEDUP_REMOVED lines=24> */
[----:B------:R-:W-:Y:S01]  /*04f0*/  FSEL R6, R4, R5, P0 ;  /* 0x0000000504067208 */ /* 0x000fe20000000000 */
[----:B------:R-:W-:Y:S08]  /*0500*/  BRA.U UP0, `(.L_x_2) ;  /* 0xfffffffd00287547 */ /* 0x000ff0000b83ffff */
[----:B------:R-:W-:-:S07]  /*0510*/  IADD3 R5, PT, PT, R0, 0x1, RZ ;  /* 0x0000000100057810 */ /* 0x000fce0007ffe0ff */
.L_x_1:
[----:B------:R-:W-:-:S09]  /*0520*/  UISETP.NE.AND UP0, UPT, UR6, URZ, UPT ;  /* 0x000000ff0600728c */ /* 0x000fd2000bf05270 */
[----:B------:R-:W-:Y:S05]  /*0530*/  BRA.U !UP0, `(.L_x_0) ;  /* 0x0000000108ec7547 */ /* 0x000fea000b800000 */
[----:B------:R-:W-:Y:S02]  /*0540*/  UISETP.GE.U32.AND UP0, UPT, UR6, 0x8, UPT ;  /* 0x000000080600788c */ /* 0x000fe4000bf06070 */
[----:B------:R-:W-:-:S04]  /*0550*/  ULOP3.LUT UR5, UR4, 0x7, URZ, 0xc0, !UPT ;  /* 0x0000000704057892 */ /* 0x000fc8000f8ec0ff */
[----:B------:R-:W-:-:S03]  /*0560*/  UISETP.NE.AND UP1, UPT, UR5, URZ, UPT ;  /* 0x000000ff0500728c */ /* 0x000fc6000bf25270 */
[----:B------:R-:W-:Y:S08]  /*0570*/  BRA.U !UP0, `(.L_x_3) ;  /* 0x0000000108687547 */ /* 0x000ff0000b800000 */
[----:B------:R-:W-:-:S05]  /*0580*/  IMAD.WIDE R2, R5, 0x4, R8 ;  /* 0x0000000405027825 */ /* 0x000fca00078e0208 */
[----:B------:R-:W2:Y:S04]  /*0590*/  LDG.E.CONSTANT R11, desc[UR8][R2.64] ;  /* 0x00000008020b7981 */ /* 0x000ea8000c1e9900 */
[----:B------:R-:W3:Y:S04]  /*05a0*/  LDG.E.CONSTANT R13, desc[UR8][R2.64+0x4] ;  /* 0x00000408020d7981 */ /* 0x000ee8000c1e9900 */
[----:B------:R-:W4:Y:S04]  /*05b0*/  LDG.E.CONSTANT R15, desc[UR8][R2.64+0x8] ;  /* 0x00000808020f7981 */ /* 0x000f28000c1e9900 */
[----:B------:R-:W4:Y:S04]  /*05c0*/  LDG.E.CONSTANT R17, desc[UR8][R2.64+0xc] ;  /* 0x00000c0802117981 */ /* 0x000f28000c1e9900 */
[----:B------:R-:W4:Y:S04]  /*05d0*/  LDG.E.CONSTANT R19, desc[UR8][R2.64+0x10] ;  /* 0x0000100802137981 */ /* 0x000f28000c1e9900 */
[----:B------:R-:W4:Y:S04]  /*05e0*/  LDG.E.CONSTANT R21, desc[UR8][R2.64+0x14] ;  /* 0x0000140802157981 */ /* 0x000f28000c1e9900 */
[----:B------:R-:W4:Y:S04]  /*05f0*/  LDG.E.CONSTANT R23, desc[UR8][R2.64+0x18] ;  /* 0x0000180802177981 */ /* 0x000f28000c1e9900 */
[----:B------:R-:W4:Y:S01]  /*0600*/  LDG.E.CONSTANT R25, desc[UR8][R2.64+0x1c] ;  /* 0x00001c0802197981 */ /* 0x000f22000c1e9900 */
[----:B------:R-:W-:Y:S01]  /*0610*/  VIADD R5, R5, 0x8 ;  /* 0x0000000805057836 */ /* 0x000fe20000000000 */
        /* <DEDUP_REMOVED lines=15> */
[----:B------:R-:W-:-:S09]  /*0710*/  FSEL R6, R25, R6, P0 ;  /* 0x0000000619067208 */ /* 0x000fd20000000000 */
.L_x_3:
        /* <DEDUP_REMOVED lines=18> */
[----:B------:R-:W-:-:S09]  /*0840*/  FSEL R6, R17, R6, P0 ;  /* 0x0000000611067208 */ /* 0x000fd20000000000 */
.L_x_4:
[----:B------:R-:W-:Y:S05]  /*0850*/  BRA.U !UP1, `(.L_x_0) ;  /* 0x0000000109247547 */ /* 0x000fea000b800000 */
[----:B------:R-:W-:-:S12]  /*0860*/  UIADD3 UR4, UPT, UPT, -UR4, URZ, URZ ;  /* 0x000000ff04047290 */ /* 0x000fd8000fffe1ff */
.L_x_5:
[----:B------:R-:W-:-:S06]  /*0870*/  IMAD.WIDE R2, R5, 0x4, R8 ;  /* 0x0000000405027825 */ /* 0x000fcc00078e0208 */
[----:B------:R-:W2:Y:S01]  /*0880*/  LDG.E.CONSTANT R3, desc[UR8][R2.64] ;  /* 0x0000000802037981 */ /* 0x000ea2000c1e9900 */
[----:B------:R-:W-:Y:S01]  /*0890*/  UIADD3 UR4, UPT, UPT, UR4, 0x1, URZ ;  /* 0x0000000104047890 */ /* 0x000fe2000fffe0ff */
[----:B------:R-:W-:-:S03]  /*08a0*/  IADD3 R5, PT, PT, R5, 0x1, RZ ;  /* 0x0000000105057810 */ /* 0x000fc60007ffe0ff */
[----:B------:R-:W-:Y:S01]  /*08b0*/  UISETP.NE.AND UP0, UPT, UR4, URZ, UPT ;  /* 0x000000ff0400728c */ /* 0x000fe2000bf05270 */
[----:B--2--5:R-:W-:-:S04]  /*08c0*/  FSETP.GT.AND P0, PT, R3, R6, PT ;  /* 0x000000060300720b */ /* 0x024fc80003f04000 */
[----:B------:R-:W-:-:S04]  /*08d0*/  FSEL R6, R3, R6, P0 ;  /* 0x0000000603067208 */ /* 0x000fc80000000000 */
[----:B------:R-:W-:Y:S05]  /*08e0*/  BRA.U UP0, `(.L_x_5) ;  /* 0xfffffffd00e07547 */ /* 0x000fea000b83ffff */
.L_x_0:
[----:B------:R-:W0:Y:S01]  /*08f0*/  LDCU UR5, c[0x0][0x390] ;  /* 0x00007200ff0577ac */ /* 0x000e220008000800 */
[----:B------:R-:W-:Y:S01]  /*0900*/  IMAD.MOV.U32 R3, RZ, RZ, 0x322bcc77 ;  /* 0x322bcc77ff037424 */ /* 0x000fe200078e00ff */
[----:B0-----:R-:W-:-:S09]  /*0910*/  UISETP.GE.AND UP0, UPT, UR5, 0x1, UPT ;  /* 0x000000010500788c */ /* 0x001fd2000bf06270 */
[----:B------:R-:W-:Y:S05]  /*0920*/  BRA.U !UP0, `(.L_x_6) ;  /* 0x0000000d08147547 */ /* 0x000fea000b800000 */
[----:B------:R-:W-:Y:S01]  /*0930*/  UISETP.GE.U32.AND UP0, UPT, UR5, 0x4, UPT ;  /* 0x000000040500788c */ /* 0x000fe2000bf06070 */
[----:B------:R-:W-:Y:S02]  /*0940*/  HFMA2 R4, -RZ, RZ, 0, 0 ;  /* 0x00000000ff047431 */ /* 0x000fe400000001ff */
[----:B------:R-:W-:Y:S01]  /*0950*/  IMAD.MOV.U32 R31, RZ, RZ, RZ ;  /* 0x000000ffff1f7224 */ /* 0x000fe200078e00ff */
[----:B------:R-:W-:Y:S01]  /*0960*/  ULOP3.LUT UR4, UR5, 0x3, URZ, 0xc0, !UPT ;  /* 0x0000000305047892 */ /* 0x000fe2000f8ec0ff */
[----:B------:R-:W-:Y:S01]  /*0970*/  IMAD.MOV.U32 R5, RZ, RZ, 0x4005bf0a ;  /* 0x4005bf0aff057424 */ /* 0x000fe200078e00ff */
[----:B------:R-:W-:-:S03]  /*0980*/  UMOV UR11, 0x8b145769 ;  /* 0x8b145769000b7882 */ /* 0x000fc60000000000 */
[----:B------:R-:W-:Y:S07]  /*0990*/  BRA.U !UP0, `(.L_x_7) ;  /* 0x0000000908347547 */ /* 0x000fee000b800000 */
[----:B------:R-:W0:Y:S01]  /*09a0*/  LDCU.64 UR6, c[0x0][0x388] ;  /* 0x00007100ff0677ac */ /* 0x000e220008000a00 */
[----:B------:R-:W-:Y:S01]  /*09b0*/  IADD3 R8, P0, PT, R8, 0x8, RZ ;  /* 0x0000000808087810 */ /* 0x000fe20007f1e0ff */
[----:B------:R-:W-:Y:S01]  /*09c0*/  IMAD.MOV.U32 R0, RZ, RZ, R7 ;  /* 0x000000ffff007224 */ /* 0x000fe200078e0007 */
[----:B------:R-:W-:Y:S01]  /*09d0*/  MOV R31, RZ ;  /* 0x000000ff001f7202 */ /* 0x000fe20000000f00 */
[----:B------:R-:W-:Y:S02]  /*09e0*/  ULOP3.LUT UR5, UR5, 0x7ffffffc, URZ, 0xc0, !UPT ;  /* 0x7ffffffc05057892 */ /* 0x000fe4000f8ec0ff */
[----:B------:R-:W-:Y:S02]  /*09f0*/  IMAD.X R9, RZ, RZ, R9, P0 ;  /* 0x000000ffff097224 */ /* 0x000fe400000e0609 */
[----:B------:R-:W-:Y:S02]  /*0a00*/  UIADD3 UR10, UPT, UPT, -UR5, URZ, URZ ;  /* 0x000000ff050a7290 */ /* 0x000fe4000fffe1ff */
[----:B------:R-:W-:Y:S01]  /*0a10*/  IMAD.U32 R4, RZ, RZ, UR5 ;  /* 0x00000005ff047e24 */ /* 0x000fe2000f8e00ff */
[----:B0-----:R-:W-:-:S04]  /*0a20*/  UIADD3 UR6, UP0, UPT, UR6, 0x8, URZ ;  /* 0x0000000806067890 */ /* 0x001fc8000ff1e0ff */
[----:B------:R-:W-:-:S12]  /*0a30*/  UIADD3.X UR7, UPT, UPT, URZ, UR7, URZ, UP0, !UPT ;  /* 0x00000007ff077290 */ /* 0x000fd800087fe4ff */
.L_x_23:
[----:B------:R-:W2:Y:S01]  /*0a40*/  LDG.E.CONSTANT R3, desc[UR8][R8.64+-0x8] ;  /* 0xfffff80808037981 */ /* 0x000ea2000c1e9900 */
[----:B------:R-:W-:Y:S01]  /*0a50*/  BSSY.RECONVERGENT B0, `(.L_x_8) ;  /* 0x0000007000007945 */ /* 0x000fe20003800200 */
[----:B------:R-:W-:Y:S01]  /*0a60*/  MOV R30, 0xac0 ;  /* 0x00000ac0001e7802 */ /* 0x000fe20000000f00 */
[----:B0-2--5:R-:W-:-:S04]  /*0a70*/  FADD R10, R3, -R6 ;  /* 0x80000006030a7221 */ /* 0x025fc80000000000 */
[----:B------:R-:W0:Y:S02]  /*0a80*/  F2F.F64.F32 R32, R10 ;  /* 0x0000000a00207310 */ /* 0x000e240000201800 */
[----:B0-----:R-:W-:Y:S01]  /*0a90*/  MOV R2, R32 ;  /* 0x0000002000027202 */ /* 0x001fe20000000f00 */
[----:B------:R-:W-:-:S07]  /*0aa0*/  IMAD.MOV.U32 R3, RZ, RZ, R33 ;  /* 0x000000ffff037224 */ /* 0x000fce00078e0021 */
[----:B------:R-:W-:Y:S05]  /*0ab0*/  CALL.REL.NOINC `($Softmax$__internal_accurate_pow) ;  /* 0x0000003000507944 */ /* 0x000fea0003c00000 */
[----:B------:R-:W-:Y:S05]  /*0ac0*/  BSYNC.RECONVERGENT B0 ;  /* 0x0000000000007941 */ /* 0x000fea0003800200 */
.L_x_8:
[----:B------:R0:W5:Y:S01]  /*0ad0*/  LDG.E.CONSTANT R11, desc[UR8][R8.64+-0x4] ;  /* 0xfffffc08080b7981 */ /* 0x000162000c1e9900 */
[----:B------:R-:W-:Y:S01]  /*0ae0*/  UMOV UR12, 0x8b145769 ;  /* 0x8b145769000c7882 */ /* 0x000fe20000000000 */
[----:B------:R-:W-:Y:S01]  /*0af0*/  UMOV UR13, 0x4005bf0a ;  /* 0x4005bf0a000d7882 */ /* 0x000fe20000000000 */
[----:B------:R-:W-:Y:S01]  /*0b00*/  BSSY.RECONVERGENT B0, `(.L_x_9) ;  /* 0x000000c000007945 */ /* 0x000fe20003800200 */
[----:B------:R-:W-:-:S10]  /*0b10*/  DADD R12, R32, UR12 ;  /* 0x0000000c200c7e29 */ /* 0x000fd40008000000 */
[----:B------:R-:W-:-:S04]  /*0b20*/  LOP3.LUT R12, R13, 0x7ff00000, RZ, 0xc0, !PT ;  /* 0x7ff000000d0c7812 */ /* 0x000fc800078ec0ff */
[----:B------:R-:W-:-:S13]  /*0b30*/  ISETP.NE.AND P0, PT, R12, 0x7ff00000, PT ;  /* 0x7ff000000c00780c */ /* 0x000fda0003f05270 */
[----:B0-----:R-:W-:Y:S05]  /*0b40*/  @P0 BRA `(.L_x_10) ;  /* 0x00000000001c0947 */ /* 0x001fea0003800000 */
[----:B------:R-:W-:-:S13]  /*0b50*/  FSETP.NAN.AND P0, PT, R10, R10, PT ;  /* 0x0000000a0a00720b */ /* 0x000fda0003f08000 */
[----:B------:R-:W-:Y:S01]  /*0b60*/  @P0 DADD R2, R32, UR12 ;  /* 0x0000000c20020e29 */ /* 0x000fe20008000000 */
[----:B------:R-:W-:Y:S10]  /*0b70*/  @P0 BRA `(.L_x_10) ;  /* 0x0000000000100947 */ /* 0x000ff40003800000 */
[----:B------:R-:W-:-:S14]  /*0b80*/  DSETP.NEU.AND P0, PT, |R32|, +INF , PT ;  /* 0x7ff000002000742a */ /* 0x000fdc0003f0d200 */
[----:B------:R-:W-:Y:S01]  /*0b90*/  @!P0 ISETP.GE.AND P1, PT, R33, RZ, PT ;  /* 0x000000ff2100820c */ /* 0x000fe20003f26270 */
[----:B------:R-:W-:-:S03]  /*0ba0*/  @!P0 IMAD.MOV.U32 R2, RZ, RZ, RZ ;  /* 0x000000ffff028224 */ /* 0x000fc600078e00ff */
[----:B------:R-:W-:-:S09]  /*0bb0*/  @!P0 SEL R3, RZ, 0x7ff00000, !P1 ;  /* 0x7ff00000ff038807 */ /* 0x000fd20004800000 */
.L_x_10:
[----:B------:R-:W-:Y:S05]  /*0bc0*/  BSYNC.RECONVERGENT B0 ;  /* 0x0000000000007941 */ /* 0x000fea0003800200 */
.L_x_9:
[----:B------:R-:W0:Y:S01]  /*0bd0*/  F2F.F32.F64 R2, R2 ;  /* 0x0000000200027310 */ /* 0x000e220000301000 */
[----:B------:R-:W-:Y:S01]  /*0be0*/  MOV R12, UR6 ;  /* 0x00000006000c7c02 */ /* 0x000fe20008000f00 */
[----:B------:R-:W-:Y:S01]  /*0bf0*/  IMAD.U32 R13, RZ, RZ, UR7 ;  /* 0x00000007ff0d7e24 */ /* 0x000fe2000f8e00ff */
[----:B------:R-:W-:Y:S01]  /*0c00*/  FSETP.NEU.AND P0, PT, R10, RZ, PT ;  /* 0x000000ff0a00720b */ /* 0x000fe20003f0d000 */
[----:B-----5:R-:W-:Y:S01]  /*0c10*/  FADD R32, R11, -R6 ;  /* 0x800000060b207221 */ /* 0x020fe20000000000 */
[----:B------:R-:W-:Y:S01]  /*0c20*/  BSSY.RECONVERGENT B0, `(.L_x_11) ;  /* 0x000000a000007945 */ /* 0x000fe20003800200 */
[----:B------:R-:W-:Y:S01]  /*0c30*/  IMAD.WIDE R10, R0, 0x4, R12 ;  /* 0x00000004000a7825 */ /* 0x000fe200078e020c */
[----:B------:R-:W-:Y:S01]  /*0c40*/  MOV R30, 0xcc0 ;  /* 0x00000cc0001e7802 */ /* 0x000fe20000000f00 */
[----:B------:R-:W1:Y:S01]  /*0c50*/  F2F.F64.F32 R34, R32 ;  /* 0x0000002000227310 */ /* 0x000e620000201800 */
[----:B0-----:R-:W-:-:S05]  /*0c60*/  FSEL R12, R2, 1, P0 ;  /* 0x3f800000020c7808 */ /* 0x001fca0000000000 */
[----:B------:R0:W-:Y:S01]  /*0c70*/  STG.E desc[UR8][R10.64+-0x8], R12 ;  /* 0xfffff80c0a007986 */ /* 0x0001e2000c101908 */
[----:B------:R-:W-:Y:S01]  /*0c80*/  FADD R31, R12, R31 ;  /* 0x0000001f0c1f7221 */ /* 0x000fe20000000000 */
[----:B-1----:R-:W-:Y:S01]  /*0c90*/  IMAD.MOV.U32 R2, RZ, RZ, R34 ;  /* 0x000000ffff027224 */ /* 0x002fe200078e0022 */
[----:B------:R-:W-:-:S07]  /*0ca0*/  MOV R3, R35 ;  /* 0x0000002300037202 */ /* 0x000fce0000000f00 */
[----:B0-----:R-:W-:Y:S05]  /*0cb0*/  CALL.REL.NOINC `($Softmax$__internal_accurate_pow) ;  /* 0x0000002c00d07944 */ /* 0x001fea0003c00000 */
[----:B------:R-:W-:Y:S05]  /*0cc0*/  BSYNC.RECONVERGENT B0 ;  /* 0x0000000000007941 */ /* 0x000fea0003800200 */
.L_x_11:
[----:B------:R-:W-:Y:S01]  /*0cd0*/  UMOV UR12, 0x8b145769 ;  /* 0x8b145769000c7882 */ /* 0x000fe20000000000 */
[----:B------:R-:W-:Y:S01]  /*0ce0*/  UMOV UR13, 0x4005bf0a ;  /* 0x4005bf0a000d7882 */ /* 0x000fe20000000000 */
[----:B------:R-:W-:Y:S01]  /*0cf0*/  BSSY.RECONVERGENT B0, `(.L_x_12) ;  /* 0x000000e000007945 */ /* 0x000fe20003800200 */
[----:B------:R-:W-:-:S10]  /*0d00*/  DADD R12, R34, UR12 ;  /* 0x0000000c220c7e29 */ /* 0x000fd40008000000 */
[----:B------:R-:W-:-:S04]  /*0d10*/  LOP3.LUT R12, R13, 0x7ff00000, RZ, 0xc0, !PT ;  /* 0x7ff000000d0c7812 */ /* 0x000fc800078ec0ff */
[----:B------:R-:W-:-:S13]  /*0d20*/  ISETP.NE.AND P0, PT, R12, 0x7ff00000, PT ;  /* 0x7ff000000c00780c */ /* 0x000fda0003f05270 */
[----:B------:R-:W-:Y:S05]  /*0d30*/  @P0 BRA `(.L_x_13) ;  /* 0x0000000000240947 */ /* 0x000fea0003800000 */
[----:B------:R-:W-:-:S13]  /*0d40*/  FSETP.NAN.AND P0, PT, R32, R32, PT ;  /* 0x000000202000720b */ /* 0x000fda0003f08000 */
[----:B------:R-:W-:Y:S05]  /*0d50*/  @P0 BRA `(.L_x_14) ;  /* 0x0000000000180947 */ /* 0x000fea0003800000 */
[----:B------:R-:W-:-:S14]  /*0d60*/  DSETP.NEU.AND P0, PT, |R34|, +INF , PT ;  /* 0x7ff000002200742a */ /* 0x000fdc0003f0d200 */
[----:B------:R-:W-:Y:S05]  /*0d70*/  @P0 BRA `(.L_x_13) ;  /* 0x0000000000140947 */ /* 0x000fea0003800000 */
[----:B------:R-:W-:Y:S01]  /*0d80*/  ISETP.GE.AND P0, PT, R35, RZ, PT ;  /* 0x000000ff2300720c */ /* 0x000fe20003f06270 */
[----:B------:R-:W-:-:S03]  /*0d90*/  IMAD.MOV.U32 R2, RZ, RZ, RZ ;  /* 0x000000ffff027224 */ /* 0x000fc600078e00ff */
[----:B------:R-:W-:Y:S01]  /*0da0*/  SEL R3, RZ, 0x7ff00000, !P0 ;  /* 0x7ff00000ff037807 */ /* 0x000fe20004000000 */
[----:B------:R-:W-:Y:S08]  /*0db0*/  BRA `(.L_x_13) ;  /* 0x0000000000047947 */ /* 0x000ff00003800000 */
.L_x_14:
[----:B------:R-:W-:-:S11]  /*0dc0*/  DADD R2, R34, UR12 ;  /* 0x0000000c22027e29 */ /* 0x000fd60008000000 */
.L_x_13:
[----:B------:R-:W-:Y:S05]  /*0dd0*/  BSYNC.RECONVERGENT B0 ;  /* 0x0000000000007941 */ /* 0x000fea0003800200 */
.L_x_12:
[----:B------:R-:W2:Y:S01]  /*0de0*/  LDG.E.CONSTANT R13, desc[UR8][R8.64] ;  /* 0x00000008080d7981 */ /* 0x000ea2000c1e9900 */
[----:B------:R-:W0:Y:S01]  /*0df0*/  F2F.F32.F64 R2, R2 ;  /* 0x0000000200027310 */ /* 0x000e220000301000 */
[----:B------:R-:W-:Y:S01]  /*0e00*/  FSETP.NEU.AND P0, PT, R32, RZ, PT ;  /* 0x000000ff2000720b */ /* 0x000fe20003f0d000 */
[----:B------:R-:W-:Y:S01]  /*0e10*/  BSSY.RECONVERGENT B0, `(.L_x_15) ;  /* 0x000000a000007945 */ /* 0x000fe20003800200 */
[----:B------:R-:W-:Y:S02]  /*0e20*/  MOV R30, 0xeb0 ;  /* 0x00000eb0001e7802 */ /* 0x000fe40000000f00 */
[----:B0-----:R-:W-:-:S05]  /*0e30*/  FSEL R12, R2, 1, P0 ;  /* 0x3f800000020c7808 */ /* 0x001fca0000000000 */
[----:B------:R0:W-:Y:S01]  /*0e40*/  STG.E desc[UR8][R10.64+-0x4], R12 ;  /* 0xfffffc0c0a007986 */ /* 0x0001e2000c101908 */
[----:B------:R-:W-:Y:S01]  /*0e50*/  FADD R31, R31, R12 ;  /* 0x0000000c1f1f7221 */ /* 0x000fe20000000000 */
[----:B--2---:R-:W-:-:S04]  /*0e60*/  FADD R32, R13, -R6 ;  /* 0x800000060d207221 */ /* 0x004fc80000000000 */
[----:B------:R-:W1:Y:S02]  /*0e70*/  F2F.F64.F32 R34, R32 ;  /* 0x0000002000227310 */ /* 0x000e640000201800 */
[----:B-1----:R-:W-:Y:S01]  /*0e80*/  IMAD.MOV.U32 R2, RZ, RZ, R34 ;  /* 0x000000ffff027224 */ /* 0x002fe200078e0022 */
[----:B0-----:R-:W-:-:S07]  /*0e90*/  MOV R3, R35 ;  /* 0x0000002300037202 */ /* 0x001fce0000000f00 */
[----:B------:R-:W-:Y:S05]  /*0ea0*/  CALL.REL.NOINC `($Softmax$__internal_accurate_pow) ;  /* 0x0000002c00547944 */ /* 0x000fea0003c00000 */
[----:B------:R-:W-:Y:S05]  /*0eb0*/  BSYNC.RECONVERGENT B0 ;  /* 0x0000000000007941 */ /* 0x000fea0003800200 */
.L_x_15:
        /* <DEDUP_REMOVED lines=15> */
.L_x_18:
[----:B------:R-:W-:-:S11]  /*0fb0*/  DADD R2, R34, UR12 ;  /* 0x0000000c22027e29 */ /* 0x000fd60008000000 */
.L_x_17:
[----:B------:R-:W-:Y:S05]  /*0fc0*/  BSYNC.RECONVERGENT B0 ;  /* 0x0000000000007941 */ /* 0x000fea0003800200 */
.L_x_16:
        /* <DEDUP_REMOVED lines=14> */
.L_x_19:
        /* <DEDUP_REMOVED lines=15> */
.L_x_22:
[----:B------:R-:W-:-:S11]  /*11a0*/  DADD R2, R34, UR12 ;  /* 0x0000000c22027e29 */ /* 0x000fd60008000000 */
.L_x_21:
[----:B------:R-:W-:Y:S05]  /*11b0*/  BSYNC.RECONVERGENT B0 ;  /* 0x0000000000007941 */ /* 0x000fea0003800200 */
.L_x_20:
[----:B------:R-:W0:Y:S01]  /*11c0*/  F2F.F32.F64 R2, R2 ;  /* 0x0000000200027310 */ /* 0x000e220000301000 */
[----:B------:R-:W-:Y:S01]  /*11d0*/  FSETP.NEU.AND P0, PT, R32, RZ, PT ;  /* 0x000000ff2000720b */ /* 0x000fe20003f0d000 */
[----:B------:R-:W-:Y:S01]  /*11e0*/  UIADD3 UR10, UPT, UPT, UR10, 0x4, URZ ;  /* 0x000000040a0a7890 */ /* 0x000fe2000fffe0ff */
[----:B------:R-:W-:-:S03]  /*11f0*/  IADD3 R0, PT, PT, R0, 0x4, RZ ;  /* 0x0000000400007810 */ /* 0x000fc60007ffe0ff */
[----:B------:R-:W-:Y:S01]  /*1200*/  UISETP.NE.AND UP0, UPT, UR10, URZ, UPT ;  /* 0x000000ff0a00728c */ /* 0x000fe2000bf05270 */
[----:B0-----:R-:W-:Y:S02]  /*1210*/  FSEL R12, R2, 1, P0 ;  /* 0x3f800000020c7808 */ /* 0x001fe40000000000 */
[----:B------:R-:W-:-:S03]  /*1220*/  IADD3 R8, P0, PT, R8, 0x10, RZ ;  /* 0x0000001008087810 */ /* 0x000fc60007f1e0ff */
[----:B------:R0:W-:Y:S01]  /*1230*/  STG.E desc[UR8][R10.64+0x4], R12 ;  /* 0x0000040c0a007986 */ /* 0x0001e2000c101908 */
[----:B------:R-:W-:Y:S01]  /*1240*/  FADD R31, R31, R12 ;  /* 0x0000000c1f1f7221 */ /* 0x000fe20000000000 */
[----:B------:R-:W-:Y:S01]  /*1250*/  IMAD.X R9, RZ, RZ, R9, P0 ;  /* 0x000000ffff097224 */ /* 0x000fe200000e0609 */
[----:B------:R-:W-:Y:S07]  /*1260*/  BRA.U UP0, `(.L_x_23) ;  /* 0xfffffff500f47547 */ /* 0x000fee000b83ffff */
.L_x_7:
[----:B------:R-:W-:-:S09]  /*1270*/  UISETP.NE.AND UP0, UPT, UR4, URZ, UPT ;  /* 0x000000ff0400728c */ /* 0x000fd2000bf05270 */
[----:B------:R-:W-:Y:S05]  /*1280*/  BRA.U !UP0, `(.L_x_24) ;  /* 0x0000000108b87547 */ /* 0x000fea000b800000 */
[----:B------:R-:W1:Y:S01]  /*1290*/  LDCU.64 UR6, c[0x0][0x380] ;  /* 0x00007000ff0677ac */ /* 0x000e620008000a00 */
[----:B0-----:R-:W0:Y:S01]  /*12a0*/  LDC.64 R10, c[0x0][0x388] ;  /* 0x0000e200ff0a7b82 */ /* 0x001e220000000a00 */
[----:B------:R-:W-:Y:S01]  /*12b0*/  IMAD.WIDE.U32 R2, R4, 0x4, RZ ;  /* 0x0000000404027825 */ /* 0x000fe200078e00ff */
[----:B------:R-:W-:-:S03]  /*12c0*/  UIADD3 UR4, UPT, UPT, -UR4, URZ, URZ ;  /* 0x000000ff04047290 */ /* 0x000fc6000fffe1ff */
[C---:B------:R-:W-:Y:S02]  /*12d0*/  IMAD.IADD R4, R7.reuse, 0x1, R4 ;  /* 0x0000000107047824 */ /* 0x040fe400078e0204 */
[----:B------:R-:W-:-:S03]  /*12e0*/  IMAD.WIDE R2, R7, 0x4, R2 ;  /* 0x0000000407027825 */ /* 0x000fc600078e0202 */
[----:B-1----:R-:W-:-:S04]  /*12f0*/  IADD3 R8, P0, PT, R2, UR6, RZ ;  /* 0x0000000602087c10 */ /* 0x002fc8000ff1e0ff */
[----:B------:R-:W-:-:S09]  /*1300*/  IADD3.X R9, PT, PT, R3, UR7, RZ, P0, !PT ;  /* 0x0000000703097c10 */ /* 0x000fd200087fe4ff */
.L_x_29:
[----:B------:R-:W2:Y:S01]  /*1310*/  LDG.E.CONSTANT R3, desc[UR8][R8.64] ;  /* 0x0000000808037981 */ /* 0x000ea2000c1e9900 */
[----:B------:R-:W-:Y:S01]  /*1320*/  BSSY.RECONVERGENT B0, `(.L_x_25) ;  /* 0x0000007000007945 */ /* 0x000fe20003800200 */
[----:B------:R-:W-:Y:S01]  /*1330*/  MOV R30, 0x1390 ;  /* 0x00001390001e7802 */ /* 0x000fe20000000f00 */
[----:B-12--5:R-:W-:-:S04]  /*1340*/  FADD R0, R3, -R6 ;  /* 0x8000000603007221 */ /* 0x026fc80000000000 */
[----:B------:R-:W1:Y:S02]  /*1350*/  F2F.F64.F32 R32, R0 ;  /* 0x0000000000207310 */ /* 0x000e640000201800 */
[----:B-1----:R-:W-:Y:S01]  /*1360*/  IMAD.MOV.U32 R2, RZ, RZ, R32 ;  /* 0x000000ffff027224 */ /* 0x002fe200078e0020 */
[----:B------:R-:W-:-:S07]  /*1370*/  MOV R3, R33 ;  /* 0x0000002100037202 */ /* 0x000fce0000000f00 */
[----:B0-----:R-:W-:Y:S05]  /*1380*/  CALL.REL.NOINC `($Softmax$__internal_accurate_pow) ;  /* 0x00000028001c7944 */ /* 0x001fea0003c00000 */
[----:B------:R-:W-:Y:S05]  /*1390*/  BSYNC.RECONVERGENT B0 ;  /* 0x0000000000007941 */ /* 0x000fea0003800200 */
.L_x_25:
        /* <DEDUP_REMOVED lines=15> */
.L_x_28:
[----:B------:R-:W-:-:S11]  /*1490*/  DADD R2, R32, UR6 ;  /* 0x0000000620027e29 */ /* 0x000fd60008000000 */
.L_x_27:
[----:B------:R-:W-:Y:S05]  /*14a0*/  BSYNC.RECONVERGENT B0 ;  /* 0x0000000000007941 */ /* 0x000fea0003800200 */
.L_x_26:
[----:B------:R-:W0:Y:S01]  /*14b0*/  F2F.F32.F64 R2, R2 ;  /* 0x0000000200027310 */ /* 0x000e220000301000 */
[----:B------:R-:W-:Y:S01]  /*14c0*/  FSETP.NEU.AND P0, PT, R0, RZ, PT ;  /* 0x000000ff0000720b */ /* 0x000fe20003f0d000 */
[C---:B------:R-:W-:Y:S01]  /*14d0*/  IMAD.WIDE R12, R4.reuse, 0x4, R10 ;  /* 0x00000004040c7825 */ /* 0x040fe200078e020a */
        /* <DEDUP_REMOVED lines=9> */
.L_x_24:
[----:B------:R-:W-:-:S07]  /*1570*/  FADD R3, R31, 9.9999999392252902908e-09 ;  /* 0x322bcc771f037421 */ /* 0x000fce0000000000 */
.L_x_6:
[----:B-1----:R-:W1:Y:S02]  /*1580*/  LDC R0, c[0x0][0x390] ;  /* 0x0000e400ff007b82 */ /* 0x002e640000000800 */
[----:B-1----:R-:W-:-:S13]  /*1590*/  ISETP.GE.AND P0, PT, R0, 0x1, PT ;  /* 0x000000010000780c */ /* 0x002fda0003f06270 */
[----:B------:R-:W-:Y:S05]  /*15a0*/  @!P0 EXIT ;  /* 0x000000000000894d */ /* 0x000fea0003800000 */
[C---:B------:R-:W-:Y:S01]  /*15b0*/  ISETP.GE.U32.AND P0, PT, R0.reuse, 0x10, PT ;  /* 0x000000100000780c */ /* 0x040fe20003f06070 */
[----:B------:R-:W-:Y:S01]  /*15c0*/  IMAD.MOV.U32 R2, RZ, RZ, RZ ;  /* 0x000000ffff027224 */ /* 0x000fe200078e00ff */
[----:B------:R-:W-:-:S11]  /*15d0*/  LOP3.LUT R16, R0, 0xf, RZ, 0xc0, !PT ;  /* 0x0000000f00107812 */ /* 0x000fd600078ec0ff */
[----:B------:R-:W-:Y:S05]  /*15e0*/  @!P0 BRA `(.L_x_30) ;  /* 0x0000001000288947 */ /* 0x000fea0003800000 */
[----:B------:R-:W1:Y:S01]  /*15f0*/  LDCU.64 UR6, c[0x0][0x388] ;  /* 0x00007100ff0677ac */ /* 0x000e620008000a00 */
[----:B------:R-:W-:Y:S01]  /*1600*/  LOP3.LUT R2, R0, 0x7ffffff0, RZ, 0xc0, !PT ;  /* 0x7ffffff000027812 */ /* 0x000fe200078ec0ff */
[----:B0-----:R-:W-:Y:S01]  /*1610*/  IMAD.MOV.U32 R10, RZ, RZ, R7 ;  /* 0x000000ffff0a7224 */ /* 0x001fe200078e0007 */
[----:B------:R-:W0:Y:S02]  /*1620*/  LDCU.64 UR4, c[0x0][0x398] ;  /* 0x00007300ff0477ac */ /* 0x000e240008000a00 */
[----:B-----5:R-:W-:Y:S01]  /*1630*/  IADD3 R6, PT, PT, -R2, RZ, RZ ;  /* 0x000000ff02067210 */ /* 0x020fe20007ffe1ff */
[----:B-1----:R-:W-:Y:S02]  /*1640*/  UIADD3 UR6, UP0, UPT, UR6, 0x20, URZ ;  /* 0x0000002006067890 */ /* 0x002fe4000ff1e0ff */
[----:B0-----:R-:W-:Y:S02]  /*1650*/  UIADD3 UR4, UP1, UPT, UR4, 0x20, URZ ;  /* 0x0000002004047890 */ /* 0x001fe4000ff3e0ff */
[----:B------:R-:W-:-:S02]  /*1660*/  UIADD3.X UR7, UPT, UPT, URZ, UR7, URZ, UP0, !UPT ;  /* 0x00000007ff077290 */ /* 0x000fc400087fe4ff */
[----:B------:R-:W-:-:S12]  /*1670*/  UIADD3.X UR5, UPT, UPT, URZ, UR5, URZ, UP1, !UPT ;  /* 0x00000005ff057290 */ /* 0x000fd80008ffe4ff */
.L_x_63:
[----:B------:R-:W-:Y:S02]  /*1680*/  IMAD.U32 R4, RZ, RZ, UR6 ;  /* 0x00000006ff047e24 */ /* 0x000fe4000f8e00ff */
[----:B------:R-:W-:Y:S02]  /*1690*/  IMAD.U32 R5, RZ, RZ, UR7 ;  /* 0x00000007ff057e24 */ /* 0x000fe4000f8e00ff */
[----:B------:R-:W-:-:S05]  /*16a0*/  IMAD.WIDE R4, R10, 0x4, R4 ;  /* 0x000000040a047825 */ /* 0x000fca00078e0204 */
[----:B------:R-:W2:Y:S01]  /*16b0*/  LDG.E R0, desc[UR8][R4.64+-0x20] ;  /* 0xffffe00804007981 */ /* 0x000ea2000c1e1900 */
[----:B-1----:R-:W0:Y:S01]  /*16c0*/  MUFU.RCP R8, R3 ;  /* 0x0000000300087308 */ /* 0x002e220000001000 */
[----:B------:R-:W-:Y:S01]  /*16d0*/  IADD3 R6, PT, PT, R6, 0x10, RZ ;  /* 0x0000001006067810 */ /* 0x000fe20007ffe0ff */
[----:B------:R-:W-:Y:S03]  /*16e0*/  BSSY.RECONVERGENT B2, `(.L_x_31) ;  /* 0x000000e000027945 */ /* 0x000fe60003800200 */
[----:B------:R-:W-:Y:S01]  /*16f0*/  ISETP.NE.AND P2, PT, R6, RZ, PT ;  /* 0x000000ff0600720c */ /* 0x000fe20003f45270 */
[----:B0-----:R-:W-:-:S04]  /*1700*/  FFMA R9, R8, -R3, 1 ;  /* 0x3f80000008097423 */ /* 0x001fc80000000803 */
[----:B------:R-:W-:Y:S01]  /*1710*/  FFMA R11, R8, R9, R8 ;  /* 0x00000009080b7223 */ /* 0x000fe20000000008 */
[----:B------:R-:W-:Y:S02]  /*1720*/  IMAD.U32 R8, RZ, RZ, UR4 ;  /* 0x00000004ff087e24 */ /* 0x000fe4000f8e00ff */
[----:B------:R-:W-:Y:S02]  /*1730*/  IMAD.U32 R9, RZ, RZ, UR5 ;  /* 0x00000005ff097e24 */ /* 0x000fe4000f8e00ff */
[----:B------:R-:W-:Y:S01]  /*1740*/  IMAD.WIDE R8, R10, 0x4, R8 ;  /* 0x000000040a087825 */ /* 0x000fe200078e0208 */
[----:B--2---:R-:W0:Y:S03]  /*1750*/  FCHK P0, R0, R3 ;  /* 0x0000000300007302 */ /* 0x004e260000000000 */
[----:B------:R-:W-:-:S04]  /*1760*/  FFMA R12, R0, R11, RZ ;  /* 0x0000000b000c7223 */ /* 0x000fc800000000ff */
[----:B------:R-:W-:-:S04]  /*1770*/  FFMA R13, R12, -R3, R0 ;  /* 0x800000030c0d7223 */ /* 0x000fc80000000000 */
[----:B------:R-:W-:Y:S01]  /*1780*/  FFMA R11, R11, R13, R12 ;  /* 0x0000000d0b0b7223 */ /* 0x000fe2000000000c */
[----:B0-----:R-:W-:Y:S06]  /*1790*/  @!P0 BRA `(.L_x_32) ;  /* 0x0000000000088947 */ /* 0x001fec0003800000 */
[----:B------:R-:W-:-:S07]  /*17a0*/  MOV R12, 0x17c0 ;  /* 0x000017c0000c7802 */ /* 0x000fce0000000f00 */
[----:B------:R-:W-:Y:S05]  /*17b0*/  CALL.REL.NOINC `($__internal_0_$__cuda_sm3x_div_rn_noftz_f32_slowpath) ;  /* 0x0000001c00707944 */ /* 0x000fea0003c00000 */
.L_x_32:
[----:B------:R-:W-:Y:S05]  /*17c0*/  BSYNC.RECONVERGENT B2 ;  /* 0x0000000000027941 */ /* 0x000fea0003800200 */
.L_x_31:
[----:B------:R0:W-:Y:S04]  /*17d0*/  STG.E desc[UR8][R8.64+-0x20], R11 ;  /* 0xffffe00b08007986 */ /* 0x0001e8000c101908 */
[----:B------:R-:W2:Y:S01]  /*17e0*/  LDG.E R15, desc[UR8][R4.64+-0x1c] ;  /* 0xffffe408040f7981 */ /* 0x000ea2000c1e1900 */
[----:B------:R-:W1:Y:S01]  /*17f0*/  MUFU.RCP R0, R3 ;  /* 0x0000000300007308 */ /* 0x000e620000001000 */
[----:B------:R-:W-:Y:S01]  /*1800*/  BSSY.RECONVERGENT B2, `(.L_x_33) ;  /* 0x000000c000027945 */ /* 0x000fe20003800200 */
[----:B-1----:R-:W-:-:S04]  /*1810*/  FFMA R13, R0, -R3, 1 ;  /* 0x3f800000000d7423 */ /* 0x002fc80000000803 */
[----:B------:R-:W-:Y:S02]  /*1820*/  FFMA R0, R0, R13, R0 ;  /* 0x0000000d00007223 */ /* 0x000fe40000000000 */
[----:B--2---:R-:W1:Y:S02]  /*1830*/  FCHK P0, R15, R3 ;  /* 0x000000030f007302 */ /* 0x004e640000000000 */
[----:B------:R-:W-:-:S04]  /*1840*/  FFMA R12, R0, R15, RZ ;  /* 0x0000000f000c7223 */ /* 0x000fc800000000ff */
[----:B------:R-:W-:-:S04]  /*1850*/  FFMA R13, R12, -R3, R15 ;  /* 0x800000030c0d7223 */ /* 0x000fc8000000000f */
[----:B------:R-:W-:Y:S01]  /*1860*/  FFMA R13, R0, R13, R12 ;  /* 0x0000000d000d7223 */ /* 0x000fe2000000000c */
[----:B01----:R-:W-:Y:S06]  /*1870*/  @!P0 BRA `(.L_x_34) ;  /* 0x0000000000108947 */ /* 0x003fec0003800000 */
[----:B------:R-:W-:Y:S02]  /*1880*/  MOV R0, R15 ;  /* 0x0000000f00007202 */ /* 0x000fe40000000f00 */
[----:B------:R-:W-:-:S07]  /*1890*/  MOV R12, 0x18b0 ;  /* 0x000018b0000c7802 */ /* 0x000fce0000000f00 */
[----:B------:R-:W-:Y:S05]  /*18a0*/  CALL.REL.NOINC `($__internal_0_$__cuda_sm3x_div_rn_noftz_f32_slowpath) ;  /* 0x0000001c00347944 */ /* 0x000fea0003c00000 */
[----:B------:R-:W-:-:S07]  /*18b0*/  IMAD.MOV.U32 R13, RZ, RZ, R11 ;  /* 0x000000ffff0d7224 */ /* 0x000fce00078e000b */
.L_x_34:
[----:B------:R-:W-:Y:S05]  /*18c0*/  BSYNC.RECONVERGENT B2 ;  /* 0x0000000000027941 */ /* 0x000fea0003800200 */
.L_x_33:
        /* <DEDUP_REMOVED lines=11> */
[----:B------:R-:W-:Y:S01]  /*1980*/  IMAD.MOV.U32 R0, RZ, RZ, R14 ;  /* 0x000000ffff007224 */ /* 0x000fe200078e000e */
[----:B------:R-:W-:-:S07]  /*1990*/  MOV R12, 0x19b0 ;  /* 0x000019b0000c7802 */ /* 0x000fce0000000f00 */
[----:B------:R-:W-:Y:S05]  /*19a0*/  CALL.REL.NOINC `($__internal_0_$__cuda_sm3x_div_rn_noftz_f32_slowpath) ;  /* 0x0000001800f47944 */ /* 0x000fea0003c00000 */
.L_x_36:
[----:B------:R-:W-:Y:S05]  /*19b0*/  BSYNC.RECONVERGENT B2 ;  /* 0x0000000000027941 */ /* 0x000fea0003800200 */
.L_x_35:
        /* <DEDUP_REMOVED lines=15> */
.L_x_38:
[----:B------:R-:W-:Y:S05]  /*1ab0*/  BSYNC.RECONVERGENT B2 ;  /* 0x0000000000027941 */ /* 0x000fea0003800200 */
.L_x_37:
        /* <DEDUP_REMOVED lines=14> */
.L_x_40:
[----:B------:R-:W-:Y:S05]  /*1ba0*/  BSYNC.RECONVERGENT B2 ;  /* 0x0000000000027941 */ /* 0x000fea0003800200 */
.L_x_39:
        /* <DEDUP_REMOVED lines=15> */
.L_x_42:
[----:B------:R-:W-:Y:S05]  /*1ca0*/  BSYNC.RECONVERGENT B2 ;  /* 0x0000000000027941 */ /* 0x000fea0003800200 */
.L_x_41:
        /* <DEDUP_REMOVED lines=14> */
.L_x_44:
[----:B------:R-:W-:Y:S05]  /*1d90*/  BSYNC.RECONVERGENT B2 ;  /* 0x0000000000027941 */ /* 0x000fea0003800200 */
.L_x_43:
        /* <DEDUP_REMOVED lines=15> */
.L_x_46:
[----:B------:R-:W-:Y:S05]  /*1e90*/  BSYNC.RECONVERGENT B2 ;  /* 0x0000000000027941 */ /* 0x000fea0003800200 */
.L_x_45:
        /* <DEDUP_REMOVED lines=14> */
.L_x_48:
[----:B------:R-:W-:Y:S05]  /*1f80*/  BSYNC.RECONVERGENT B2 ;  /* 0x0000000000027941 */ /* 0x000fea0003800200 */
.L_x_47:
        /* <DEDUP_REMOVED lines=14> */
[----:B------:R-:W-:-:S07]  /*2070*/  MOV R13, R11 ;  /* 0x0000000b000d7202 */ /* 0x000fce0000000f00 */
.L_x_50:
[----:B------:R-:W-:Y:S05]  /*2080*/  BSYNC.RECONVERGENT B2 ;  /* 0x0000000000027941 */ /* 0x000fea0003800200 */
.L_x_49:
        /* <DEDUP_REMOVED lines=14> */
.L_x_52:
[----:B------:R-:W-:Y:S05]  /*2170*/  BSYNC.RECONVERGENT B2 ;  /* 0x0000000000027941 */ /* 0x000fea0003800200 */
.L_x_51:
        /* <DEDUP_REMOVED lines=15> */
.L_x_54:
[----:B------:R-:W-:Y:S05]  /*2270*/  BSYNC.RECONVERGENT B2 ;  /* 0x0000000000027941 */ /* 0x000fea0003800200 */
.L_x_53:
        /* <DEDUP_REMOVED lines=14> */
.L_x_56:
[----:B------:R-:W-:Y:S05]  /*2360*/  BSYNC.RECONVERGENT B2 ;  /* 0x0000000000027941 */ /* 0x000fea0003800200 */
.L_x_55:
        /* <DEDUP_REMOVED lines=15> */
.L_x_58:
[----:B------:R-:W-:Y:S05]  /*2460*/  BSYNC.RECONVERGENT B2 ;  /* 0x0000000000027941 */ /* 0x000fea0003800200 */
.L_x_57:
        /* <DEDUP_REMOVED lines=14> */
.L_x_60:
[----:B------:R-:W-:Y:S05]  /*2550*/  BSYNC.RECONVERGENT B2 ;  /* 0x0000000000027941 */ /* 0x000fea0003800200 */
.L_x_59:
        /* <DEDUP_REMOVED lines=15> */
.L_x_62:
[----:B------:R-:W-:Y:S05]  /*2650*/  BSYNC.RECONVERGENT B2 ;  /* 0x0000000000027941 */ /* 0x000fea0003800200 */
.L_x_61:
[----:B------:R1:W-:Y:S01]  /*2660*/  STG.E desc[UR8][R8.64+0x1c], R13 ;  /* 0x00001c0d08007986 */ /* 0x0003e2000c101908 */
[----:B------:R-:W-:Y:S01]  /*2670*/  IADD3 R10, PT, PT, R10, 0x10, RZ ;  /* 0x000000100a0a7810 */ /* 0x000fe20007ffe0ff */
[----:B------:R-:W-:Y:S06]  /*2680*/  @P2 BRA `(.L_x_63) ;  /* 0xffffffec00fc2947 */ /* 0x000fec000383ffff */
.L_x_30:
[----:B------:R-:W-:-:S13]  /*2690*/  ISETP.NE.AND P0, PT, R16, RZ, PT ;  /* 0x000000ff1000720c */ /* 0x000fda0003f05270 */
[----:B------:R-:W-:Y:S05]  /*26a0*/  @!P0 EXIT ;  /* 0x000000000000894d */ /* 0x000fea0003800000 */
[----:B------:R-:W2:Y:S01]  /*26b0*/  LDCU UR4, c[0x0][0x390] ;  /* 0x00007200ff0477ac */ /* 0x000ea20008000800 */
[----:B------:R-:W-:Y:S01]  /*26c0*/  ISETP.GE.U32.AND P0, PT, R16, 0x8, PT ;  /* 0x000000081000780c */ /* 0x000fe20003f06070 */
[----:B--2---:R-:W-:-:S12]  /*26d0*/  ULOP3.LUT UR4, UR4, 0x7, URZ, 0xc0, !UPT ;  /* 0x0000000704047892 */ /* 0x004fd8000f8ec0ff */
[----:B------:R-:W-:Y:S05]  /*26e0*/  @!P0 BRA `(.L_x_64) ;  /* 0x0000000800088947 */ /* 0x000fea0003800000 */
[----:B------:R-:W2:Y:S01]  /*26f0*/  LDC.64 R4, c[0x0][0x388] ;  /* 0x0000e200ff047b82 */ /* 0x000ea20000000a00 */
[----:B-1----:R-:W-:-:S04]  /*2700*/  IMAD.IADD R8, R7, 0x1, R2 ;  /* 0x0000000107087824 */ /* 0x002fc800078e0202 */
[----:B--2---:R-:W-:-:S05]  /*2710*/  IMAD.WIDE R4, R8, 0x4, R4 ;  /* 0x0000000408047825 */ /* 0x004fca00078e0204 */
[----:B0-----:R-:W2:Y:S01]  /*2720*/  LDG.E R11, desc[UR8][R4.64] ;  /* 0x00000008040b7981 */ /* 0x001ea2000c1e1900 */
[----:B------:R-:W0:Y:S01]  /*2730*/  MUFU.RCP R0, R3 ;  /* 0x0000000300007308 */ /* 0x000e220000001000 */
[----:B------:R-:W-:Y:S01]  /*2740*/  BSSY.RECONVERGENT B2, `(.L_x_65) ;  /* 0x000000c000027945 */ /* 0x000fe20003800200 */
[----:B0-----:R-:W-:-:S04]  /*2750*/  FFMA R9, R0, -R3, 1 ;  /* 0x3f80000000097423 */ /* 0x001fc80000000803 */
[----:B------:R-:W-:Y:S02]  /*2760*/  FFMA R0, R0, R9, R0 ;  /* 0x0000000900007223 */ /* 0x000fe40000000000 */
[----:B--2---:R-:W0:Y:S02]  /*2770*/  FCHK P0, R11, R3 ;  /* 0x000000030b007302 */ /* 0x004e240000000000 */
[----:B-----5:R-:W-:-:S04]  /*2780*/  FFMA R6, R0, R11, RZ ;  /* 0x0000000b00067223 */ /* 0x020fc800000000ff */
[----:B------:R-:W-:-:S04]  /*2790*/  FFMA R9, R6, -R3, R11 ;  /* 0x8000000306097223 */ /* 0x000fc8000000000b */
[----:B------:R-:W-:Y:S01]  /*27a0*/  FFMA R13, R0, R9, R6 ;  /* 0x00000009000d7223 */ /* 0x000fe20000000006 */
[----:B0-----:R-:W-:Y:S06]  /*27b0*/  @!P0 BRA `(.L_x_66) ;  /* 0x0000000000108947 */ /* 0x001fec0003800000 */
[----:B------:R-:W-:Y:S02]  /*27c0*/  MOV R0, R11 ;  /* 0x0000000b00007202 */ /* 0x000fe40000000f00 */
[----:B------:R-:W-:-:S07]  /*27d0*/  MOV R12, 0x27f0 ;  /* 0x000027f0000c7802 */ /* 0x000fce0000000f00 */
[----:B------:R-:W-:Y:S05]  /*27e0*/  CALL.REL.NOINC `($__internal_0_$__cuda_sm3x_div_rn_noftz_f32_slowpath) ;  /* 0x0000000c00647944 */ /* 0x000fea0003c00000 */
[----:B------:R-:W-:-:S07]  /*27f0*/  IMAD.MOV.U32 R13, RZ, RZ, R11 ;  /* 0x000000ffff0d7224 */ /* 0x000fce00078e000b */
.L_x_66:
[----:B------:R-:W-:Y:S05]  /*2800*/  BSYNC.RECONVERGENT B2 ;  /* 0x0000000000027941 */ /* 0x000fea0003800200 */
.L_x_65:
[----:B------:R-:W0:Y:S02]  /*2810*/  LDC.64 R10, c[0x0][0x398] ;  /* 0x0000e600ff0a7b82 */ /* 0x000e240000000a00 */
[----:B0-----:R-:W-:-:S05]  /*2820*/  IMAD.WIDE R8, R8, 0x4, R10 ;  /* 0x0000000408087825 */ /* 0x001fca00078e020a */
        /* <DEDUP_REMOVED lines=14> */
.L_x_68:
[----:B------:R-:W-:Y:S05]  /*2910*/  BSYNC.RECONVERGENT B2 ;  /* 0x0000000000027941 */ /* 0x000fea0003800200 */
.L_x_67:
        /* <DEDUP_REMOVED lines=15> */
.L_x_70:
[----:B------:R-:W-:Y:S05]  /*2a10*/  BSYNC.RECONVERGENT B2 ;  /* 0x0000000000027941 */ /* 0x000fea0003800200 */
.L_x_69:
        /* <DEDUP_REMOVED lines=14> */
.L_x_72:
[----:B------:R-:W-:Y:S05]  /*2b00*/  BSYNC.RECONVERGENT B2 ;  /* 0x0000000000027941 */ /* 0x000fea0003800200 */
.L_x_71:
        /* <DEDUP_REMOVED lines=15> */
.L_x_74:
[----:B------:R-:W-:Y:S05]  /*2c00*/  BSYNC.RECONVERGENT B2 ;  /* 0x0000000000027941 */ /* 0x000fea0003800200 */
.L_x_73:
        /* <DEDUP_REMOVED lines=14> */
.L_x_76:
[----:B------:R-:W-:Y:S05]  /*2cf0*/  BSYNC.RECONVERGENT B2 ;  /* 0x0000000000027941 */ /* 0x000fea0003800200 */
.L_x_75:
        /* <DEDUP_REMOVED lines=15> */
.L_x_78:
[----:B------:R-:W-:Y:S05]  /*2df0*/  BSYNC.RECONVERGENT B2 ;  /* 0x0000000000027941 */ /* 0x000fea0003800200 */
.L_x_77:
        /* <DEDUP_REMOVED lines=14> */
.L_x_80:
[----:B------:R-:W-:Y:S05]  /*2ee0*/  BSYNC.RECONVERGENT B2 ;  /* 0x0000000000027941 */ /* 0x000fea0003800200 */
.L_x_79:
[----:B------:R2:W-:Y:S01]  /*2ef0*/  STG.E desc[UR8][R8.64+0x1c], R11 ;  /* 0x00001c0b08007986 */ /* 0x0005e2000c101908 */
[----:B------:R-:W-:-:S07]  /*2f00*/  IADD3 R2, PT, PT, R2, 0x8, RZ ;  /* 0x0000000802027810 */ /* 0x000fce0007ffe0ff */
.L_x_64:
[----:B------:R-:W-:-:S13]  /*2f10*/  ISETP.NE.AND P0, PT, RZ, UR4, PT ;  /* 0x00000004ff007c0c */ /* 0x000fda000bf05270 */
[----:B------:R-:W-:Y:S05]  /*2f20*/  @!P0 EXIT ;  /* 0x000000000000894d */ /* 0x000fea0003800000 */
[----:B------:R-:W3:Y:S01]  /*2f30*/  LDCU UR5, c[0x0][0x390] ;  /* 0x00007200ff0577ac */ /* 0x000ee20008000800 */
[----:B------:R-:W-:Y:S02]  /*2f40*/  UISETP.GE.U32.AND UP0, UPT, UR4, 0x4, UPT ;  /* 0x000000040400788c */ /* 0x000fe4000bf06070 */
[----:B---3--:R-:W-:-:S07]  /*2f50*/  ULOP3.LUT UR5, UR5, 0x3, URZ, 0xc0, !UPT ;  /* 0x0000000305057892 */ /* 0x008fce000f8ec0ff */
[----:B------:R-:W-:Y:S05]  /*2f60*/  BRA.U !UP0, `(.L_x_81) ;  /* 0x0000000508107547 */ /* 0x000fea000b800000 */
[----:B-12---:R-:W1:Y:S01]  /*2f70*/  LDC.64 R8, c[0x0][0x388] ;  /* 0x0000e200ff087b82 */ /* 0x006e620000000a00 */
[----:B------:R-:W-:-:S04]  /*2f80*/  IMAD.IADD R4, R7, 0x1, R2 ;  /* 0x0000000107047824 */ /* 0x000fc800078e0202 */
[----:B-1----:R-:W-:-:S05]  /*2f90*/  IMAD.WIDE R8, R4, 0x4, R8 ;  /* 0x0000000404087825 */ /* 0x002fca00078e0208 */
[----:B0-----:R-:W2:Y:S01]  /*2fa0*/  LDG.E R10, desc[UR8][R8.64] ;  /* 0x00000008080a7981 */ /* 0x001ea2000c1e1900 */
[----:B------:R-:W0:Y:S01]  /*2fb0*/  MUFU.RCP R0, R3 ;  /* 0x0000000300007308 */ /* 0x000e220000001000 */
[----:B------:R-:W-:Y:S01]  /*2fc0*/  BSSY.RECONVERGENT B2, `(.L_x_82) ;  /* 0x000000c000027945 */ /* 0x000fe20003800200 */
[----:B0-----:R-:W-:-:S04]  /*2fd0*/  FFMA R5, R0, -R3, 1 ;  /* 0x3f80000000057423 */ /* 0x001fc80000000803 */
[----:B------:R-:W-:Y:S02]  /*2fe0*/  FFMA R0, R0, R5, R0 ;  /* 0x0000000500007223 */ /* 0x000fe40000000000 */
[----:B--2---:R-:W0:Y:S02]  /*2ff0*/  FCHK P0, R10, R3 ;  /* 0x000000030a007302 */ /* 0x004e240000000000 */
[----:B------:R-:W-:-:S04]  /*3000*/  FFMA R5, R0, R10, RZ ;  /* 0x0000000a00057223 */ /* 0x000fc800000000ff */
[----:B-----5:R-:W-:-:S04]  /*3010*/  FFMA R6, R5, -R3, R10 ;  /* 0x8000000305067223 */ /* 0x020fc8000000000a */
[----:B------:R-:W-:Y:S01]  /*3020*/  FFMA R13, R0, R6, R5 ;  /* 0x00000006000d7223 */ /* 0x000fe20000000005 */
[----:B0-----:R-:W-:Y:S06]  /*3030*/  @!P0 BRA `(.L_x_83) ;  /* 0x0000000000108947 */ /* 0x001fec0003800000 */
[----:B------:R-:W-:Y:S02]  /*3040*/  MOV R0, R10 ;  /* 0x0000000a00007202 */ /* 0x000fe40000000f00 */
[----:B------:R-:W-:-:S07]  /*3050*/  MOV R12, 0x3070 ;  /* 0x00003070000c7802 */ /* 0x000fce0000000f00 */
[----:B------:R-:W-:Y:S05]  /*3060*/  CALL.REL.NOINC `($__internal_0_$__cuda_sm3x_div_rn_noftz_f32_slowpath) ;  /* 0x0000000400447944 */ /* 0x000fea0003c00000 */
[----:B------:R-:W-:-:S07]  /*3070*/  IMAD.MOV.U32 R13, RZ, RZ, R11 ;  /* 0x000000ffff0d7224 */ /* 0x000fce00078e000b */
.L_x_83:
[----:B------:R-:W-:Y:S05]  /*3080*/  BSYNC.RECONVERGENT B2 ;  /* 0x0000000000027941 */ /* 0x000fea0003800200 */
.L_x_82:
        /* <DEDUP_REMOVED lines=16> */
.L_x_85:
[----:B------:R-:W-:Y:S05]  /*3190*/  BSYNC.RECONVERGENT B2 ;  /* 0x0000000000027941 */ /* 0x000fea0003800200 */
.L_x_84:
        /* <DEDUP_REMOVED lines=15> */
.L_x_87:
[----:B------:R-:W-:Y:S05]  /*3290*/  BSYNC.RECONVERGENT B2 ;  /* 0x0000000000027941 */ /* 0x000fea0003800200 */
.L_x_86:
        /* <DEDUP_REMOVED lines=14> */
.L_x_89:
[----:B------:R-:W-:Y:S05]  /*3380*/  BSYNC.RECONVERGENT B2 ;  /* 0x0000000000027941 */ /* 0x000fea0003800200 */
.L_x_88:
[----:B------:R3:W-:Y:S01]  /*3390*/  STG.E desc[UR8][R4.64+0xc], R11 ;  /* 0x00000c0b04007986 */ /* 0x0007e2000c101908 */
[----:B------:R-:W-:-:S07]  /*33a0*/  IADD3 R2, PT, PT, R2, 0x4, RZ ;  /* 0x0000000402027810 */ /* 0x000fce0007ffe0ff */
.L_x_81:
[----:B------:R-:W-:-:S13]  /*33b0*/  ISETP.NE.AND P0, PT, RZ, UR5, PT ;  /* 0x00000005ff007c0c */ /* 0x000fda000bf05270 */
[----:B------:R-:W-:Y:S05]  /*33c0*/  @!P0 EXIT ;  /* 0x000000000000894d */ /* 0x000fea0003800000 */
[----:B-12---:R-:W1:Y:S01]  /*33d0*/  LDC.64 R8, c[0x0][0x388] ;  /* 0x0000e200ff087b82 */ /* 0x006e620000000a00 */
[----:B------:R-:W-:Y:S01]  /*33e0*/  IMAD.IADD R19, R7, 0x1, R2 ;  /* 0x0000000107137824 */ /* 0x000fe200078e0202 */
[----:B------:R-:W-:-:S06]  /*33f0*/  UIADD3 UR4, UPT, UPT, -UR5, URZ, URZ ;  /* 0x000000ff05047290 */ /* 0x000fcc000fffe1ff */
[----:B---3--:R-:W2:Y:S06]  /*3400*/  LDC.64 R4, c[0x0][0x398] ;  /* 0x0000e600ff047b82 */ /* 0x008eac0000000a00 */
.L_x_92:
[----:B01----:R-:W-:-:S06]  /*3410*/  IMAD.WIDE R10, R19, 0x4, R8 ;  /* 0x00000004130a7825 */ /* 0x003fcc00078e0208 */
[----:B---3--:R-:W3:Y:S01]  /*3420*/  LDG.E R10, desc[UR8][R10.64] ;  /* 0x000000080a0a7981 */ /* 0x008ee2000c1e1900 */
[----:B------:R-:W0:Y:S01]  /*3430*/  MUFU.RCP R0, R3 ;  /* 0x0000000300007308 */ /* 0x000e220000001000 */
[----:B------:R-:W-:Y:S01]  /*3440*/  UIADD3 UR4, UPT, UPT, UR4, 0x1, URZ ;  /* 0x0000000104047890 */ /* 0x000fe2000fffe0ff */
[----:B------:R-:W-:Y:S03]  /*3450*/  BSSY.RECONVERGENT B2, `(.L_x_90) ;  /* 0x000000e000027945 */ /* 0x000fe60003800200 */
[----:B------:R-:W-:Y:S01]  /*3460*/  UISETP.NE.AND UP0, UPT, UR4, URZ, UPT ;  /* 0x000000ff0400728c */ /* 0x000fe2000bf05270 */
[----:B0-----:R-:W-:-:S04]  /*3470*/  FFMA R7, R0, -R3, 1 ;  /* 0x3f80000000077423 */ /* 0x001fc80000000803 */
[----:B------:R-:W-:Y:S01]  /*3480*/  FFMA R0, R0, R7, R0 ;  /* 0x0000000700007223 */ /* 0x000fe20000000000 */
[----:B---3--:R-:W0:Y:S03]  /*3490*/  FCHK P0, R10, R3 ;  /* 0x000000030a007302 */ /* 0x008e260000000000 */
[----:B------:R-:W-:-:S04]  /*34a0*/  FFMA R7, R0, R10, RZ ;  /* 0x0000000a00077223 */ /* 0x000fc800000000ff */
[----:B------:R-:W-:-:S04]  /*34b0*/  FFMA R2, R7, -R3, R10 ;  /* 0x8000000307027223 */ /* 0x000fc8000000000a */
[----:B------:R-:W-:Y:S01]  /*34c0*/  FFMA R13, R0, R2, R7 ;  /* 0x00000002000d7223 */ /* 0x000fe20000000007 */
[----:B--2--5:R-:W-:Y:S01]  /*34d0*/  IMAD.WIDE R6, R19, 0x4, R4 ;  /* 0x0000000413067825 */ /* 0x024fe200078e0204 */
[----:B0-----:R-:W-:Y:S06]  /*34e0*/  @!P0 BRA `(.L_x_91) ;  /* 0x0000000000108947 */ /* 0x001fec0003800000 */
[----:B------:R-:W-:Y:S02]  /*34f0*/  MOV R0, R10 ;  /* 0x0000000a00007202 */ /* 0x000fe40000000f00 */
[----:B------:R-:W-:-:S07]  /*3500*/  MOV R12, 0x3520 ;  /* 0x00003520000c7802 */ /* 0x000fce0000000f00 */
[----:B------:R-:W-:Y:S05]  /*3510*/  CALL.REL.NOINC `($__internal_0_$__cuda_sm3x_div_rn_noftz_f32_slowpath) ;  /* 0x0000000000187944 */ /* 0x000fea0003c00000 */
[----:B------:R-:W-:-:S07]  /*3520*/  IMAD.MOV.U32 R13, RZ, RZ, R11 ;  /* 0x000000ffff0d7224 */ /* 0x000fce00078e000b */
.L_x_91:
[----:B------:R-:W-:Y:S05]  /*3530*/  BSYNC.RECONVERGENT B2 ;  /* 0x0000000000027941 */ /* 0x000fea0003800200 */
.L_x_90:
[----:B------:R3:W-:Y:S01]  /*3540*/  STG.E desc[UR8][R6.64], R13 ;  /* 0x0000000d06007986 */ /* 0x0007e2000c101908 */
[----:B------:R-:W-:Y:S01]  /*3550*/  IADD3 R19, PT, PT, R19, 0x1, RZ ;  /* 0x0000000113137810 */ /* 0x000fe20007ffe0ff */
[----:B------:R-:W-:Y:S06]  /*3560*/  BRA.U UP0, `(.L_x_92) ;  /* 0xfffffffd00a87547 */ /* 0x000fec000b83ffff */
[----:B------:R-:W-:Y:S05]  /*3570*/  EXIT ;  /* 0x000000000000794d */ /* 0x000fea0003800000 */
        .weak           $__internal_0_$__cuda_sm3x_div_rn_noftz_f32_slowpath
        .type           $__internal_0_$__cuda_sm3x_div_rn_noftz_f32_slowpath,@function
        .size           $__internal_0_$__cuda_sm3x_div_rn_noftz_f32_slowpath,($Softmax$__internal_accurate_pow - $__internal_0_$__cuda_sm3x_div_rn_noftz_f32_slowpath)
$__internal_0_$__cuda_sm3x_div_rn_noftz_f32_slowpath:
[--C-:B------:R-:W-:Y:S01]  /*3580*/  SHF.R.U32.HI R11, RZ, 0x17, R3.reuse ;  /* 0x00000017ff0b7819 */ /* 0x100fe20000011603 */
[----:B------:R-:W-:Y:S01]  /*3590*/  BSSY.RECONVERGENT B0, `(.L_x_93) ;  /* 0x0000063000007945 */ /* 0x000fe20003800200 */
[----:B------:R-:W-:Y:S01]  /*35a0*/  SHF.R.U32.HI R14, RZ, 0x17, R0 ;  /* 0x00000017ff0e7819 */ /* 0x000fe20000011600 */
[----:B------:R-:W-:Y:S01]  /*35b0*/  IMAD.MOV.U32 R15, RZ, RZ, R3 ;  /* 0x000000ffff0f7224 */ /* 0x000fe200078e0003 */
[----:B------:R-:W-:Y:S02]  /*35c0*/  LOP3.LUT R11, R11, 0xff, RZ, 0xc0, !PT ;  /* 0x000000ff0b0b7812 */ /* 0x000fe400078ec0ff */
[----:B------:R-:W-:-:S03]  /*35d0*/  LOP3.LUT R14, R14, 0xff, RZ, 0xc0, !PT ;  /* 0x000000ff0e0e7812 */ /* 0x000fc600078ec0ff */
[----:B------:R-:W-:Y:S01]  /*35e0*/  VIADD R18, R11, 0xffffffff ;  /* 0xffffffff0b127836 */ /* 0x000fe20000000000 */
[----:B------:R-:W-:-:S04]  /*35f0*/  IADD3 R17, PT, PT, R14, -0x1, RZ ;  /* 0xffffffff0e117810 */ /* 0x000fc80007ffe0ff */
[----:B------:R-:W-:-:S04]  /*3600*/  ISETP.GT.U32.AND P0, PT, R18, 0xfd, PT ;  /* 0x000000fd1200780c */ /* 0x000fc80003f04070 */
[----:B------:R-:W-:-:S13]  /*3610*/  ISETP.GT.U32.OR P0, PT, R17, 0xfd, P0 ;  /* 0x000000fd1100780c */ /* 0x000fda0000704470 */
[----:B------:R-:W-:Y:S01]  /*3620*/  @!P0 MOV R13, RZ ;  /* 0x000000ff000d8202 */ /* 0x000fe20000000f00 */
[----:B------:R-:W-:Y:S06]  /*3630*/  @!P0 BRA `(.L_x_94) ;  /* 0x00000000005c8947 */ /* 0x000fec0003800000 */
[----:B------:R-:W-:Y:S02]  /*3640*/  FSETP.GTU.FTZ.AND P0, PT, |R0|, +INF , PT ;  /* 0x7f8000000000780b */ /* 0x000fe40003f1c200 */
[----:B------:R-:W-:-:S04]  /*3650*/  FSETP.GTU.FTZ.AND P1, PT, |R3|, +INF , PT ;  /* 0x7f8000000300780b */ /* 0x000fc80003f3c200 */
[----:B------:R-:W-:-:S13]  /*3660*/  PLOP3.LUT P0, PT, P0, P1, PT, 0xf8, 0x8f ;  /* 0x00000000008f781c */ /* 0x000fda0000703f70 */
[----:B------:R-:W-:Y:S05]  /*3670*/  @P0 BRA `(.L_x_95) ;  /* 0x00000004004c0947 */ /* 0x000fea0003800000 */
[----:B------:R-:W-:-:S13]  /*3680*/  LOP3.LUT P0, RZ, R15, 0x7fffffff, R0, 0xc8, !PT ;  /* 0x7fffffff0fff7812 */ /* 0x000fda000780c800 */
[----:B------:R-:W-:Y:S05]  /*3690*/  @!P0 BRA `(.L_x_96) ;  /* 0x00000004003c8947 */ /* 0x000fea0003800000 */
[C---:B------:R-:W-:Y:S02]  /*36a0*/  FSETP.NEU.FTZ.AND P3, PT, |R0|.reuse, +INF , PT ;  /* 0x7f8000000000780b */ /* 0x040fe40003f7d200 */
[----:B------:R-:W-:Y:S02]  /*36b0*/  FSETP.NEU.FTZ.AND P1, PT, |R3|, +INF , PT ;  /* 0x7f8000000300780b */ /* 0x000fe40003f3d200 */
[----:B------:R-:W-:-:S11]  /*36c0*/  FSETP.NEU.FTZ.AND P0, PT, |R0|, +INF , PT ;  /* 0x7f8000000000780b */ /* 0x000fd60003f1d200 */
[----:B------:R-:W-:Y:S05]  /*36d0*/  @!P1 BRA !P3, `(.L_x_96) ;  /* 0x00000004002c9947 */ /* 0x000fea0005800000 */
[----:B------:R-:W-:-:S04]  /*36e0*/  LOP3.LUT P3, RZ, R0, 0x7fffffff, RZ, 0xc0, !PT ;  /* 0x7fffffff00ff7812 */ /* 0x000fc8000786c0ff */
[----:B------:R-:W-:-:S13]  /*36f0*/  PLOP3.LUT P1, PT, P1, P3, PT, 0x2f, 0xf2 ;  /* 0x0000000000f2781c */ /* 0x000fda0000f26577 */
[----:B------:R-:W-:Y:S05]  /*3700*/  @P1 BRA `(.L_x_97) ;  /* 0x0000000400181947 */ /* 0x000fea0003800000 */
[----:B------:R-:W-:-:S04]  /*3710*/  LOP3.LUT P1, RZ, R15, 0x7fffffff, RZ, 0xc0, !PT ;  /* 0x7fffffff0fff7812 */ /* 0x000fc8000782c0ff */
[----:B------:R-:W-:-:S13]  /*3720*/  PLOP3.LUT P0, PT, P0, P1, PT, 0x2f, 0xf2 ;  /* 0x0000000000f2781c */ /* 0x000fda0000702577 */
[----:B------:R-:W-:Y:S05]  /*3730*/  @P0 BRA `(.L_x_98) ;  /* 0x0000000400000947 */ /* 0x000fea0003800000 */
[----:B------:R-:W-:Y:S02]  /*3740*/  ISETP.GE.AND P0, PT, R17, RZ, PT ;  /* 0x000000ff1100720c */ /* 0x000fe40003f06270 */
[----:B------:R-:W-:-:S11]  /*3750*/  ISETP.GE.AND P1, PT, R18, RZ, PT ;  /* 0x000000ff1200720c */ /* 0x000fd60003f26270 */
[----:B------:R-:W-:Y:S01]  /*3760*/  @P0 IMAD.MOV.U32 R13, RZ, RZ, RZ ;  /* 0x000000ffff0d0224 */ /* 0x000fe200078e00ff */
[----:B------:R-:W-:Y:S01]  /*3770*/  @!P0 MOV R13, 0xffffffc0 ;  /* 0xffffffc0000d8802 */ /* 0x000fe20000000f00 */
[----:B------:R-:W-:Y:S01]  /*3780*/  @!P0 FFMA R0, R0, 1.84467440737095516160e+19, RZ ;  /* 0x5f80000000008823 */ /* 0x000fe200000000ff */
[----:B------:R-:W-:-:S03]  /*3790*/  @!P1 FFMA R15, R3, 1.84467440737095516160e+19, RZ ;  /* 0x5f800000030f9823 */ /* 0x000fc600000000ff */
[----:B------:R-:W-:-:S07]  /*37a0*/  @!P1 VIADD R13, R13, 0x40 ;  /* 0x000000400d0d9836 */ /* 0x000fce0000000000 */
.L_x_94:
[----:B------:R-:W-:Y:S01]  /*37b0*/  LEA R18, R11, 0xc0800000, 0x17 ;  /* 0xc08000000b127811 */ /* 0x000fe200078eb8ff */
[----:B------:R-:W-:Y:S01]  /*37c0*/  VIADD R14, R14, 0xffffff81 ;  /* 0xffffff810e0e7836 */ /* 0x000fe20000000000 */
[----:B------:R-:W-:Y:S02]  /*37d0*/  BSSY.RECONVERGENT B1, `(.L_x_99) ;  /* 0x0000035000017945 */ /* 0x000fe40003800200 */
[----:B------:R-:W-:Y:S01]  /*37e0*/  IADD3 R20, PT, PT, -R18, R15, RZ ;  /* 0x0000000f12147210 */ /* 0x000fe20007ffe1ff */
[C---:B------:R-:W-:Y:S01]  /*37f0*/  IMAD R0, R14.reuse, -0x800000, R0 ;  /* 0xff8000000e007824 */ /* 0x040fe200078e0200 */
[----:B------:R-:W-:Y:S02]  /*3800*/  IADD3 R14, PT, PT, R14, 0x7f, -R11 ;  /* 0x0000007f0e0e7810 */ /* 0x000fe40007ffe80b */
[----:B------:R-:W0:Y:S01]  /*3810*/  MUFU.RCP R18, R20 ;  /* 0x0000001400127308 */ /* 0x000e220000001000 */
[----:B------:R-:W-:Y:S01]  /*3820*/  FADD.FTZ R15, -R20, -RZ ;  /* 0x800000ff140f7221 */ /* 0x000fe20000010100 */
[----:B------:R-:W-:-:S03]  /*3830*/  IADD3 R14, PT, PT, R14, R13, RZ ;  /* 0x0000000d0e0e7210 */ /* 0x000fc60007ffe0ff */
[----:B0-----:R-:W-:-:S04]  /*3840*/  FFMA R17, R18, R15, 1 ;  /* 0x3f80000012117423 */ /* 0x001fc8000000000f */
[----:B------:R-:W-:-:S04]  /*3850*/  FFMA R18, R18, R17, R18 ;  /* 0x0000001112127223 */ /* 0x000fc80000000012 */
[----:B------:R-:W-:-:S04]  /*3860*/  FFMA R17, R0, R18, RZ ;  /* 0x0000001200117223 */ /* 0x000fc800000000ff */
[----:B------:R-:W-:-:S04]  /*3870*/  FFMA R21, R15, R17, R0 ;  /* 0x000000110f157223 */ /* 0x000fc80000000000 */
[----:B------:R-:W-:-:S04]  /*3880*/  FFMA R17, R18, R21, R17 ;  /* 0x0000001512117223 */ /* 0x000fc80000000011 */
[----:B------:R-:W-:-:S04]  /*3890*/  FFMA R0, R15, R17, R0 ;  /* 0x000000110f007223 */ /* 0x000fc80000000000 */
[----:B------:R-:W-:-:S05]  /*38a0*/  FFMA R15, R18, R0, R17 ;  /* 0x00000000120f7223 */ /* 0x000fca0000000011 */
[----:B------:R-:W-:-:S04]  /*38b0*/  SHF.R.U32.HI R11, RZ, 0x17, R15 ;  /* 0x00000017ff0b7819 */ /* 0x000fc8000001160f */
[----:B------:R-:W-:-:S05]  /*38c0*/  LOP3.LUT R11, R11, 0xff, RZ, 0xc0, !PT ;  /* 0x000000ff0b0b7812 */ /* 0x000fca00078ec0ff */
[----:B------:R-:W-:-:S05]  /*38d0*/  IMAD.IADD R11, R11, 0x1, R14 ;  /* 0x000000010b0b7824 */ /* 0x000fca00078e020e */
[----:B------:R-:W-:-:S04]  /*38e0*/  IADD3 R13, PT, PT, R11, -0x1, RZ ;  /* 0xffffffff0b0d7810 */ /* 0x000fc80007ffe0ff */
[----:B------:R-:W-:-:S13]  /*38f0*/  ISETP.GE.U32.AND P0, PT, R13, 0xfe, PT ;  /* 0x000000fe0d00780c */ /* 0x000fda0003f06070 */
[----:B------:R-:W-:Y:S05]  /*3900*/  @!P0 BRA `(.L_x_100) ;  /* 0x0000000000808947 */ /* 0x000fea0003800000 */
[----:B------:R-:W-:-:S13]  /*3910*/  ISETP.GT.AND P0, PT, R11, 0xfe, PT ;  /* 0x000000fe0b00780c */ /* 0x000fda0003f04270 */
[----:B------:R-:W-:Y:S05]  /*3920*/  @P0 BRA `(.L_x_101) ;  /* 0x00000000006c0947 */ /* 0x000fea0003800000 */
[----:B------:R-:W-:-:S13]  /*3930*/  ISETP.GE.AND P0, PT, R11, 0x1, PT ;  /* 0x000000010b00780c */ /* 0x000fda0003f06270 */
[----:B------:R-:W-:Y:S05]  /*3940*/  @P0 BRA `(.L_x_102) ;  /* 0x0000000000740947 */ /* 0x000fea0003800000 */
[----:B------:R-:W-:Y:S02]  /*3950*/  ISETP.GE.AND P0, PT, R11, -0x18, PT ;  /* 0xffffffe80b00780c */ /* 0x000fe40003f06270 */
[----:B------:R-:W-:-:S11]  /*3960*/  LOP3.LUT R15, R15, 0x80000000, RZ, 0xc0, !PT ;  /* 0x800000000f0f7812 */ /* 0x000fd600078ec0ff */
[----:B------:R-:W-:Y:S05]  /*3970*/  @!P0 BRA `(.L_x_102) ;  /* 0x0000000000688947 */ /* 0x000fea0003800000 */
[CCC-:B------:R-:W-:Y:S01]  /*3980*/  FFMA.RZ R13, R18.reuse, R0.reuse, R17.reuse ;  /* 0x00000000120d7223 */ /* 0x1c0fe2000000c011 */
[C---:B------:R-:W-:Y:S02]  /*3990*/  ISETP.NE.AND P3, PT, R11.reuse, RZ, PT ;  /* 0x000000ff0b00720c */ /* 0x040fe40003f65270 */
[----:B------:R-:W-:Y:S02]  /*39a0*/  ISETP.NE.AND P1, PT, R11, RZ, PT ;  /* 0x000000ff0b00720c */ /* 0x000fe40003f25270 */
[----:B------:R-:W-:Y:S01]  /*39b0*/  LOP3.LUT R14, R13, 0x7fffff, RZ, 0xc0, !PT ;  /* 0x007fffff0d0e7812 */ /* 0x000fe200078ec0ff */
[CCC-:B------:R-:W-:Y:S01]  /*39c0*/  FFMA.RP R13, R18.reuse, R0.reuse, R17.reuse ;  /* 0x00000000120d7223 */ /* 0x1c0fe20000008011 */
[----:B------:R-:W-:Y:S01]  /*39d0*/  FFMA.RM R0, R18, R0, R17 ;  /* 0x0000000012007223 */ /* 0x000fe20000004011 */
[C---:B------:R-:W-:Y:S01]  /*39e0*/  VIADD R17, R11.reuse, 0x20 ;  /* 0x000000200b117836 */ /* 0x040fe20000000000 */
[----:B------:R-:W-:Y:S02]  /*39f0*/  LOP3.LUT R14, R14, 0x800000, RZ, 0xfc, !PT ;  /* 0x008000000e0e7812 */ /* 0x000fe400078efcff */
[----:B------:R-:W-:-:S02]  /*3a00*/  IADD3 R11, PT, PT, -R11, RZ, RZ ;  /* 0x000000ff0b0b7210 */ /* 0x000fc40007ffe1ff */
[----:B------:R-:W-:Y:S02]  /*3a10*/  SHF.L.U32 R17, R14, R17, RZ ;  /* 0x000000110e117219 */ /* 0x000fe400000006ff */
[----:B------:R-:W-:Y:S02]  /*3a20*/  FSETP.NEU.FTZ.AND P0, PT, R13, R0, PT ;  /* 0x000000000d00720b */ /* 0x000fe40003f1d000 */
[----:B------:R-:W-:Y:S02]  /*3a30*/  SEL R11, R11, RZ, P3 ;  /* 0x000000ff0b0b7207 */ /* 0x000fe40001800000 */
[----:B------:R-:W-:Y:S02]  /*3a40*/  ISETP.NE.AND P1, PT, R17, RZ, P1 ;  /* 0x000000ff1100720c */ /* 0x000fe40000f25270 */
[----:B------:R-:W-:Y:S02]  /*3a50*/  SHF.R.U32.HI R11, RZ, R11, R14 ;  /* 0x0000000bff0b7219 */ /* 0x000fe4000001160e */
[----:B------:R-:W-:-:S02]  /*3a60*/  PLOP3.LUT P0, PT, P0, P1, PT, 0xf8, 0x8f ;  /* 0x00000000008f781c */ /* 0x000fc40000703f70 */
[----:B------:R-:W-:Y:S02]  /*3a70*/  SHF.R.U32.HI R13, RZ, 0x1, R11 ;  /* 0x00000001ff0d7819 */ /* 0x000fe4000001160b */
[----:B------:R-:W-:-:S04]  /*3a80*/  SEL R0, RZ, 0x1, !P0 ;  /* 0x00000001ff007807 */ /* 0x000fc80004000000 */
[----:B------:R-:W-:-:S04]  /*3a90*/  LOP3.LUT R0, R0, 0x1, R13, 0xf8, !PT ;  /* 0x0000000100007812 */ /* 0x000fc800078ef80d */
[----:B------:R-:W-:-:S05]  /*3aa0*/  LOP3.LUT R0, R0, R11, RZ, 0xc0, !PT ;  /* 0x0000000b00007212 */ /* 0x000fca00078ec0ff */
[----:B------:R-:W-:-:S05]  /*3ab0*/  IMAD.IADD R0, R13, 0x1, R0 ;  /* 0x000000010d007824 */ /* 0x000fca00078e0200 */
[----:B------:R-:W-:Y:S01]  /*3ac0*/  LOP3.LUT R15, R0, R15, RZ, 0xfc, !PT ;  /* 0x0000000f000f7212 */ /* 0x000fe200078efcff */
[----:B------:R-:W-:Y:S06]  /*3ad0*/  BRA `(.L_x_102) ;  /* 0x0000000000107947 */ /* 0x000fec0003800000 */
.L_x_101:
[----:B------:R-:W-:-:S04]  /*3ae0*/  LOP3.LUT R15, R15, 0x80000000, RZ, 0xc0, !PT ;  /* 0x800000000f0f7812 */ /* 0x000fc800078ec0ff */
[----:B------:R-:W-:Y:S01]  /*3af0*/  LOP3.LUT R15, R15, 0x7f800000, RZ, 0xfc, !PT ;  /* 0x7f8000000f0f7812 */ /* 0x000fe200078efcff */
[----:B------:R-:W-:Y:S06]  /*3b00*/  BRA `(.L_x_102) ;  /* 0x0000000000047947 */ /* 0x000fec0003800000 */
.L_x_100:
[----:B------:R-:W-:-:S07]  /*3b10*/  LEA R15, R14, R15, 0x17 ;  /* 0x0000000f0e0f7211 */ /* 0x000fce00078eb8ff */
.L_x_102:
[----:B------:R-:W-:Y:S05]  /*3b20*/  BSYNC.RECONVERGENT B1 ;  /* 0x0000000000017941 */ /* 0x000fea0003800200 */
.L_x_99:
[----:B------:R-:W-:Y:S05]  /*3b30*/  BRA `(.L_x_103) ;  /* 0x0000000000207947 */ /* 0x000fea0003800000 */
.L_x_98:
[----:B------:R-:W-:-:S04]  /*3b40*/  LOP3.LUT R15, R15, 0x80000000, R0, 0x48, !PT ;  /* 0x800000000f0f7812 */ /* 0x000fc800078e4800 */
[----:B------:R-:W-:Y:S01]  /*3b50*/  LOP3.LUT R15, R15, 0x7f800000, RZ, 0xfc, !PT ;  /* 0x7f8000000f0f7812 */ /* 0x000fe200078efcff */
[----:B------:R-:W-:Y:S06]  /*3b60*/  BRA `(.L_x_103) ;  /* 0x0000000000147947 */ /* 0x000fec0003800000 */
.L_x_97:
[----:B------:R-:W-:Y:S01]  /*3b70*/  LOP3.LUT R15, R15, 0x80000000, R0, 0x48, !PT ;  /* 0x800000000f0f7812 */ /* 0x000fe200078e4800 */
[----:B------:R-:W-:Y:S06]  /*3b80*/  BRA `(.L_x_103) ;  /* 0x00000000000c7947 */ /* 0x000fec0003800000 */
.L_x_96:
[----:B------:R-:W0:Y:S01]  /*3b90*/  MUFU.RSQ R15, -QNAN ;  /* 0xffc00000000f7908 */ /* 0x000e220000001400 */
[----:B------:R-:W-:Y:S05]  /*3ba0*/  BRA `(.L_x_103) ;  /* 0x0000000000047947 */ /* 0x000fea0003800000 */
.L_x_95:
[----:B------:R-:W-:-:S07]  /*3bb0*/  FADD.FTZ R15, R0, R3 ;  /* 0x00000003000f7221 */ /* 0x000fce0000010000 */
.L_x_103:
[----:B------:R-:W-:Y:S05]  /*3bc0*/  BSYNC.RECONVERGENT B0 ;  /* 0x0000000000007941 */ /* 0x000fea0003800200 */
.L_x_93:
[----:B------:R-:W-:Y:S02]  /*3bd0*/  HFMA2 R13, -RZ, RZ, 0, 0 ;  /* 0x00000000ff0d7431 */ /* 0x000fe400000001ff */
[----:B0-----:R-:W-:Y:S02]  /*3be0*/  IMAD.MOV.U32 R11, RZ, RZ, R15 ;  /* 0x000000ffff0b7224 */ /* 0x001fe400078e000f */
[----:B------:R-:W-:Y:S05]  /*3bf0*/  RET.REL.NODEC R12 `(Softmax) ;  /* 0xffffffc40c007950 */ /* 0x000fea0003c3ffff */
        .type           $Softmax$__internal_accurate_pow,@function
        .size           $Softmax$__internal_accurate_pow,(.L_x_279 - $Softmax$__internal_accurate_pow)
$Softmax$__internal_accurate_pow:
[----:B------:R-:W-:Y:S01]  /*3c00*/  ISETP.GT.U32.AND P0, PT, R5, 0xfffff, PT ;  /* 0x000fffff0500780c */ /* 0x000fe20003f04070 */
[----:B------:R-:W-:Y:S01]  /*3c10*/  IMAD.U32 R12, RZ, RZ, UR11 ;  /* 0x0000000bff0c7e24 */ /* 0x000fe2000f8e00ff */
[----:B------:R-:W-:Y:S01]  /*3c20*/  MOV R13, R5 ;  /* 0x00000005000d7202 */ /* 0x000fe20000000f00 */
[----:B------:R-:W-:Y:S01]  /*3c30*/  IMAD.MOV.U32 R14, RZ, RZ, 0x4005bf0a ;  /* 0x4005bf0aff0e7424 */ /* 0x000fe200078e00ff */
[----:B------:R-:W-:Y:S01]  /*3c40*/  MOV R18, 0x41ad3b5a ;  /* 0x41ad3b5a00127802 */ /* 0x000fe20000000f00 */
[----:B------:R-:W-:Y:S01]  /*3c50*/  IMAD.MOV.U32 R19, RZ, RZ, 0x3ed0f5d2 ;  /* 0x3ed0f5d2ff137424 */ /* 0x000fe200078e00ff */
[----:B------:R-:W-:Y:S01]  /*3c60*/  UMOV UR12, 0x7d2cafe2 ;  /* 0x7d2cafe2000c7882 */ /* 0x000fe20000000000 */
[----:B------:R-:W-:Y:S01]  /*3c70*/  UMOV UR13, 0x3eb0f5ff ;  /* 0x3eb0f5ff000d7882 */ /* 0x000fe20000000000 */
[----:B------:R-:W-:Y:S01]  /*3c80*/  UMOV UR14, 0x3b39803f ;  /* 0x3b39803f000e7882 */ /* 0x000fe20000000000 */
[----:B------:R-:W-:-:S04]  /*3c90*/  UMOV UR15, 0x3c7abc9e ;  /* 0x3c7abc9e000f7882 */ /* 0x000fc80000000000 */
[----:B------:R-:W-:-:S10]  /*3ca0*/  @!P0 DMUL R12, R12, 1.80143985094819840000e+16 ;  /* 0x435000000c0c8828 */ /* 0x000fd40000000000 */
[----:B------:R-:W-:-:S04]  /*3cb0*/  @!P0 MOV R14, R13 ;  /* 0x0000000d000e8202 */ /* 0x000fc80000000f00 */
[----:B------:R-:W-:-:S04]  /*3cc0*/  LOP3.LUT R14, R14, 0x800fffff, RZ, 0xc0, !PT ;  /* 0x800fffff0e0e7812 */ /* 0x000fc800078ec0ff */
[----:B------:R-:W-:Y:S01]  /*3cd0*/  LOP3.LUT R15, R14, 0x3ff00000, RZ, 0xfc, !PT ;  /* 0x3ff000000e0f7812 */ /* 0x000fe200078efcff */
[----:B------:R-:W-:Y:S01]  /*3ce0*/  IMAD.MOV.U32 R14, RZ, RZ, -0x74eba897 ;  /* 0x8b145769ff0e7424 */ /* 0x000fe200078e00ff */
[----:B------:R-:W-:Y:S02]  /*3cf0*/  @!P0 MOV R14, R12 ;  /* 0x0000000c000e8202 */ /* 0x000fe40000000f00 */
[----:B------:R-:W-:Y:S02]  /*3d00*/  ISETP.GE.U32.AND P1, PT, R15, 0x3ff6a09f, PT ;  /* 0x3ff6a09f0f00780c */ /* 0x000fe40003f26070 */
[----:B------:R-:W-:Y:S01]  /*3d10*/  MOV R17, R15 ;  /* 0x0000000f00117202 */ /* 0x000fe20000000f00 */
[----:B------:R-:W-:Y:S02]  /*3d20*/  IMAD.MOV.U32 R16, RZ, RZ, R14 ;  /* 0x000000ffff107224 */ /* 0x000fe400078e000e */
[----:B------:R-:W-:-:S08]  /*3d30*/  IMAD.MOV.U32 R14, RZ, RZ, RZ ;  /* 0x000000ffff0e7224 */ /* 0x000fd000078e00ff */
[----:B------:R-:W-:-:S05]  /*3d40*/  @P1 VIADD R12, R17, 0xfff00000 ;  /* 0xfff00000110c1836 */ /* 0x000fca0000000000 */
[----:B------:R-:W-:Y:S02]  /*3d50*/  @P1 MOV R17, R12 ;  /* 0x0000000c00111202 */ /* 0x000fe40000000f00 */
[----:B------:R-:W-:Y:S02]  /*3d60*/  SHF.R.U32.HI R12, RZ, 0x14, R5 ;  /* 0x00000014ff0c7819 */ /* 0x000fe40000011605 */
[----:B------:R-:W-:Y:S02]  /*3d70*/  @!P0 LEA.HI R12, R13, 0xffffffca, RZ, 0xc ;  /* 0xffffffca0d0c8811 */ /* 0x000fe400078f60ff */
[C---:B------:R-:W-:Y:S02]  /*3d80*/  DADD R22, R16.reuse, 1 ;  /* 0x3ff0000010167429 */ /* 0x040fe40000000000 */
[----:B------:R-:W-:Y:S01]  /*3d90*/  DADD R16, R16, -1 ;  /* 0xbff0000010107429 */ /* 0x000fe20000000000 */
[C---:B------:R-:W-:Y:S01]  /*3da0*/  IADD3 R13, PT, PT, R12.reuse, -0x3ff, RZ ;  /* 0xfffffc010c0d7810 */ /* 0x040fe20007ffe0ff */
[----:B------:R-:W-:-:S02]  /*3db0*/  @P1 VIADD R13, R12, 0xfffffc02 ;  /* 0xfffffc020c0d1836 */ /* 0x000fc40000000000 */
[----:B------:R-:W0:Y:S02]  /*3dc0*/  MUFU.RCP64H R15, R23 ;  /* 0x00000017000f7308 */ /* 0x000e240000001800 */
[----:B0-----:R-:W-:-:S08]  /*3dd0*/  DFMA R20, -R22, R14, 1 ;  /* 0x3ff000001614742b */ /* 0x001fd0000000010e */
[----:B------:R-:W-:-:S08]  /*3de0*/  DFMA R20, R20, R20, R20 ;  /* 0x000000141414722b */ /* 0x000fd00000000014 */
[----:B------:R-:W-:-:S08]  /*3df0*/  DFMA R20, R14, R20, R14 ;  /* 0x000000140e14722b */ /* 0x000fd0000000000e */
[----:B------:R-:W-:-:S08]  /*3e00*/  DMUL R14, R16, R20 ;  /* 0x00000014100e7228 */ /* 0x000fd00000000000 */
[----:B------:R-:W-:-:S08]  /*3e10*/  DFMA R14, R16, R20, R14 ;  /* 0x00000014100e722b */ /* 0x000fd0000000000e */
[----:B------:R-:W-:-:S08]  /*3e20*/  DMUL R26, R14, R14 ;  /* 0x0000000e0e1a7228 */ /* 0x000fd00000000000 */
[----:B------:R-:W-:Y:S01]  /*3e30*/  DFMA R18, R26, UR12, R18 ;  /* 0x0000000c1a127c2b */ /* 0x000fe20008000012 */
[----:B------:R-:W-:Y:S01]  /*3e40*/  UMOV UR12, 0x75488a3f ;  /* 0x75488a3f000c7882 */ /* 0x000fe20000000000 */
[----:B------:R-:W-:-:S06]  /*3e50*/  UMOV UR13, 0x3ef3b20a ;  /* 0x3ef3b20a000d7882 */ /* 0x000fcc0000000000 */
[----:B------:R-:W-:Y:S01]  /*3e60*/  DFMA R24, R26, R18, UR12 ;  /* 0x0000000c1a187e2b */ /* 0x000fe20008000012 */
[----:B------:R-:W-:Y:S01]  /*3e70*/  UMOV UR12, 0xe4faecd5 ;  /* 0xe4faecd5000c7882 */ /* 0x000fe20000000000 */
[----:B------:R-:W-:Y:S01]  /*3e80*/  UMOV UR13, 0x3f1745cd ;  /* 0x3f1745cd000d7882 */ /* 0x000fe20000000000 */
[----:B------:R-:W-:-:S05]  /*3e90*/  DADD R18, R16, -R14 ;  /* 0x0000000010127229 */ /* 0x000fca000000080e */
[----:B------:R-:W-:Y:S01]  /*3ea0*/  DFMA R24, R26, R24, UR12 ;  /* 0x0000000c1a187e2b */ /* 0x000fe20008000018 */
[----:B------:R-:W-:Y:S01]  /*3eb0*/  UMOV UR12, 0x258a578b ;  /* 0x258a578b000c7882 */ /* 0x000fe20000000000 */
[----:B------:R-:W-:Y:S01]  /*3ec0*/  UMOV UR13, 0x3f3c71c7 ;  /* 0x3f3c71c7000d7882 */ /* 0x000fe20000000000 */
[----:B------:R-:W-:-:S05]  /*3ed0*/  DADD R18, R18, R18 ;  /* 0x0000000012127229 */ /* 0x000fca0000000012 */
[----:B------:R-:W-:Y:S01]  /*3ee0*/  DFMA R24, R26, R24, UR12 ;  /* 0x0000000c1a187e2b */ /* 0x000fe20008000018 */
[----:B------:R-:W-:Y:S01]  /*3ef0*/  UMOV UR12, 0x9242b910 ;  /* 0x9242b910000c7882 */ /* 0x000fe20000000000 */
[----:B------:R-:W-:Y:S01]  /*3f00*/  UMOV UR13, 0x3f624924 ;  /* 0x3f624924000d7882 */ /* 0x000fe20000000000 */
[----:B------:R-:W-:-:S05]  /*3f10*/  DFMA R18, R16, -R14, R18 ;  /* 0x8000000e1012722b */ /* 0x000fca0000000012 */
[----:B------:R-:W-:Y:S01]  /*3f20*/  DFMA R24, R26, R24, UR12 ;  /* 0x0000000c1a187e2b */ /* 0x000fe20008000018 */
[----:B------:R-:W-:Y:S01]  /*3f30*/  UMOV UR12, 0x99999dfb ;  /* 0x99999dfb000c7882 */ /* 0x000fe20000000000 */
[----:B------:R-:W-:Y:S01]  /*3f40*/  UMOV UR13, 0x3f899999 ;  /* 0x3f899999000d7882 */ /* 0x000fe20000000000 */
[----:B------:R-:W-:Y:S02]  /*3f50*/  DMUL R18, R20, R18 ;  /* 0x0000001214127228 */ /* 0x000fe40000000000 */
[----:B------:R-:W-:-:S03]  /*3f60*/  DMUL R20, R14, R14 ;  /* 0x0000000e0e147228 */ /* 0x000fc60000000000 */
[----:B------:R-:W-:Y:S01]  /*3f70*/  DFMA R24, R26, R24, UR12 ;  /* 0x0000000c1a187e2b */ /* 0x000fe20008000018 */
[----:B------:R-:W-:Y:S01]  /*3f80*/  UMOV UR12, 0x55555555 ;  /* 0x55555555000c7882 */ /* 0x000fe20000000000 */
[----:B------:R-:W-:-:S03]  /*3f90*/  UMOV UR13, 0x3fb55555 ;  /* 0x3fb55555000d7882 */ /* 0x000fc60000000000 */
[----:B------:R-:W-:-:S03]  /*3fa0*/  DMUL R28, R14, R20 ;  /* 0x000000140e1c7228 */ /* 0x000fc60000000000 */
[----:B------:R-:W-:-:S08]  /*3fb0*/  DFMA R16, R26, R24, UR12 ;  /* 0x0000000c1a107e2b */ /* 0x000fd00008000018 */
[----:B------:R-:W-:Y:S01]  /*3fc0*/  DADD R22, -R16, UR12 ;  /* 0x0000000c10167e29 */ /* 0x000fe20008000100 */
[----:B------:R-:W-:Y:S01]  /*3fd0*/  UMOV UR12, 0xb9e7b0 ;  /* 0x00b9e7b0000c7882 */ /* 0x000fe20000000000 */
[----:B------:R-:W-:-:S06]  /*3fe0*/  UMOV UR13, 0x3c46a4cb ;  /* 0x3c46a4cb000d7882 */ /* 0x000fcc0000000000 */
[----:B------:R-:W-:Y:S02]  /*3ff0*/  DFMA R22, R26, R24, R22 ;  /* 0x000000181a16722b */ /* 0x000fe40000000016 */
[----:B------:R-:W-:Y:S01]  /*4000*/  DFMA R24, R14, R14, -R20 ;  /* 0x0000000e0e18722b */ /* 0x000fe20000000814 */
[----:B------:R-:W-:Y:S01]  /*4010*/  IADD3 R27, PT, PT, R19, 0x100000, RZ ;  /* 0x00100000131b7810 */ /* 0x000fe20007ffe0ff */
[----:B------:R-:W-:-:S06]  /*4020*/  IMAD.MOV.U32 R26, RZ, RZ, R18 ;  /* 0x000000ffff1a7224 */ /* 0x000fcc00078e0012 */
[----:B------:R-:W-:Y:S02]  /*4030*/  DFMA R24, R14, R26, R24 ;  /* 0x0000001a0e18722b */ /* 0x000fe40000000018 */
[----:B------:R-:W-:Y:S01]  /*4040*/  DADD R26, R22, -UR12 ;  /* 0x8000000c161a7e29 */ /* 0x000fe20008000000 */
[----:B------:R-:W-:Y:S01]  /*4050*/  UMOV UR12, 0x80000000 ;  /* 0x80000000000c7882 */ /* 0x000fe20000000000 */
[----:B------:R-:W-:Y:S01]  /*4060*/  DFMA R22, R14, R20, -R28 ;  /* 0x000000140e16722b */ /* 0x000fe2000000081c */
[----:B------:R-:W-:-:S07]  /*4070*/  UMOV UR13, 0x43300000 ;  /* 0x43300000000d7882 */ /* 0x000fce0000000000 */
[----:B------:R-:W-:Y:S02]  /*4080*/  DFMA R22, R18, R20, R22 ;  /* 0x000000141216722b */ /* 0x000fe40000000016 */
[----:B------:R-:W-:-:S06]  /*4090*/  DADD R20, R16, R26 ;  /* 0x0000000010147229 */ /* 0x000fcc000000001a */
[----:B------:R-:W-:Y:S02]  /*40a0*/  DFMA R22, R14, R24, R22 ;  /* 0x000000180e16722b */ /* 0x000fe40000000016 */
[----:B------:R-:W-:Y:S02]  /*40b0*/  DADD R24, R16, -R20 ;  /* 0x0000000010187229 */ /* 0x000fe40000000814 */
[----:B------:R-:W-:-:S06]  /*40c0*/  DMUL R16, R20, R28 ;  /* 0x0000001c14107228 */ /* 0x000fcc0000000000 */
[----:B------:R-:W-:Y:S02]  /*40d0*/  DADD R26, R26, R24 ;  /* 0x000000001a1a7229 */ /* 0x000fe40000000018 */
[----:B------:R-:W-:-:S08]  /*40e0*/  DFMA R24, R20, R28, -R16 ;  /* 0x0000001c1418722b */ /* 0x000fd00000000810 */
[----:B------:R-:W-:-:S08]  /*40f0*/  DFMA R22, R20, R22, R24 ;  /* 0x000000161416722b */ /* 0x000fd00000000018 */
[----:B------:R-:W-:-:S08]  /*4100*/  DFMA R26, R26, R28, R22 ;  /* 0x0000001c1a1a722b */ /* 0x000fd00000000016 */
[----:B------:R-:W-:-:S08]  /*4110*/  DADD R22, R16, R26 ;  /* 0x0000000010167229 */ /* 0x000fd0000000001a */
[--C-:B------:R-:W-:Y:S02]  /*4120*/  DADD R20, R14, R22.reuse ;  /* 0x000000000e147229 */ /* 0x100fe40000000016 */
[----:B------:R-:W-:-:S06]  /*4130*/  DADD R16, R16, -R22 ;  /* 0x0000000010107229 */ /* 0x000fcc0000000816 */
[----:B------:R-:W-:Y:S02]  /*4140*/  DADD R14, R14, -R20 ;  /* 0x000000000e0e7229 */ /* 0x000fe40000000814 */
[----:B------:R-:W-:-:S06]  /*4150*/  DADD R16, R26, R16 ;  /* 0x000000001a107229 */ /* 0x000fcc0000000010 */
[----:B------:R-:W-:-:S08]  /*4160*/  DADD R14, R22, R14 ;  /* 0x00000000160e7229 */ /* 0x000fd0000000000e */
[----:B------:R-:W-:-:S08]  /*4170*/  DADD R14, R16, R14 ;  /* 0x00000000100e7229 */ /* 0x000fd0000000000e */
[----:B------:R-:W-:Y:S01]  /*4180*/  DADD R18, R18, R14 ;  /* 0x0000000012127229 */ /* 0x000fe2000000000e */
[----:B------:R-:W-:Y:S01]  /*4190*/  HFMA2 R15, -RZ, RZ, 3.59375, 0 ;  /* 0x43300000ff0f7431 */ /* 0x000fe200000001ff */
[----:B------:R-:W-:-:S06]  /*41a0*/  LOP3.LUT R14, R13, 0x80000000, RZ, 0x3c, !PT ;  /* 0x800000000d0e7812 */ /* 0x000fcc00078e3cff */
[----:B------:R-:W-:Y:S02]  /*41b0*/  DADD R16, R20, R18 ;  /* 0x0000000014107229 */ /* 0x000fe40000000012 */
[----:B------:R-:W-:Y:S01]  /*41c0*/  DADD R14, R14, -UR12 ;  /* 0x8000000c0e0e7e29 */ /* 0x000fe20008000000 */
[----:B------:R-:W-:Y:S01]  /*41d0*/  UMOV UR12, 0xfefa39ef ;  /* 0xfefa39ef000c7882 */ /* 0x000fe20000000000 */
[----:B------:R-:W-:-:S04]  /*41e0*/  UMOV UR13, 0x3fe62e42 ;  /* 0x3fe62e42000d7882 */ /* 0x000fc80000000000 */
[--C-:B------:R-:W-:Y:S02]  /*41f0*/  DADD R22, R20, -R16.reuse ;  /* 0x0000000014167229 */ /* 0x100fe40000000810 */
[----:B------:R-:W-:-:S06]  /*4200*/  DFMA R12, R14, UR12, R16 ;  /* 0x0000000c0e0c7c2b */ /* 0x000fcc0008000010 */
[----:B------:R-:W-:Y:S02]  /*4210*/  DADD R22, R18, R22 ;  /* 0x0000000012167229 */ /* 0x000fe40000000016 */
[----:B------:R-:W-:-:S08]  /*4220*/  DFMA R20, R14, -UR12, R12 ;  /* 0x8000000c0e147c2b */ /* 0x000fd0000800000c */
[----:B------:R-:W-:Y:S01]  /*4230*/  DADD R20, -R16, R20 ;  /* 0x0000000010147229 */ /* 0x000fe20000000114 */
[----:B------:R-:W-:Y:S01]  /*4240*/  MOV R17, R3 ;  /* 0x0000000300117202 */ /* 0x000fe20000000f00 */
[----:B------:R-:W-:-:S03]  /*4250*/  IMAD.MOV.U32 R16, RZ, RZ, R2 ;  /* 0x000000ffff107224 */ /* 0x000fc600078e0002 */
[C---:B------:R-:W-:Y:S01]  /*4260*/  LOP3.LUT R3, R17.reuse, 0xff0fffff, RZ, 0xc0, !PT ;  /* 0xff0fffff11037812 */ /* 0x040fe200078ec0ff */
[----:B------:R-:W-:Y:S02]  /*4270*/  IMAD.SHL.U32 R2, R17, 0x2, RZ ;  /* 0x0000000211027824 */ /* 0x000fe400078e00ff */
[----:B------:R-:W-:-:S03]  /*4280*/  DADD R20, R22, -R20 ;  /* 0x0000000016147229 */ /* 0x000fc60000000814 */
[----:B------:R-:W-:-:S05]  /*4290*/  ISETP.GT.U32.AND P0, PT, R2, -0x2000001, PT ;  /* 0xfdffffff0200780c */ /* 0x000fca0003f04070 */
[----:B------:R-:W-:Y:S01]  /*42a0*/  DFMA R14, R14, UR14, R20 ;  /* 0x0000000e0e0e7c2b */ /* 0x000fe20008000014 */
[----:B------:R-:W-:-:S07]  /*42b0*/  SEL R17, R3, R17, P0 ;  /* 0x0000001103117207 */ /* 0x000fce0000000000 */
[----:B------:R-:W-:-:S08]  /*42c0*/  DADD R18, R12, R14 ;  /* 0x000000000c127229 */ /* 0x000fd0000000000e */
[----:B------:R-:W-:Y:S02]  /*42d0*/  DADD R12, R12, -R18 ;  /* 0x000000000c0c7229 */ /* 0x000fe40000000812 */
[----:B------:R-:W-:-:S06]  /*42e0*/  DMUL R2, R18, R16 ;  /* 0x0000001012027228 */ /* 0x000fcc0000000000 */
[----:B------:R-:W-:Y:S02]  /*42f0*/  DADD R14, R14, R12 ;  /* 0x000000000e0e7229 */ /* 0x000fe4000000000c */
[----:B------:R-:W-:-:S08]  /*4300*/  DFMA R18, R18, R16, -R2 ;  /* 0x000000101212722b */ /* 0x000fd00000000802 */
[----:B------:R-:W-:Y:S01]  /*4310*/  DFMA R14, R14, R16, R18 ;  /* 0x000000100e0e722b */ /* 0x000fe20000000012 */
[----:B------:R-:W-:Y:S01]  /*4320*/  MOV R18, 0x652b82fe ;  /* 0x652b82fe00127802 */ /* 0x000fe20000000f00 */
[----:B------:R-:W-:-:S06]  /*4330*/  IMAD.MOV.U32 R19, RZ, RZ, 0x3ff71547 ;  /* 0x3ff71547ff137424 */ /* 0x000fcc00078e00ff */
[----:B------:R-:W-:-:S08]  /*4340*/  DADD R20, R2, R14 ;  /* 0x0000000002147229 */ /* 0x000fd0000000000e */
[----:B------:R-:W-:Y:S02]  /*4350*/  DFMA R18, R20, R18, 6.75539944105574400000e+15 ;  /* 0x433800001412742b */ /* 0x000fe40000000012 */
[----:B------:R-:W-:Y:S01]  /*4360*/  FSETP.GEU.AND P0, PT, |R21|, 4.1917929649353027344, PT ;  /* 0x4086232b1500780b */ /* 0x000fe20003f0e200 */
[----:B------:R-:W-:-:S05]  /*4370*/  DADD R2, R2, -R20 ;  /* 0x0000000002027229 */ /* 0x000fca0000000814 */
[----:B------:R-:W-:-:S03]  /*4380*/  DADD R12, R18, -6.75539944105574400000e+15 ;  /* 0xc3380000120c7429 */ /* 0x000fc60000000000 */
[----:B------:R-:W-:-:S05]  /*4390*/  DADD R14, R14, R2 ;  /* 0x000000000e0e7229 */ /* 0x000fca0000000002 */
[----:B------:R-:W-:Y:S01]  /*43a0*/  DFMA R16, R12, -UR12, R20 ;  /* 0x8000000c0c107c2b */ /* 0x000fe20008000014 */
[----:B------:R-:W-:Y:S01]  /*43b0*/  UMOV UR12, 0x3b39803f ;  /* 0x3b39803f000c7882 */ /* 0x000fe20000000000 */
[----:B------:R-:W-:-:S06]  /*43c0*/  UMOV UR13, 0x3c7abc9e ;  /* 0x3c7abc9e000d7882 */ /* 0x000fcc0000000000 */
[----:B------:R-:W-:Y:S01]  /*43d0*/  DFMA R16, R12, -UR12, R16 ;  /* 0x8000000c0c107c2b */ /* 0x000fe20008000010 */
[----:B------:R-:W-:Y:S01]  /*43e0*/  UMOV UR12, 0x69ce2bdf ;  /* 0x69ce2bdf000c7882 */ /* 0x000fe20000000000 */
[----:B------:R-:W-:Y:S01]  /*43f0*/  MOV R12, 0xfca213ea ;  /* 0xfca213ea000c7802 */ /* 0x000fe20000000f00 */
[----:B------:R-:W-:Y:S01]  /*4400*/  IMAD.MOV.U32 R13, RZ, RZ, 0x3e928af3 ;  /* 0x3e928af3ff0d7424 */ /* 0x000fe200078e00ff */
[----:B------:R-:W-:-:S05]  /*4410*/  UMOV UR13, 0x3e5ade15 ;  /* 0x3e5ade15000d7882 */ /* 0x000fca0000000000 */
[----:B------:R-:W-:Y:S01]  /*4420*/  DFMA R12, R16, UR12, R12 ;  /* 0x0000000c100c7c2b */ /* 0x000fe2000800000c */
[----:B------:R-:W-:Y:S01]  /*4430*/  UMOV UR12, 0x62401315 ;  /* 0x62401315000c7882 */ /* 0x000fe20000000000 */
[----:B------:R-:W-:-:S06]  /*4440*/  UMOV UR13, 0x3ec71dee ;  /* 0x3ec71dee000d7882 */ /* 0x000fcc0000000000 */
[----:B------:R-:W-:Y:S01]  /*4450*/  DFMA R12, R16, R12, UR12 ;  /* 0x0000000c100c7e2b */ /* 0x000fe2000800000c */
        /* <DEDUP_REMOVED lines=20> */
[----:B------:R-:W-:-:S08]  /*45a0*/  DFMA R12, R16, R12, UR12 ;  /* 0x0000000c100c7e2b */ /* 0x000fd0000800000c */
[----:B------:R-:W-:-:S08]  /*45b0*/  DFMA R12, R16, R12, 1 ;  /* 0x3ff00000100c742b */ /* 0x000fd0000000000c */
[----:B------:R-:W-:-:S10]  /*45c0*/  DFMA R12, R16, R12, 1 ;  /* 0x3ff00000100c742b */ /* 0x000fd4000000000c */
[----:B------:R-:W-:Y:S01]  /*45d0*/  LEA R17, R18, R13, 0x14 ;  /* 0x0000000d12117211 */ /* 0x000fe200078ea0ff */
[----:B------:R-:W-:Y:S01]  /*45e0*/  IMAD.MOV.U32 R16, RZ, RZ, R12 ;  /* 0x000000ffff107224 */ /* 0x000fe200078e000c */
[----:B------:R-:W-:Y:S06]  /*45f0*/  @!P0 BRA `(.L_x_104) ;  /* 0x0000000000308947 */ /* 0x000fec0003800000 */
[----:B------:R-:W-:Y:S01]  /*4600*/  FSETP.GEU.AND P1, PT, |R21|, 4.2275390625, PT ;  /* 0x408748001500780b */ /* 0x000fe20003f2e200 */
[C---:B------:R-:W-:Y:S02]  /*4610*/  DADD R16, R20.reuse, +INF ;  /* 0x7ff0000014107429 */ /* 0x040fe40000000000 */
[----:B------:R-:W-:-:S08]  /*4620*/  DSETP.GEU.AND P0, PT, R20, RZ, PT ;  /* 0x000000ff1400722a */ /* 0x000fd00003f0e000 */
[----:B------:R-:W-:Y:S02]  /*4630*/  FSEL R16, R16, RZ, P0 ;  /* 0x000000ff10107208 */ /* 0x000fe40000000000 */
[----:B------:R-:W-:Y:S02]  /*4640*/  @!P1 LEA.HI R2, R18, R18, RZ, 0x1 ;  /* 0x0000001212029211 */ /* 0x000fe400078f08ff */
[----:B------:R-:W-:Y:S02]  /*4650*/  FSEL R17, R17, RZ, P0 ;  /* 0x000000ff11117208 */ /* 0x000fe40000000000 */
[----:B------:R-:W-:-:S04]  /*4660*/  @!P1 SHF.R.S32.HI R2, RZ, 0x1, R2 ;  /* 0x00000001ff029819 */ /* 0x000fc80000011402 */
[----:B------:R-:W-:Y:S01]  /*4670*/  @!P1 IADD3 R3, PT, PT, R18, -R2, RZ ;  /* 0x8000000212039210 */ /* 0x000fe20007ffe0ff */
[----:B------:R-:W-:Y:S01]  /*4680*/  @!P1 IMAD R13, R2, 0x100000, R13 ;  /* 0x00100000020d9824 */ /* 0x000fe200078e020d */
[----:B------:R-:W-:Y:S02]  /*4690*/  @!P1 MOV R2, RZ ;  /* 0x000000ff00029202 */ /* 0x000fe40000000f00 */
[----:B------:R-:W-:-:S06]  /*46a0*/  @!P1 LEA R3, R3, 0x3ff00000, 0x14 ;  /* 0x3ff0000003039811 */ /* 0x000fcc00078ea0ff */
[----:B------:R-:W-:-:S11]  /*46b0*/  @!P1 DMUL R16, R12, R2 ;  /* 0x000000020c109228 */ /* 0x000fd60000000000 */
.L_x_104:
[----:B------:R-:W-:Y:S01]  /*46c0*/  DFMA R14, R14, R16, R16 ;  /* 0x000000100e0e722b */ /* 0x000fe20000000010 */
[----:B------:R-:W-:Y:S01]  /*46d0*/  IMAD.MOV.U32 R12, RZ, RZ, R30 ;  /* 0x000000ffff0c7224 */ /* 0x000fe200078e001e */
[----:B------:R-:W-:Y:S01]  /*46e0*/  DSETP.NEU.AND P0, PT, |R16|, +INF , PT ;  /* 0x7ff000001000742a */ /* 0x000fe20003f0d200 */
[----:B------:R-:W-:-:S07]  /*46f0*/  MOV R13, 0x0 ;  /* 0x00000000000d7802 */ /* 0x000fce0000000f00 */
[----:B------:R-:W-:Y:S02]  /*4700*/  FSEL R2, R16, R14, !P0 ;  /* 0x0000000e10027208 */ /* 0x000fe40004000000 */
[----:B------:R-:W-:Y:S01]  /*4710*/  FSEL R3, R17, R15, !P0 ;  /* 0x0000000f11037208 */ /* 0x000fe20004000000 */
[----:B------:R-:W-:Y:S06]  /*4720*/  RET.REL.NODEC R12 `(Softmax) ;  /* 0xffffffb80c347950 */ /* 0x000fec0003c3ffff */
.L_x_105:
[----:B------:R-:W-:-:S00]  /*4730*/  BRA `(.L_x_105) ;  /* 0xfffffffc00fc7947 */ /* 0x000fc0000383ffff */
[----:B------:R-:W-:-:S00]  /*4740*/  NOP ;  /* 0x0000000000007918 */ /* 0x000fc00000000000 */
        /* <DEDUP_REMOVED lines=11> */
.L_x_279:


//--------------------- .text.matrixMultiplyShared --------------------------
	.section	.text.matrixMultiplyShared,"ax",@progbits
	.align	128
        .global         matrixMultiplyShared
        .type           matrixMultiplyShared,@function
        .size           matrixMultiplyShared,(.L_x_288 - matrixMultiplyShared)
        .other          matrixMultiplyShared,@"STO_CUDA_ENTRY STV_DEFAULT"
matrixMultiplyShared:
.text.matrixMultiplyShared:
[----:B------:R-:W-:Y:S01]  /*0000*/  LDC R1, c[0x0][0x37c] ;  /* 0x0000df00ff017b82 */ /* 0x000fe20000000800 */
[----:B------:R-:W0:Y:S07]  /*0010*/  S2R R5, SR_TID.Y ;  /* 0x0000000000057919 */ /* 0x000e2e0000002200 */
[----:B------:R-:W1:Y:S01]  /*0020*/  S2UR UR6, SR_CgaCtaId ;  /* 0x00000000000679c3 */ /* 0x000e620000008800 */
[----:B------:R-:W-:Y:S01]  /*0030*/  UMOV UR4, 0x400 ;  /* 0x0000040000047882 */ /* 0x000fe20000000000 */
[----:B------:R-:W2:Y:S01]  /*0040*/  LDCU UR11, c[0x0][0x39c] ;  /* 0x00007380ff0b77ac */ /* 0x000ea20008000800 */
[----:B------:R-:W3:Y:S01]  /*0050*/  S2R R3, SR_TID.X ;  /* 0x0000000000037919 */ /* 0x000ee20000002100 */
[----:B------:R-:W-:Y:S01]  /*0060*/  HFMA2 R23, -RZ, RZ, 0, 0 ;  /* 0x00000000ff177431 */ /* 0x000fe200000001ff */
[----:B------:R-:W-:Y:S01]  /*0070*/  UIADD3 UR5, UPT, UPT, UR4, 0x1000, URZ ;  /* 0x0000100004057890 */ /* 0x000fe2000fffe0ff */
[----:B------:R-:W4:Y:S01]  /*0080*/  S2R R19, SR_CTAID.Y ;  /* 0x0000000000137919 */ /* 0x000f220000002600 */
[----:B------:R-:W4:Y:S01]  /*0090*/  LDCU UR7, c[0x0][0x364] ;  /* 0x00006c80ff0777ac */ /* 0x000f220008000800 */
[----:B------:R-:W5:Y:S01]  /*00a0*/  S2R R20, SR_CTAID.X ;  /* 0x0000000000147919 */ /* 0x000f620000002500 */
[----:B------:R-:W5:Y:S01]  /*00b0*/  LDCU UR10, c[0x0][0x360] ;  /* 0x00006c00ff0a77ac */ /* 0x000f620008000800 */
[----:B------:R-:W0:Y:S01]  /*00c0*/  LDCU.64 UR8, c[0x0][0x358] ;  /* 0x00006b00ff0877ac */ /* 0x000e220008000a00 */
[----:B--2---:R-:W-:-:S02]  /*00d0*/  UISETP.GE.AND UP0, UPT, UR11, -0x1e, UPT ;  /* 0xffffffe20b00788c */ /* 0x004fc4000bf06270 */
[----:B-1----:R-:W-:Y:S02]  /*00e0*/  ULEA UR4, UR6, UR4, 0x18 ;  /* 0x0000000406047291 */ /* 0x002fe4000f8ec0ff */
[----:B------:R-:W-:-:S04]  /*00f0*/  ULEA UR5, UR6, UR5, 0x18 ;  /* 0x0000000506057291 */ /* 0x000fc8000f8ec0ff */
[C---:B0-----:R-:W-:Y:S02]  /*0100*/  LEA R18, R5.reuse, UR4, 0x7 ;  /* 0x0000000405127c11 */ /* 0x041fe4000f8e38ff */
[----:B------:R-:W-:Y:S02]  /*0110*/  LEA R16, R5, UR5, 0x7 ;  /* 0x0000000505107c11 */ /* 0x000fe4000f8e38ff */
[C---:B---3--:R-:W-:Y:S02]  /*0120*/  LEA R17, R3.reuse, R18, 0x2 ;  /* 0x0000001203117211 */ /* 0x048fe400078e10ff */
[----:B------:R-:W-:Y:S01]  /*0130*/  LEA R16, R3, R16, 0x2 ;  /* 0x0000001003107211 */ /* 0x000fe200078e10ff */
[----:B----4-:R-:W-:Y:S02]  /*0140*/  IMAD R19, R19, UR7, R5 ;  /* 0x0000000713137c24 */ /* 0x010fe4000f8e0205 */
[----:B------:R0:W-:Y:S01]  /*0150*/  STS [R17], RZ ;  /* 0x000000ff11007388 */ /* 0x0001e20000000800 */
[----:B-----5:R-:W-:-:S03]  /*0160*/  IMAD R20, R20, UR10, R3 ;  /* 0x0000000a14147c24 */ /* 0x020fc6000f8e0203 */
[----:B------:R0:W-:Y:S01]  /*0170*/  STS [R16], RZ ;  /* 0x000000ff10007388 */ /* 0x0001e20000000800 */
[----:B------:R-:W-:Y:S05]  /*0180*/  BRA.U !UP0, `(.L_x_106) ;  /* 0x0000000508a87547 */ /* 0x000fea000b800000 */
[----:B------:R-:W1:Y:S01]  /*0190*/  LDC.64 R6, c[0x0][0x3a0] ;  /* 0x0000e800ff067b82 */ /* 0x000e620000000a00 */
[----:B------:R-:W2:Y:S01]  /*01a0*/  LDCU UR7, c[0x0][0x3a4] ;  /* 0x00007480ff0777ac */ /* 0x000ea20008000800 */
[----:B------:R-:W-:Y:S01]  /*01b0*/  LEA R2, R3, UR5, 0x2 ;  /* 0x0000000503027c11 */ /* 0x000fe2000f8e10ff */
[----:B------:R-:W-:Y:S01]  /*01c0*/  IMAD R0, R19, UR11, R3 ;  /* 0x0000000b13007c24 */ /* 0x000fe2000f8e0203 */
[----:B------:R-:W-:Y:S01]  /*01d0*/  MOV R23, RZ ;  /* 0x000000ff00177202 */ /* 0x000fe20000000f00 */
[----:B------:R-:W-:Y:S01]  /*01e0*/  UIADD3 UR4, UPT, UPT, UR11, -0x1, URZ ;  /* 0xffffffff0b047890 */ /* 0x000fe2000fffe0ff */
[----:B------:R-:W3:Y:S03]  /*01f0*/  LDCU.64 UR12, c[0x0][0x398] ;  /* 0x00007300ff0c77ac */ /* 0x000ee60008000a00 */
[----:B------:R-:W-:-:S04]  /*0200*/  USHF.R.S32.HI UR6, URZ, 0x1f, UR4 ;  /* 0x0000001fff067899 */ /* 0x000fc80008011404 */
[----:B------:R-:W-:-:S04]  /*0210*/  ULEA.HI UR6, UR6, UR4, URZ, 0x5 ;  /* 0x0000000406067291 */ /* 0x000fc8000f8f28ff */
[----:B------:R-:W-:Y:S01]  /*0220*/  USHF.R.S32.HI UR6, URZ, 0x5, UR6 ;  /* 0x00000005ff067899 */ /* 0x000fe20008011406 */
[----:B--2---:R-:W-:-:S03]  /*0230*/  IMAD R4, R5, UR7, R20 ;  /* 0x0000000705047c24 */ /* 0x004fc6000f8e0214 */
[----:B------:R-:W-:-:S12]  /*0240*/  UIADD3 UR6, UPT, UPT, -UR6, URZ, URZ ;  /* 0x000000ff06067290 */ /* 0x000fd8000fffe1ff */
.L_x_107:
[----:B---3--:R-:W-:Y:S01]  /*0250*/  ISETP.GE.U32.AND P1, PT, R3, UR13, PT ;  /* 0x0000000d03007c0c */ /* 0x008fe2000bf26070 */
[----:B------:R-:W-:Y:S01]  /*0260*/  HFMA2 R29, -RZ, RZ, 0, 0 ;  /* 0x00000000ff1d7431 */ /* 0x000fe200000001ff */
[----:B-1----:R-:W-:Y:S02]  /*0270*/  ISETP.GE.U32.AND P0, PT, R5, R6, PT ;  /* 0x000000060500720c */ /* 0x002fe40003f06070 */
[----:B------:R-:W-:Y:S02]  /*0280*/  ISETP.GE.OR P1, PT, R19, UR12, P1 ;  /* 0x0000000c13007c0c */ /* 0x000fe40008f26670 */
[----:B------:R-:W-:Y:S02]  /*0290*/  ISETP.GE.OR P0, PT, R20, R7, P0 ;  /* 0x000000071400720c */ /* 0x000fe40000706670 */
[----:B------:R-:W-:-:S09]  /*02a0*/  MOV R22, RZ ;  /* 0x000000ff00167202 */ /* 0x000fd20000000f00 */
[----:B------:R-:W1:Y:S08]  /*02b0*/  @!P1 LDC.64 R10, c[0x0][0x380] ;  /* 0x0000e000ff0a9b82 */ /* 0x000e700000000a00 */
[----:B------:R-:W2:Y:S01]  /*02c0*/  @!P0 LDC.64 R8, c[0x0][0x388] ;  /* 0x0000e200ff088b82 */ /* 0x000ea20000000a00 */
[----:B-1----:R-:W-:-:S05]  /*02d0*/  @!P1 IMAD.WIDE.U32 R10, R0, 0x4, R10 ;  /* 0x00000004000a9825 */ /* 0x002fca00078e000a */
[----:B------:R-:W3:Y:S01]  /*02e0*/  @!P1 LDG.E R22, desc[UR8][R10.64] ;  /* 0x000000080a169981 */ /* 0x000ee2000c1e1900 */
[----:B--2---:R-:W-:-:S05]  /*02f0*/  @!P0 IMAD.WIDE.U32 R24, R4, 0x4, R8 ;  /* 0x0000000404188825 */ /* 0x004fca00078e0008 */
[----:B------:R-:W2:Y:S01]  /*0300*/  @!P0 LDG.E R29, desc[UR8][R24.64] ;  /* 0x00000008181d8981 */ /* 0x000ea2000c1e1900 */
[----:B------:R-:W-:-:S04]  /*0310*/  UIADD3 UR6, UPT, UPT, UR6, 0x1, URZ ;  /* 0x0000000106067890 */ /* 0x000fc8000fffe0ff */
[----:B------:R-:W-:Y:S01]  /*0320*/  UISETP.NE.AND UP0, UPT, UR6, 0x1, UPT ;  /* 0x000000010600788c */ /* 0x000fe2000bf05270 */
[----:B---3--:R-:W-:Y:S04]  /*0330*/  STS [R17], R22 ;  /* 0x0000001611007388 */ /* 0x008fe80000000800 */
[----:B--2---:R-:W-:Y:S01]  /*0340*/  STS [R16], R29 ;  /* 0x0000001d10007388 */ /* 0x004fe20000000800 */
[----:B------:R-:W-:Y:S06]  /*0350*/  BAR.SYNC.DEFER_BLOCKING 0x0 ;  /* 0x0000000000007b1d */ /* 0x000fec0000010000 */
[----:B------:R-:W-:Y:S04]  /*0360*/  LDS R26, [R2] ;  /* 0x00000000021a7984 */ /* 0x000fe80000000800 */
[----:B------:R-:W1:Y:S04]  /*0370*/  LDS.128 R12, [R18] ;  /* 0x00000000120c7984 */ /* 0x000e680000000c00 */
[----:B------:R-:W2:Y:S04]  /*0380*/  LDS R25, [R2+0x80] ;  /* 0x0000800002197984 */ /* 0x000ea80000000800 */
[----:B------:R-:W3:Y:S04]  /*0390*/  LDS R27, [R2+0x100] ;  /* 0x00010000021b7984 */ /* 0x000ee80000000800 */
[----:B------:R-:W4:Y:S04]  /*03a0*/  LDS R28, [R2+0x180] ;  /* 0x00018000021c7984 */ /* 0x000f280000000800 */
[----:B------:R-:W-:Y:S04]  /*03b0*/  LDS R21, [R2+0x200] ;  /* 0x0002000002157984 */ /* 0x000fe80000000800 */
[----:B------:R-:W5:Y:S04]  /*03c0*/  LDS.128 R8, [R18+0x10] ;  /* 0x0000100012087984 */ /* 0x000f680000000c00 */
[----:B------:R-:W0:Y:S04]  /*03d0*/  LDS R22, [R2+0x280] ;  /* 0x0002800002167984 */ /* 0x000e280000000800 */
[----:B------:R-:W-:Y:S01]  /*03e0*/  LDS R24, [R2+0x480] ;  /* 0x0004800002187984 */ /* 0x000fe20000000800 */
[----:B-1----:R-:W-:-:S03]  /*03f0*/  FFMA R12, R12, R26, R23 ;  /* 0x0000001a0c0c7223 */ /* 0x002fc60000000017 */
[----:B------:R-:W1:Y:S04]  /*0400*/  LDS R23, [R2+0x300] ;  /* 0x0003000002177984 */ /* 0x000e680000000800 */
[----:B------:R-:W1:Y:S01]  /*0410*/  LDS R26, [R2+0x380] ;  /* 0x00038000021a7984 */ /* 0x000e620000000800 */
[----:B--2---:R-:W-:-:S03]  /*0420*/  FFMA R12, R25, R13, R12 ;  /* 0x0000000d190c7223 */ /* 0x004fc6000000000c */
[----:B------:R-:W-:Y:S01]  /*0430*/  LDS R25, [R2+0x400] ;  /* 0x0004000002197984 */ /* 0x000fe20000000800 */
[----:B---3--:R-:W-:-:S04]  /*0440*/  FFMA R27, R27, R14, R12 ;  /* 0x0000000e1b1b7223 */ /* 0x008fc8000000000c */
[----:B----4-:R-:W-:Y:S02]  /*0450*/  FFMA R27, R28, R15, R27 ;  /* 0x0000000f1c1b7223 */ /* 0x010fe4000000001b */
[----:B------:R-:W2:Y:S02]  /*0460*/  LDS.128 R12, [R18+0x20] ;  /* 0x00002000120c7984 */ /* 0x000ea40000000c00 */
[----:B-----5:R-:W-:Y:S02]  /*0470*/  FFMA R21, R8, R21, R27 ;  /* 0x0000001508157223 */ /* 0x020fe4000000001b */
[----:B------:R-:W-:Y:S02]  /*0480*/  LDS R28, [R2+0x580] ;  /* 0x00058000021c7984 */ /* 0x000fe40000000800 */
[----:B0-----:R-:W-:Y:S02]  /*0490*/  FFMA R22, R22, R9, R21 ;  /* 0x0000000916167223 */ /* 0x001fe40000000015 */
[----:B------:R-:W0:Y:S02]  /*04a0*/  LDS R21, [R2+0x500] ;  /* 0x0005000002157984 */ /* 0x000e240000000800 */
[----:B-1----:R-:W-:-:S02]  /*04b0*/  FFMA R23, R23, R10, R22 ;  /* 0x0000000a17177223 */ /* 0x002fc40000000016 */
[----:B------:R-:W-:Y:S02]  /*04c0*/  LDS R22, [R2+0x680] ;  /* 0x0006800002167984 */ /* 0x000fe40000000800 */
[----:B------:R-:W-:Y:S02]  /*04d0*/  FFMA R27, R26, R11, R23 ;  /* 0x0000000b1a1b7223 */ /* 0x000fe40000000017 */
[----:B------:R-:W-:Y:S04]  /*04e0*/  LDS R23, [R2+0x600] ;  /* 0x0006000002177984 */ /* 0x000fe80000000800 */
[----:B------:R-:W1:Y:S04]  /*04f0*/  LDS.128 R8, [R18+0x30] ;  /* 0x0000300012087984 */ /* 0x000e680000000c00 */
[----:B------:R-:W-:Y:S01]  /*0500*/  LDS R26, [R2+0x780] ;  /* 0x00078000021a7984 */ /* 0x000fe20000000800 */
[----:B--2---:R-:W-:-:S04]  /*0510*/  FFMA R25, R12, R25, R27 ;  /* 0x000000190c197223 */ /* 0x004fc8000000001b */
[----:B------:R-:W-:Y:S02]  /*0520*/  FFMA R24, R24, R13, R25 ;  /* 0x0000000d18187223 */ /* 0x000fe40000000019 */
[----:B------:R-:W2:Y:S02]  /*0530*/  LDS R25, [R2+0x700] ;  /* 0x0007000002197984 */ /* 0x000ea40000000800 */
[----:B0-----:R-:W-:Y:S02]  /*0540*/  FFMA R21, R21, R14, R24 ;  /* 0x0000000e15157223 */ /* 0x001fe40000000018 */
[----:B------:R-:W-:Y:S02]  /*0550*/  LDS R24, [R2+0x880] ;  /* 0x0008800002187984 */ /* 0x000fe40000000800 */
[----:B------:R-:W-:Y:S02]  /*0560*/  FFMA R27, R28, R15, R21 ;  /* 0x0000000f1c1b7223 */ /* 0x000fe40000000015 */
[----:B------:R-:W-:Y:S04]  /*0570*/  LDS R21, [R2+0x800] ;  /* 0x0008000002157984 */ /* 0x000fe80000000800 */
[----:B------:R-:W0:Y:S04]  /*0580*/  LDS.128 R12, [R18+0x40] ;  /* 0x00004000120c7984 */ /* 0x000e280000000c00 */
[----:B------:R-:W-:Y:S01]  /*0590*/  LDS R28, [R2+0x980] ;  /* 0x00098000021c7984 */ /* 0x000fe20000000800 */
[----:B-1----:R-:W-:-:S03]  /*05a0*/  FFMA R23, R8, R23, R27 ;  /* 0x0000001708177223 */ /* 0x002fc6000000001b */
[----:B------:R-:W1:Y:S01]  /*05b0*/  LDS R27, [R2+0x900] ;  /* 0x00090000021b7984 */ /* 0x000e620000000800 */
[----:B------:R-:W-:-:S03]  /*05c0*/  FFMA R22, R22, R9, R23 ;  /* 0x0000000916167223 */ /* 0x000fc60000000017 */
[----:B------:R-:W-:Y:S01]  /*05d0*/  LDS R23, [R2+0xa00] ;  /* 0x000a000002177984 */ /* 0x000fe20000000800 */
[----:B--2---:R-:W-:-:S03]  /*05e0*/  FFMA R25, R25, R10, R22 ;  /* 0x0000000a19197223 */ /* 0x004fc60000000016 */
[----:B------:R-:W-:Y:S01]  /*05f0*/  LDS R22, [R2+0xa80] ;  /* 0x000a800002167984 */ /* 0x000fe20000000800 */
[----:B------:R-:W-:-:S03]  /*0600*/  FFMA R25, R26, R11, R25 ;  /* 0x0000000b1a197223 */ /* 0x000fc60000000019 */
[----:B------:R-:W2:Y:S04]  /*0610*/  LDS.128 R8, [R18+0x50] ;  /* 0x0000500012087984 */ /* 0x000ea80000000c00 */
[----:B------:R-:W-:Y:S01]  /*0620*/  LDS R26, [R2+0xb80] ;  /* 0x000b8000021a7984 */ /* 0x000fe20000000800 */
[----:B0-----:R-:W-:-:S03]  /*0630*/  FFMA R21, R12, R21, R25 ;  /* 0x000000150c157223 */ /* 0x001fc60000000019 */
[----:B------:R-:W-:Y:S01]  /*0640*/  LDS R25, [R2+0xc00] ;  /* 0x000c000002197984 */ /* 0x000fe20000000800 */
[----:B------:R-:W-:-:S03]  /*0650*/  FFMA R24, R24, R13, R21 ;  /* 0x0000000d18187223 */ /* 0x000fc60000000015 */
[----:B------:R-:W0:Y:S01]  /*0660*/  LDS R21, [R2+0xb00] ;  /* 0x000b000002157984 */ /* 0x000e220000000800 */
[----:B-1----:R-:W-:-:S03]  /*0670*/  FFMA R27, R27, R14, R24 ;  /* 0x0000000e1b1b7223 */ /* 0x002fc60000000018 */
[----:B------:R-:W-:Y:S01]  /*0680*/  LDS R24, [R2+0xc80] ;  /* 0x000c800002187984 */ /* 0x000fe20000000800 */
[----:B------:R-:W-:-:S03]  /*0690*/  FFMA R27, R28, R15, R27 ;  /* 0x0000000f1c1b7223 */ /* 0x000fc6000000001b */
[----:B------:R-:W1:Y:S04]  /*06a0*/  LDS.128 R12, [R18+0x60] ;  /* 0x00006000120c7984 */ /* 0x000e680000000c00 */
[----:B------:R-:W-:Y:S01]  /*06b0*/  LDS R28, [R2+0xf00] ;  /* 0x000f0000021c7984 */ /* 0x000fe20000000800 */
[----:B--2---:R-:W-:-:S04]  /*06c0*/  FFMA R23, R8, R23, R27 ;  /* 0x0000001708177223 */ /* 0x004fc8000000001b */
[----:B------:R-:W-:Y:S02]  /*06d0*/  FFMA R22, R22, R9, R23 ;  /* 0x0000000916167223 */ /* 0x000fe40000000017 */
[----:B------:R-:W2:Y:S02]  /*06e0*/  LDS R23, [R2+0xd00] ;  /* 0x000d000002177984 */ /* 0x000ea40000000800 */
[----:B0-----:R-:W-:Y:S02]  /*06f0*/  FFMA R21, R21, R10, R22 ;  /* 0x0000000a15157223 */ /* 0x001fe40000000016 */
[----:B------:R-:W0:Y:S02]  /*0700*/  LDS R22, [R2+0xd80] ;  /* 0x000d800002167984 */ /* 0x000e240000000800 */
[----:B------:R-:W-:Y:S02]  /*0710*/  FFMA R27, R26, R11, R21 ;  /* 0x0000000b1a1b7223 */ /* 0x000fe40000000015 */
[----:B------:R-:W-:Y:S04]  /*0720*/  LDS R21, [R2+0xe00] ;  /* 0x000e000002157984 */ /* 0x000fe80000000800 */
[----:B------:R-:W3:Y:S01]  /*0730*/  LDS.128 R8, [R18+0x70] ;  /* 0x0000700012087984 */ /* 0x000ee20000000c00 */
[----:B-1----:R-:W-:-:S03]  /*0740*/  FFMA R25, R12, R25, R27 ;  /* 0x000000190c197223 */ /* 0x002fc6000000001b */
[----:B------:R-:W1:Y:S01]  /*0750*/  LDS R12, [R2+0xe80] ;  /* 0x000e8000020c7984 */ /* 0x000e620000000800 */
[----:B------:R-:W-:-:S03]  /*0760*/  FFMA R26, R24, R13, R25 ;  /* 0x0000000d181a7223 */ /* 0x000fc60000000019 */
[----:B------:R-:W4:Y:S01]  /*0770*/  LDS R24, [R2+0xf80] ;  /* 0x000f800002187984 */ /* 0x000f220000000800 */
[----:B--2---:R-:W-:-:S04]  /*0780*/  FFMA R23, R23, R14, R26 ;  /* 0x0000000e17177223 */ /* 0x004fc8000000001a */
[----:B0-----:R-:W-:-:S04]  /*0790*/  FFMA R15, R22, R15, R23 ;  /* 0x0000000f160f7223 */ /* 0x001fc80000000017 */
[----:B---3--:R-:W-:Y:S01]  /*07a0*/  FFMA R15, R8, R21, R15 ;  /* 0x00000015080f7223 */ /* 0x008fe2000000000f */
[----:B------:R-:W-:-:S03]  /*07b0*/  IADD3 R5, PT, PT, R5, 0x20, RZ ;  /* 0x0000002005057810 */ /* 0x000fc60007ffe0ff */
[----:B-1----:R-:W-:-:S04]  /*07c0*/  FFMA R9, R12, R9, R15 ;  /* 0x000000090c097223 */ /* 0x002fc8000000000f */
[----:B------:R-:W-:Y:S01]  /*07d0*/  FFMA R9, R28, R10, R9 ;  /* 0x0000000a1c097223 */ /* 0x000fe20000000009 */
[----:B------:R-:W-:Y:S02]  /*07e0*/  IADD3 R3, PT, PT, R3, 0x20, RZ ;  /* 0x0000002003037810 */ /* 0x000fe40007ffe0ff */
[----:B------:R-:W-:Y:S01]  /*07f0*/  IADD3 R0, PT, PT, R0, 0x20, RZ ;  /* 0x0000002000007810 */ /* 0x000fe20007ffe0ff */
[----:B----4-:R-:W-:Y:S01]  /*0800*/  FFMA R23, R24, R11, R9 ;  /* 0x0000000b18177223 */ /* 0x010fe20000000009 */
[----:B------:R-:W-:Y:S01]  /*0810*/  LEA R4, R7, R4, 0x5 ;  /* 0x0000000407047211 */ /* 0x000fe200078e28ff */
[----:B------:R-:W-:Y:S06]  /*0820*/  BRA.U UP0, `(.L_x_107) ;  /* 0xfffffff900887547 */ /* 0x000fec000b83ffff */
.L_x_106:
[----:B------:R-:W1:Y:S02]  /*0830*/  LDCU.64 UR4, c[0x0][0x3a8] ;  /* 0x00007500ff0477ac */ /* 0x000e640008000a00 */
[----:B-1----:R-:W-:-:S04]  /*0840*/  ISETP.GE.AND P0, PT, R20, UR5, PT ;  /* 0x0000000514007c0c */ /* 0x002fc8000bf06270 */
[----:B------:R-:W-:-:S13]  /*0850*/  ISETP.GE.OR P0, PT, R19, UR4, P0 ;  /* 0x0000000413007c0c */ /* 0x000fda0008706670 */
[----:B------:R-:W-:Y:S05]  /*0860*/  @P0 EXIT ;  /* 0x000000000000094d */ /* 0x000fea0003800000 */
[----:B------:R-:W1:Y:S01]  /*0870*/  LDC.64 R2, c[0x0][0x390] ;  /* 0x0000e400ff027b82 */ /* 0x000e620000000a00 */
[----:B------:R-:W-:-:S04]  /*0880*/  IMAD R19, R19, UR5, R20 ;  /* 0x0000000513137c24 */ /* 0x000fc8000f8e0214 */
[----:B-1----:R-:W-:-:S05]  /*0890*/  IMAD.WIDE R2, R19, 0x4, R2 ;  /* 0x0000000413027825 */ /* 0x002fca00078e0202 */
[----:B------:R-:W-:Y:S01]  /*08a0*/  STG.E desc[UR8][R2.64], R23 ;  /* 0x0000001702007986 */ /* 0x000fe2000c101908 */
[----:B------:R-:W-:Y:S05]  /*08b0*/  EXIT ;  /* 0x000000000000794d */ /* 0x000fea0003800000 */
.L_x_108:
        /* <DEDUP_REMOVED lines=12> */
.L_x_288:


//--------------------- .text.addBackCopy         --------------------------
	.section	.text.addBackCopy,"ax",@progbits
	.align	128
        .global         addBackCopy
        .type           addBackCopy,@function
        .size           addBackCopy,(.L_x_289 - addBackCopy)
        .other          addBackCopy,@"STO_CUDA_ENTRY STV_DEFAULT"
addBackCopy:
.text.addBackCopy:
[----:B------:R-:W-:Y:S01]  /*0000*/  LDC R1, c[0x0][0x37c] ;  /* 0x0000df00ff017b82 */ /* 0x000fe20000000800 */
[----:B------:R-:W0:Y:S07]  /*0010*/  S2R R5, SR_TID.X ;  /* 0x0000000000057919 */ /* 0x000e2e0000002100 */
[----:B------:R-:W0:Y:S01]  /*0020*/  S2UR UR4, SR_CTAID.X ;  /* 0x00000000000479c3 */ /* 0x000e220000002500 */
[----:B------:R-:W1:Y:S07]  /*0030*/  LDCU UR5, c[0x0][0x39c] ;  /* 0x00007380ff0577ac */ /* 0x000e6e0008000800 */
[----:B------:R-:W0:Y:S02]  /*0040*/  LDC R0, c[0x0][0x360] ;  /* 0x0000d800ff007b82 */ /* 0x000e240000000800 */
[----:B0-----:R-:W-:-:S05]  /*0050*/  IMAD R5, R0, UR4, R5 ;  /* 0x0000000400057c24 */ /* 0x001fca000f8e0205 */
[----:B-1----:R-:W-:-:S13]  /*0060*/  ISETP.GE.AND P0, PT, R5, UR5, PT ;  /* 0x0000000505007c0c */ /* 0x002fda000bf06270 */
[----:B------:R-:W-:Y:S05]  /*0070*/  @P0 EXIT ;  /* 0x000000000000094d */ /* 0x000fea0003800000 */
[----:B------:R-:W0:Y:S01]  /*0080*/  LDC.64 R2, c[0x0][0x390] ;  /* 0x0000e400ff027b82 */ /* 0x000e220000000a00 */
[----:B------:R-:W1:Y:S01]  /*0090*/  LDCU UR4, c[0x0][0x398] ;  /* 0x00007300ff0477ac */ /* 0x000e620008000800 */
[----:B0-----:R-:W-:Y:S01]  /*00a0*/  ISETP.GE.AND P0, PT, R3, 0x1, PT ;  /* 0x000000010300780c */ /* 0x001fe20003f06270 */
[----:B------:R-:W-:-:S04]  /*00b0*/  IMAD R2, R5, R2, RZ ;  /* 0x0000000205027224 */ /* 0x000fc800078e02ff */
[----:B-1----:R-:W-:-:S08]  /*00c0*/  IMAD R0, R3, UR4, R2 ;  /* 0x0000000403007c24 */ /* 0x002fd0000f8e0202 */
[----:B------:R-:W-:Y:S05]  /*00d0*/  @!P0 EXIT ;  /* 0x000000000000894d */ /* 0x000fea0003800000 */
[C---:B------:R-:W-:Y:S01]  /*00e0*/  ISETP.GE.U32.AND P1, PT, R3.reuse, 0x10, PT ;  /* 0x000000100300780c */ /* 0x040fe20003f26070 */
[----:B------:R-:W0:Y:S01]  /*00f0*/  LDCU.64 UR8, c[0x0][0x358] ;  /* 0x00006b00ff0877ac */ /* 0x000e220008000a00 */
[----:B------:R-:W-:Y:S01]  /*0100*/  LOP3.LUT R12, R3, 0xf, RZ, 0xc0, !PT ;  /* 0x0000000f030c7812 */ /* 0x000fe200078ec0ff */
[----:B------:R-:W-:-:S03]  /*0110*/  IMAD.MOV.U32 R2, RZ, RZ, RZ ;  /* 0x000000ffff027224 */ /* 0x000fc600078e00ff */
[----:B------:R-:W-:-:S07]  /*0120*/  ISETP.NE.AND P0, PT, R12, RZ, PT ;  /* 0x000000ff0c00720c */ /* 0x000fce0003f05270 */
[----:B------:R-:W-:Y:S06]  /*0130*/  @!P1 BRA `(.L_x_109) ;  /* 0x0000000000d09947 */ /* 0x000fec0003800000 */
[----:B------:R-:W1:Y:S01]  /*0140*/  LDCU.128 UR4, c[0x0][0x380] ;  /* 0x00007000ff0477ac */ /* 0x000e620008000c00 */
[----:B------:R-:W-:-:S05]  /*0150*/  LOP3.LUT R2, R3, 0x7ffffff0, RZ, 0xc0, !PT ;  /* 0x7ffffff003027812 */ /* 0x000fca00078ec0ff */
[----:B------:R-:W-:Y:S01]  /*0160*/  IMAD.MOV R8, RZ, RZ, -R2 ;  /* 0x000000ffff087224 */ /* 0x000fe200078e0a02 */
[----:B-1----:R-:W-:Y:S02]  /*0170*/  UIADD3 UR4, UP1, UPT, UR4, 0x20, URZ ;  /* 0x0000002004047890 */ /* 0x002fe4000ff3e0ff */
[----:B------:R-:W-:Y:S02]  /*0180*/  UIADD3 UR6, UP0, UPT, UR6, 0x20, URZ ;  /* 0x0000002006067890 */ /* 0x000fe4000ff1e0ff */
[----:B------:R-:W-:Y:S02]  /*0190*/  UIADD3.X UR5, UPT, UPT, URZ, UR5, URZ, UP1, !UPT ;  /* 0x00000005ff057290 */ /* 0x000fe40008ffe4ff */
[----:B------:R-:W-:Y:S01]  /*01a0*/  MOV R10, UR4 ;  /* 0x00000004000a7c02 */ /* 0x000fe20008000f00 */
[----:B------:R-:W-:-:S03]  /*01b0*/  UIADD3.X UR7, UPT, UPT, URZ, UR7, URZ, UP0, !UPT ;  /* 0x00000007ff077290 */ /* 0x000fc600087fe4ff */
[----:B------:R-:W-:-:S09]  /*01c0*/  IMAD.U32 R17, RZ, RZ, UR5 ;  /* 0x00000005ff117e24 */ /* 0x000fd2000f8e00ff */
.L_x_110:
[----:B------:R-:W-:Y:S01]  /*01d0*/  IMAD.MOV.U32 R4, RZ, RZ, R10 ;  /* 0x000000ffff047224 */ /* 0x000fe200078e000a */
[----:B------:R-:W-:-:S05]  /*01e0*/  MOV R5, R17 ;  /* 0x0000001100057202 */ /* 0x000fca0000000f00 */
[----:B0-----:R-:W2:Y:S01]  /*01f0*/  LDG.E R9, desc[UR8][R4.64+-0x20] ;  /* 0xffffe00804097981 */ /* 0x001ea2000c1e1900 */
[----:B------:R-:W-:Y:S02]  /*0200*/  IMAD.U32 R6, RZ, RZ, UR6 ;  /* 0x00000006ff067e24 */ /* 0x000fe4000f8e00ff */
[----:B------:R-:W-:Y:S02]  /*0210*/  IMAD.U32 R7, RZ, RZ, UR7 ;  /* 0x00000007ff077e24 */ /* 0x000fe4000f8e00ff */
[----:B------:R-:W-:-:S05]  /*0220*/  IMAD.WIDE R6, R0, 0x4, R6 ;  /* 0x0000000400067825 */ /* 0x000fca00078e0206 */
[----:B--2---:R0:W-:Y:S04]  /*0230*/  STG.E desc[UR8][R6.64+-0x20], R9 ;  /* 0xffffe00906007986 */ /* 0x0041e8000c101908 */
[----:B------:R-:W2:Y:S04]  /*0240*/  LDG.E R11, desc[UR8][R4.64+-0x1c] ;  /* 0xffffe408040b7981 */ /* 0x000ea8000c1e1900 */
[----:B--2---:R1:W-:Y:S04]  /*0250*/  STG.E desc[UR8][R6.64+-0x1c], R11 ;  /* 0xffffe40b06007986 */ /* 0x0043e8000c101908 */
[----:B------:R-:W2:Y:S04]  /*0260*/  LDG.E R13, desc[UR8][R4.64+-0x18] ;  /* 0xffffe808040d7981 */ /* 0x000ea8000c1e1900 */
[----:B--2---:R2:W-:Y:S04]  /*0270*/  STG.E desc[UR8][R6.64+-0x18], R13 ;  /* 0xffffe80d06007986 */ /* 0x0045e8000c101908 */
[----:B------:R-:W3:Y:S04]  /*0280*/  LDG.E R15, desc[UR8][R4.64+-0x14] ;  /* 0xffffec08040f7981 */ /* 0x000ee8000c1e1900 */
[----:B---3--:R3:W-:Y:S04]  /*0290*/  STG.E desc[UR8][R6.64+-0x14], R15 ;  /* 0xffffec0f06007986 */ /* 0x0087e8000c101908 */
[----:B------:R-:W4:Y:S04]  /*02a0*/  LDG.E R17, desc[UR8][R4.64+-0x10] ;  /* 0xfffff00804117981 */ /* 0x000f28000c1e1900 */
[----:B----4-:R4:W-:Y:S04]  /*02b0*/  STG.E desc[UR8][R6.64+-0x10], R17 ;  /* 0xfffff01106007986 */ /* 0x0109e8000c101908 */
[----:B------:R-:W5:Y:S04]  /*02c0*/  LDG.E R19, desc[UR8][R4.64+-0xc] ;  /* 0xfffff40804137981 */ /* 0x000f68000c1e1900 */
[----:B-----5:R5:W-:Y:S04]  /*02d0*/  STG.E desc[UR8][R6.64+-0xc], R19 ;  /* 0xfffff41306007986 */ /* 0x020be8000c101908 */
[----:B0-----:R-:W2:Y:S04]  /*02e0*/  LDG.E R9, desc[UR8][R4.64+-0x8] ;  /* 0xfffff80804097981 */ /* 0x001ea8000c1e1900 */
[----:B--2---:R0:W-:Y:S04]  /*02f0*/  STG.E desc[UR8][R6.64+-0x8], R9 ;  /* 0xfffff80906007986 */ /* 0x0041e8000c101908 */
[----:B-1----:R-:W2:Y:S04]  /*0300*/  LDG.E R11, desc[UR8][R4.64+-0x4] ;  /* 0xfffffc08040b7981 */ /* 0x002ea8000c1e1900 */
[----:B--2---:R1:W-:Y:S04]  /*0310*/  STG.E desc[UR8][R6.64+-0x4], R11 ;  /* 0xfffffc0b06007986 */ /* 0x0043e8000c101908 */
[----:B------:R-:W2:Y:S04]  /*0320*/  LDG.E R13, desc[UR8][R4.64] ;  /* 0x00000008040d7981 */ /* 0x000ea8000c1e1900 */
[----:B--2---:R2:W-:Y:S04]  /*0330*/  STG.E desc[UR8][R6.64], R13 ;  /* 0x0000000d06007986 */ /* 0x0045e8000c101908 */
[----:B---3--:R-:W3:Y:S04]  /*0340*/  LDG.E R15, desc[UR8][R4.64+0x4] ;  /* 0x00000408040f7981 */ /* 0x008ee8000c1e1900 */
[----:B---3--:R3:W-:Y:S04]  /*0350*/  STG.E desc[UR8][R6.64+0x4], R15 ;  /* 0x0000040f06007986 */ /* 0x0087e8000c101908 */
[----:B----4-:R-:W4:Y:S04]  /*0360*/  LDG.E R17, desc[UR8][R4.64+0x8] ;  /* 0x0000080804117981 */ /* 0x010f28000c1e1900 */
[----:B----4-:R4:W-:Y:S04]  /*0370*/  STG.E desc[UR8][R6.64+0x8], R17 ;  /* 0x0000081106007986 */ /* 0x0109e8000c101908 */
[----:B-----5:R-:W5:Y:S04]  /*0380*/  LDG.E R19, desc[UR8][R4.64+0xc] ;  /* 0x00000c0804137981 */ /* 0x020f68000c1e1900 */
[----:B-----5:R1:W-:Y:S04]  /*0390*/  STG.E desc[UR8][R6.64+0xc], R19 ;  /* 0x00000c1306007986 */ /* 0x0203e8000c101908 */
[----:B0-----:R-:W5:Y:S04]  /*03a0*/  LDG.E R9, desc[UR8][R4.64+0x10] ;  /* 0x0000100804097981 */ /* 0x001f68000c1e1900 */
[----:B-----5:R0:W-:Y:S04]  /*03b0*/  STG.E desc[UR8][R6.64+0x10], R9 ;  /* 0x0000100906007986 */ /* 0x0201e8000c101908 */
[----:B-1----:R-:W5:Y:S04]  /*03c0*/  LDG.E R11, desc[UR8][R4.64+0x14] ;  /* 0x00001408040b7981 */ /* 0x002f68000c1e1900 */
[----:B-----5:R0:W-:Y:S04]  /*03d0*/  STG.E desc[UR8][R6.64+0x14], R11 ;  /* 0x0000140b06007986 */ /* 0x0201e8000c101908 */
[----:B--2---:R-:W2:Y:S01]  /*03e0*/  LDG.E R13, desc[UR8][R4.64+0x18] ;  /* 0x00001808040d7981 */ /* 0x004ea2000c1e1900 */
[----:B------:R-:W-:-:S04]  /*03f0*/  IADD3 R8, PT, PT, R8, 0x10, RZ ;  /* 0x0000001008087810 */ /* 0x000fc80007ffe0ff */
[----:B------:R-:W-:Y:S01]  /*0400*/  ISETP.NE.AND P1, PT, R8, RZ, PT ;  /* 0x000000ff0800720c */ /* 0x000fe20003f25270 */
[----:B--2---:R0:W-:Y:S04]  /*0410*/  STG.E desc[UR8][R6.64+0x18], R13 ;  /* 0x0000180d06007986 */ /* 0x0041e8000c101908 */
[----:B---3--:R-:W2:Y:S01]  /*0420*/  LDG.E R15, desc[UR8][R4.64+0x1c] ;  /* 0x00001c08040f7981 */ /* 0x008ea2000c1e1900 */
[----:B------:R-:W-:Y:S01]  /*0430*/  IADD3 R10, P2, PT, R4, 0x40, RZ ;  /* 0x00000040040a7810 */ /* 0x000fe20007f5e0ff */
[----:B------:R-:W-:-:S04]  /*0440*/  VIADD R0, R0, 0x10 ;  /* 0x0000001000007836 */ /* 0x000fc80000000000 */
[----:B----4-:R-:W-:Y:S01]  /*0450*/  IMAD.X R17, RZ, RZ, R5, P2 ;  /* 0x000000ffff117224 */ /* 0x010fe200010e0605 */
[----:B--2---:R0:W-:Y:S01]  /*0460*/  STG.E desc[UR8][R6.64+0x1c], R15 ;  /* 0x00001c0f06007986 */ /* 0x0041e2000c101908 */
[----:B------:R-:W-:Y:S06]  /*0470*/  @P1 BRA `(.L_x_110) ;  /* 0xfffffffc00541947 */ /* 0x000fec000383ffff */
.L_x_109:
[----:B0-----:R-:W-:Y:S05]  /*0480*/  @!P0 EXIT ;  /* 0x000000000000894d */ /* 0x001fea0003800000 */
[----:B------:R-:W-:Y:S02]  /*0490*/  ISETP.GE.U32.AND P0, PT, R12, 0x8, PT ;  /* 0x000000080c00780c */ /* 0x000fe40003f06070 */
[----:B------:R-:W-:-:S04]  /*04a0*/  LOP3.LUT R10, R3, 0x7, RZ, 0xc0, !PT ;  /* 0x00000007030a7812 */ /* 0x000fc800078ec0ff */
[----:B------:R-:W-:-:S07]  /*04b0*/  ISETP.NE.AND P1, PT, R10, RZ, PT ;  /* 0x000000ff0a00720c */ /* 0x000fce0003f25270 */
[----:B------:R-:W-:Y:S06]  /*04c0*/  @!P0 BRA `(.L_x_111) ;  /* 0x0000000000588947 */ /* 0x000fec0003800000 */
[----:B------:R-:W0:Y:S08]  /*04d0*/  LDC.64 R4, c[0x0][0x380] ;  /* 0x0000e000ff047b82 */ /* 0x000e300000000a00 */
[----:B------:R-:W1:Y:S01]  /*04e0*/  LDC.64 R6, c[0x0][0x388] ;  /* 0x0000e200ff067b82 */ /* 0x000e620000000a00 */
[----:B0-----:R-:W-:-:S05]  /*04f0*/  IMAD.WIDE.U32 R4, R2, 0x4, R4 ;  /* 0x0000000402047825 */ /* 0x001fca00078e0004 */
[----:B------:R-:W2:Y:S01]  /*0500*/  LDG.E R9, desc[UR8][R4.64] ;  /* 0x0000000804097981 */ /* 0x000ea2000c1e1900 */
[----:B-1----:R-:W-:-:S05]  /*0510*/  IMAD.WIDE R6, R0, 0x4, R6 ;  /* 0x0000000400067825 */ /* 0x002fca00078e0206 */
[----:B--2---:R0:W-:Y:S04]  /*0520*/  STG.E desc[UR8][R6.64], R9 ;  /* 0x0000000906007986 */ /* 0x0041e8000c101908 */
[----:B------:R-:W2:Y:S04]  /*0530*/  LDG.E R11, desc[UR8][R4.64+0x4] ;  /* 0x00000408040b7981 */ /* 0x000ea8000c1e1900 */
[----:B--2---:R1:W-:Y:S04]  /*0540*/  STG.E desc[UR8][R6.64+0x4], R11 ;  /* 0x0000040b06007986 */ /* 0x0043e8000c101908 */
[----:B------:R-:W2:Y:S04]  /*0550*/  LDG.E R13, desc[UR8][R4.64+0x8] ;  /* 0x00000808040d7981 */ /* 0x000ea8000c1e1900 */
[----:B--2---:R2:W-:Y:S04]  /*0560*/  STG.E desc[UR8][R6.64+0x8], R13 ;  /* 0x0000080d06007986 */ /* 0x0045e8000c101908 */
[----:B------:R-:W3:Y:S04]  /*0570*/  LDG.E R15, desc[UR8][R4.64+0xc] ;  /* 0x00000c08040f7981 */ /* 0x000ee8000c1e1900 */
[----:B---3--:R2:W-:Y:S04]  /*0580*/  STG.E desc[UR8][R6.64+0xc], R15 ;  /* 0x00000c0f06007986 */ /* 0x0085e8000c101908 */
[----:B------:R-:W3:Y:S04]  /*0590*/  LDG.E R17, desc[UR8][R4.64+0x10] ;  /* 0x0000100804117981 */ /* 0x000ee8000c1e1900 */
[----:B---3--:R2:W-:Y:S04]  /*05a0*/  STG.E desc[UR8][R6.64+0x10], R17 ;  /* 0x0000101106007986 */ /* 0x0085e8000c101908 */
[----:B------:R-:W3:Y:S04]  /*05b0*/  LDG.E R19, desc[UR8][R4.64+0x14] ;  /* 0x0000140804137981 */ /* 0x000ee8000c1e1900 */
[----:B---3--:R2:W-:Y:S04]  /*05c0*/  STG.E desc[UR8][R6.64+0x14], R19 ;  /* 0x0000141306007986 */ /* 0x0085e8000c101908 */
[----:B0-----:R-:W3:Y:S04]  /*05d0*/  LDG.E R9, desc[UR8][R4.64+0x18] ;  /* 0x0000180804097981 */ /* 0x001ee8000c1e1900 */
[----:B---3--:R2:W-:Y:S04]  /*05e0*/  STG.E desc[UR8][R6.64+0x18], R9 ;  /* 0x0000180906007986 */ /* 0x0085e8000c101908 */
[----:B-1----:R-:W3:Y:S01]  /*05f0*/  LDG.E R11, desc[UR8][R4.64+0x1c] ;  /* 0x00001c08040b7981 */ /* 0x002ee2000c1e1900 */
[----:B------:R-:W-:Y:S01]  /*0600*/  IADD3 R2, PT, PT, R2, 0x8, RZ ;  /* 0x0000000802027810 */ /* 0x000fe20007ffe0ff */
[----:B------:R-:W-:-:S02]  /*0610*/  VIADD R0, R0, 0x8 ;  /* 0x0000000800007836 */ /* 0x000fc40000000000 */
[----:B---3--:R2:W-:Y:S05]  /*0620*/  STG.E desc[UR8][R6.64+0x1c], R11 ;  /* 0x00001c0b06007986 */ /* 0x0085ea000c101908 */
.L_x_111:
[----:B------:R-:W-:Y:S05]  /*0630*/  @!P1 EXIT ;  /* 0x000000000000994d */ /* 0x000fea0003800000 */
[----:B------:R-:W-:Y:S02]  /*0640*/  ISETP.GE.U32.AND P0, PT, R10, 0x4, PT ;  /* 0x000000040a00780c */ /* 0x000fe40003f06070 */
[----:B------:R-:W-:-:S04]  /*0650*/  LOP3.LUT R8, R3, 0x3, RZ, 0xc0, !PT ;  /* 0x0000000303087812 */ /* 0x000fc800078ec0ff */
[----:B------:R-:W-:-:S07]  /*0660*/  ISETP.NE.AND P1, PT, R8, RZ, PT ;  /* 0x000000ff0800720c */ /* 0x000fce0003f25270 */
[----:B------:R-:W-:Y:S06]  /*0670*/  @!P0 BRA `(.L_x_112) ;  /* 0x0000000000388947 */ /* 0x000fec0003800000 */
[----:B------:R-:W0:Y:S08]  /*0680*/  LDC.64 R4, c[0x0][0x380] ;  /* 0x0000e000ff047b82 */ /* 0x000e300000000a00 */
[----:B--2---:R-:W1:Y:S01]  /*0690*/  LDC.64 R6, c[0x0][0x388] ;  /* 0x0000e200ff067b82 */ /* 0x004e620000000a00 */
        /* <DEDUP_REMOVED lines=8> */
[----:B------:R-:W2:Y:S01]  /*0720*/  LDG.E R13, desc[UR8][R4.64+0xc] ;  /* 0x00000c08040d7981 */ /* 0x000ea2000c1e1900 */
[----:B------:R-:W-:Y:S01]  /*0730*/  IADD3 R2, PT, PT, R2, 0x4, RZ ;  /* 0x0000000402027810 */ /* 0x000fe20007ffe0ff */
[----:B------:R-:W-:-:S02]  /*0740*/  VIADD R0, R0, 0x4 ;  /* 0x0000000400007836 */ /* 0x000fc40000000000 */
[----:B--2---:R0:W-:Y:S05]  /*0750*/  STG.E desc[UR8][R6.64+0xc], R13 ;  /* 0x00000c0d06007986 */ /* 0x0041ea000c101908 */
.L_x_112:
[----:B------:R-:W-:Y:S05]  /*0760*/  @!P1 EXIT ;  /* 0x000000000000994d */ /* 0x000fea0003800000 */
[----:B------:R-:W1:Y:S01]  /*0770*/  LDC.64 R4, c[0x0][0x380] ;  /* 0x0000e000ff047b82 */ /* 0x000e620000000a00 */
[----:B------:R-:W-:-:S07]  /*0780*/  IADD3 R8, PT, PT, -R8, RZ, RZ ;  /* 0x000000ff08087210 */ /* 0x000fce0007ffe1ff */
[----:B0-2---:R-:W0:Y:S01]  /*0790*/  LDC.64 R6, c[0x0][0x388] ;  /* 0x0000e200ff067b82 */ /* 0x005e220000000a00 */
[----:B-1----:R-:W-:-:S04]  /*07a0*/  IMAD.WIDE.U32 R2, R2, 0x4, R4 ;  /* 0x0000000402027825 */ /* 0x002fc800078e0004 */
[----:B------:R-:W-:Y:S01]  /*07b0*/  IMAD.MOV.U32 R9, RZ, RZ, R3 ;  /* 0x000000ffff097224 */ /* 0x000fe200078e0003 */
[----:B------:R-:W-:-:S07]  /*07c0*/  MOV R4, R2 ;  /* 0x0000000200047202 */ /* 0x000fce0000000f00 */
.L_x_113:
[----:B-1----:R-:W-:-:S06]  /*07d0*/  IMAD.MOV.U32 R5, RZ, RZ, R9 ;  /* 0x000000ffff057224 */ /* 0x002fcc00078e0009 */
[----:B------:R1:W2:Y:S01]  /*07e0*/  LDG.E R5, desc[UR8][R4.64] ;  /* 0x0000000804057981 */ /* 0x0002a2000c1e1900 */
[----:B------:R-:W-:Y:S01]  /*07f0*/  IADD3 R8, PT, PT, R8, 0x1, RZ ;  /* 0x0000000108087810 */ /* 0x000fe20007ffe0ff */
[----:B0-----:R-:W-:-:S03]  /*0800*/  IMAD.WIDE R2, R0, 0x4, R6 ;  /* 0x0000000400027825 */ /* 0x001fc600078e0206 */
[----:B------:R-:W-:Y:S01]  /*0810*/  ISETP.NE.AND P0, PT, R8, RZ, PT ;  /* 0x000000ff0800720c */ /* 0x000fe20003f05270 */
[----:B------:R-:W-:Y:S01]  /*0820*/  VIADD R0, R0, 0x1 ;  /* 0x0000000100007836 */ /* 0x000fe20000000000 */
[----:B-1----:R-:W-:-:S04]  /*0830*/  IADD3 R4, P1, PT, R4, 0x4, RZ ;  /* 0x0000000404047810 */ /* 0x002fc80007f3e0ff */
[----:B------:R-:W-:Y:S01]  /*0840*/  IADD3.X R9, PT, PT, RZ, R9, RZ, P1, !PT ;  /* 0x00000009ff097210 */ /* 0x000fe20000ffe4ff */
[----:B--2---:R1:W-:Y:S06]  /*0850*/  STG.E desc[UR8][R2.64], R5 ;  /* 0x0000000502007986 */ /* 0x0043ec000c101908 */
[----:B------:R-:W-:Y:S05]  /*0860*/  @P0 BRA `(.L_x_113) ;  /* 0xfffffffc00d80947 */ /* 0x000fea000383ffff */
[----:B------:R-:W-:Y:S05]  /*0870*/  EXIT ;  /* 0x000000000000794d */ /* 0x000fea0003800000 */
.L_x_114:
        /* <DEDUP_REMOVED lines=16> */
.L_x_289:


//--------------------- .text.dot                 --------------------------
	.section	.text.dot,"ax",@progbits
	.align	128
        .global         dot
        .type           dot,@function
        .size           dot,(.L_x_290 - dot)
        .other          dot,@"STO_CUDA_ENTRY STV_DEFAULT"
dot:
.text.dot:
[----:B------:R-:W-:Y:S01]  /*0000*/  LDC R1, c[0x0][0x37c] ;  /* 0x0000df00ff017b82 */ /* 0x000fe20000000800 */
[----:B------:R-:W0:Y:S01]  /*0010*/  S2R R17, SR_CTAID.X ;  /* 0x0000000000117919 */ /* 0x000e220000002500 */
[----:B------:R-:W1:Y:S01]  /*0020*/  LDCU UR6, c[0x0][0x3a4] ;  /* 0x00007480ff0677ac */ /* 0x000e620008000800 */
[----:B------:R-:W-:Y:S01]  /*0030*/  HFMA2 R27, -RZ, RZ, 0, 0 ;  /* 0x00000000ff1b7431 */ /* 0x000fe200000001ff */
[----:B------:R-:W0:Y:S01]  /*0040*/  S2R R0, SR_TID.X ;  /* 0x0000000000007919 */ /* 0x000e220000002100 */
[----:B------:R-:W0:Y:S01]  /*0050*/  LDCU UR4, c[0x0][0x360] ;  /* 0x00006c00ff0477ac */ /* 0x000e220008000800 */
[----:B------:R-:W2:Y:S01]  /*0060*/  S2R R3, SR_CTAID.Y ;  /* 0x0000000000037919 */ /* 0x000ea20000002600 */
[----:B------:R-:W2:Y:S01]  /*0070*/  LDCU UR5, c[0x0][0x364] ;  /* 0x00006c80ff0577ac */ /* 0x000ea20008000800 */
[----:B------:R-:W2:Y:S01]  /*0080*/  S2R R2, SR_TID.Y ;  /* 0x0000000000027919 */ /* 0x000ea20000002200 */
[----:B------:R-:W3:Y:S01]  /*0090*/  LDCU.64 UR8, c[0x0][0x358] ;  /* 0x00006b00ff0877ac */ /* 0x000ee20008000a00 */
[----:B-1----:R-:W-:Y:S01]  /*00a0*/  UISETP.GE.AND UP0, UPT, UR6, 0x1, UPT ;  /* 0x000000010600788c */ /* 0x002fe2000bf06270 */
[----:B0-----:R-:W-:-:S02]  /*00b0*/  IMAD R21, R17, UR4, R0 ;  /* 0x0000000411157c24 */ /* 0x001fc4000f8e0200 */
[----:B--2---:R-:W-:-:S06]  /*00c0*/  IMAD R20, R3, UR5, R2 ;  /* 0x0000000503147c24 */ /* 0x004fcc000f8e0202 */
[----:B---3--:R-:W-:Y:S05]  /*00d0*/  BRA.U !UP0, `(.L_x_115) ;  /* 0x0000000908bc7547 */ /* 0x008fea000b800000 */
[----:B------:R-:W0:Y:S01]  /*00e0*/  S2UR UR6, SR_CgaCtaId ;  /* 0x00000000000679c3 */ /* 0x000e220000008800 */
[----:B------:R-:W1:Y:S01]  /*00f0*/  LDCU UR7, c[0x0][0x39c] ;  /* 0x00007380ff0777ac */ /* 0x000e620008000800 */
[----:B------:R-:W-:Y:S01]  /*0100*/  IMAD R18, R3, 0x20, R2 ;  /* 0x0000002003127824 */ /* 0x000fe200078e0202 */
[----:B------:R-:W-:Y:S01]  /*0110*/  LEA R17, R17, R0, 0x5 ;  /* 0x0000000011117211 */ /* 0x000fe200078e28ff */
[----:B------:R-:W-:Y:S01]  /*0120*/  IMAD.MOV.U32 R3, RZ, RZ, RZ ;  /* 0x000000ffff037224 */ /* 0x000fe200078e00ff */
[----:B------:R-:W2:Y:S01]  /*0130*/  LDCU UR10, c[0x0][0x3a0] ;  /* 0x00007400ff0a77ac */ /* 0x000ea20008000800 */
[----:B------:R-:W-:Y:S01]  /*0140*/  MOV R27, RZ ;  /* 0x000000ff001b7202 */ /* 0x000fe20000000f00 */
[----:B------:R-:W-:Y:S01]  /*0150*/  IMAD.MOV.U32 R4, RZ, RZ, 0x20 ;  /* 0x00000020ff047424 */ /* 0x000fe200078e00ff */
[----:B------:R-:W3:Y:S01]  /*0160*/  LDCU UR11, c[0x0][0x398] ;  /* 0x00007300ff0b77ac */ /* 0x000ee20008000800 */
[----:B------:R-:W-:Y:S02]  /*0170*/  UMOV UR4, 0x400 ;  /* 0x0000040000047882 */ /* 0x000fe40000000000 */
[----:B------:R-:W-:Y:S01]  /*0180*/  UIADD3 UR5, UPT, UPT, UR4, 0x1000, URZ ;  /* 0x0000100004057890 */ /* 0x000fe2000fffe0ff */
[----:B-1----:R-:W-:-:S04]  /*0190*/  ISETP.GE.AND P0, PT, R20, UR7, PT ;  /* 0x0000000714007c0c */ /* 0x002fc8000bf06270 */
[----:B--2---:R-:W-:Y:S01]  /*01a0*/  ISETP.LT.AND P0, PT, R21, UR10, !P0 ;  /* 0x0000000a15007c0c */ /* 0x004fe2000c701270 */
[----:B0-----:R-:W-:Y:S02]  /*01b0*/  ULEA UR5, UR6, UR5, 0x18 ;  /* 0x0000000506057291 */ /* 0x001fe4000f8ec0ff */
[----:B------:R-:W-:Y:S01]  /*01c0*/  ULEA UR4, UR6, UR4, 0x18 ;  /* 0x0000000406047291 */ /* 0x000fe2000f8ec0ff */
[----:B---3--:R-:W-:-:S03]  /*01d0*/  MOV R5, UR11 ;  /* 0x0000000b00057c02 */ /* 0x008fc60008000f00 */
[----:B------:R-:W-:Y:S02]  /*01e0*/  LEA R16, R0, UR5, 0x2 ;  /* 0x0000000500107c11 */ /* 0x000fe4000f8e10ff */
[----:B------:R-:W-:-:S03]  /*01f0*/  LEA R19, R2, UR4, 0x7 ;  /* 0x0000000402137c11 */ /* 0x000fc6000f8e38ff */
[----:B------:R-:W-:Y:S01]  /*0200*/  VIADD R6, R16, 0x400 ;  /* 0x0000040010067836 */ /* 0x000fe20000000000 */
[----:B------:R-:W-:-:S07]  /*0210*/  IADD3 R7, PT, PT, R19, 0x20, RZ ;  /* 0x0000002013077810 */ /* 0x000fce0007ffe0ff */
.L_x_127:
[----:B0-----:R-:W0:Y:S01]  /*0220*/  LDCU.64 UR4, c[0x0][0x398] ;  /* 0x00007300ff0477ac */ /* 0x001e220008000a00 */
[C---:B------:R-:W-:Y:S02]  /*0230*/  LEA R13, R3.reuse, R0, 0x5 ;  /* 0x00000000030d7211 */ /* 0x040fe400078e28ff */
[----:B------:R-:W-:Y:S01]  /*0240*/  LEA R12, R3, R2, 0x5 ;  /* 0x00000002030c7211 */ /* 0x000fe200078e28ff */
[----:B------:R-:W1:Y:S01]  /*0250*/  LDCU UR6, c[0x0][0x3a0] ;  /* 0x00007400ff0677ac */ /* 0x000e620008000800 */
[----:B0-----:R-:W-:Y:S02]  /*0260*/  ISETP.GE.AND P1, PT, R13, UR4, PT ;  /* 0x000000040d007c0c */ /* 0x001fe4000bf26270 */
[----:B------:R-:W-:Y:S02]  /*0270*/  ISETP.GE.AND P2, PT, R12, UR4, PT ;  /* 0x000000040c007c0c */ /* 0x000fe4000bf46270 */
[----:B------:R-:W-:Y:S02]  /*0280*/  ISETP.GE.OR P1, PT, R18, UR5, P1 ;  /* 0x0000000512007c0c */ /* 0x000fe40008f26670 */
[----:B-1----:R-:W-:-:S11]  /*0290*/  ISETP.GE.OR P2, PT, R17, UR6, P2 ;  /* 0x0000000611007c0c */ /* 0x002fd60009746670 */
[----:B------:R-:W0:Y:S01]  /*02a0*/  @!P1 LDC.64 R10, c[0x0][0x380] ;  /* 0x0000e000ff0a9b82 */ /* 0x000e220000000a00 */
[----:B------:R-:W-:Y:S01]  /*02b0*/  @!P1 IMAD R13, R18, UR4, R13 ;  /* 0x00000004120d9c24 */ /* 0x000fe2000f8e020d */
[----:B------:R-:W1:Y:S01]  /*02c0*/  LDCU UR4, c[0x0][0x3a4] ;  /* 0x00007480ff0477ac */ /* 0x000e620008000800 */
[----:B------:R-:W-:-:S05]  /*02d0*/  @!P2 IMAD R15, R12, UR6, R17 ;  /* 0x000000060c0fac24 */ /* 0x000fca000f8e0211 */
[----:B------:R-:W2:Y:S01]  /*02e0*/  @!P2 LDC.64 R8, c[0x0][0x388] ;  /* 0x0000e200ff08ab82 */ /* 0x000ea20000000a00 */
[----:B0-----:R-:W-:-:S06]  /*02f0*/  @!P1 IMAD.WIDE R10, R13, 0x4, R10 ;  /* 0x000000040d0a9825 */ /* 0x001fcc00078e020a */
[----:B------:R-:W3:Y:S01]  /*0300*/  @!P1 LDG.E.CONSTANT R10, desc[UR8][R10.64] ;  /* 0x000000080a0a9981 */ /* 0x000ee2000c1e9900 */
[----:B--2---:R-:W-:-:S06]  /*0310*/  @!P2 IMAD.WIDE R8, R15, 0x4, R8 ;  /* 0x000000040f08a825 */ /* 0x004fcc00078e0208 */
[----:B------:R-:W2:Y:S01]  /*0320*/  @!P2 LDG.E.CONSTANT R8, desc[UR8][R8.64] ;  /* 0x000000080808a981 */ /* 0x000ea2000c1e9900 */
[----:B------:R-:W0:Y:S01]  /*0330*/  @!P2 S2R R13, SR_CgaCtaId ;  /* 0x00000000000da919 */ /* 0x000e220000008800 */
[----:B------:R-:W-:-:S05]  /*0340*/  @!P2 MOV R12, 0x400 ;  /* 0x00000400000ca802 */ /* 0x000fca0000000f00 */
[----:B------:R-:W-:Y:S01]  /*0350*/  @!P2 VIADD R12, R12, 0x1000 ;  /* 0x000010000c0ca836 */ /* 0x000fe20000000000 */
[----:B------:R-:W-:Y:S01]  /*0360*/  IADD3 R3, PT, PT, R3, 0x1, RZ ;  /* 0x0000000103037810 */ /* 0x000fe20007ffe0ff */
[----:B------:R-:W-:Y:S03]  /*0370*/  BSSY.RECONVERGENT B1, `(.L_x_116) ;  /* 0x0000083000017945 */ /* 0x000fe60003800200 */
[----:B0-----:R-:W-:-:S04]  /*0380*/  @!P2 LEA R13, R13, R12, 0x18 ;  /* 0x0000000c0d0da211 */ /* 0x001fc800078ec0ff */
[----:B------:R-:W-:Y:S02]  /*0390*/  @!P2 LEA R15, R2, R13, 0x7 ;  /* 0x0000000d020fa211 */ /* 0x000fe400078e38ff */
[----:B------:R-:W-:-:S03]  /*03a0*/  @!P1 LEA R13, R0, R19, 0x2 ;  /* 0x00000013000d9211 */ /* 0x000fc600078e10ff */
[----:B------:R-:W-:Y:S02]  /*03b0*/  @!P2 IMAD R15, R0, 0x4, R15 ;  /* 0x00000004000fa824 */ /* 0x000fe400078e020f */
[----:B---3--:R0:W-:Y:S01]  /*03c0*/  @!P1 STS [R13], R10 ;  /* 0x0000000a0d009388 */ /* 0x0081e20000000800 */
[----:B-1----:R-:W-:-:S03]  /*03d0*/  ISETP.NE.AND P1, PT, R3, UR4, PT ;  /* 0x0000000403007c0c */ /* 0x002fc6000bf25270 */
[----:B--2---:R0:W-:Y:S01]  /*03e0*/  @!P2 STS [R15], R8 ;  /* 0x000000080f00a388 */ /* 0x0041e20000000800 */
[----:B------:R-:W-:Y:S06]  /*03f0*/  BAR.SYNC.DEFER_BLOCKING 0x0 ;  /* 0x0000000000007b1d */ /* 0x000fec0000010000 */
[----:B------:R-:W-:Y:S05]  /*0400*/  @!P0 BRA `(.L_x_117) ;  /* 0x0000000400e48947 */ /* 0x000fea0003800000 */
[C---:B------:R-:W-:Y:S01]  /*0410*/  ISETP.GE.AND P2, PT, R5.reuse, 0x20, PT ;  /* 0x000000200500780c */ /* 0x040fe20003f46270 */
[----:B------:R-:W-:Y:S03]  /*0420*/  BSSY.RECONVERGENT B0, `(.L_x_118) ;  /* 0x0000076000007945 */ /* 0x000fe60003800200 */
[----:B------:R-:W-:-:S04]  /*0430*/  SEL R4, R5, R4, !P2 ;  /* 0x0000000405047207 */ /* 0x000fc80005000000 */
[----:B------:R-:W-:-:S13]  /*0440*/  ISETP.GE.AND P2, PT, R4, 0x1, PT ;  /* 0x000000010400780c */ /* 0x000fda0003f46270 */
[----:B------:R-:W-:Y:S05]  /*0450*/  @!P2 BRA `(.L_x_119) ;  /* 0x0000000400c8a947 */ /* 0x000fea0003800000 */
[C---:B------:R-:W-:Y:S01]  /*0460*/  ISETP.GE.U32.AND P2, PT, R4.reuse, 0x10, PT ;  /* 0x000000100400780c */ /* 0x040fe20003f46070 */
[----:B------:R-:W-:Y:S01]  /*0470*/  BSSY.RECONVERGENT B2, `(.L_x_120) ;  /* 0x0000033000027945 */ /* 0x000fe20003800200 */
[----:B------:R-:W-:Y:S02]  /*0480*/  LOP3.LUT R22, R4, 0xf, RZ, 0xc0, !PT ;  /* 0x0000000f04167812 */ /* 0x000fe400078ec0ff */
[----:B------:R-:W-:-:S09]  /*0490*/  MOV R26, RZ ;  /* 0x000000ff001a7202 */ /* 0x000fd20000000f00 */
[----:B------:R-:W-:Y:S05]  /*04a0*/  @!P2 BRA `(.L_x_121) ;  /* 0x0000000000bca947 */ /* 0x000fea0003800000 */
[----:B------:R-:W-:Y:S01]  /*04b0*/  LOP3.LUT R26, R4, 0x7ffffff0, RZ, 0xc0, !PT ;  /* 0x7ffffff0041a7812 */ /* 0x000fe200078ec0ff */
[----:B------:R-:W-:Y:S01]  /*04c0*/  BSSY.RECONVERGENT B3, `(.L_x_121) ;  /* 0x000002d000037945 */ /* 0x000fe20003800200 */
[----:B------:R-:W-:Y:S01]  /*04d0*/  IMAD.MOV.U32 R24, RZ, RZ, R6 ;  /* 0x000000ffff187224 */ /* 0x000fe200078e0006 */
[----:B------:R-:W-:Y:S02]  /*04e0*/  MOV R23, R7 ;  /* 0x0000000700177202 */ /* 0x000fe40000000f00 */
[----:B------:R-:W-:-:S07]  /*04f0*/  IADD3 R25, PT, PT, -R26, RZ, RZ ;  /* 0x000000ff1a197210 */ /* 0x000fce0007ffe1ff */
.L_x_122:
[----:B0-----:R-:W-:Y:S01]  /*0500*/  LDS R8, [R24+-0x400] ;  /* 0xfffc000018087984 */ /* 0x001fe20000000800 */
[----:B------:R-:W-:-:S03]  /*0510*/  VIADD R25, R25, 0x10 ;  /* 0x0000001019197836 */ /* 0x000fc60000000000 */
[----:B------:R-:W0:Y:S02]  /*0520*/  LDS.128 R12, [R23+-0x20] ;  /* 0xffffe000170c7984 */ /* 0x000e240000000c00 */
[----:B------:R-:W-:Y:S02]  /*0530*/  ISETP.NE.AND P2, PT, R25, RZ, PT ;  /* 0x000000ff1900720c */ /* 0x000fe40003f45270 */
[----:B------:R-:W1:Y:S04]  /*0540*/  LDS R11, [R24+-0x380] ;  /* 0xfffc8000180b7984 */ /* 0x000e680000000800 */
[----:B------:R-:W2:Y:S04]  /*0550*/  LDS R9, [R24+-0x300] ;  /* 0xfffd000018097984 */ /* 0x000ea80000000800 */
[----:B------:R-:W-:Y:S01]  /*0560*/  LDS R29, [R24+-0x180] ;  /* 0xfffe8000181d7984 */ /* 0x000fe20000000800 */
[----:B0-----:R-:W-:-:S03]  /*0570*/  FFMA R8, R12, R8, R27 ;  /* 0x000000080c087223 */ /* 0x001fc6000000001b */
[----:B------:R-:W0:Y:S01]  /*0580*/  LDS R12, [R24+-0x280] ;  /* 0xfffd8000180c7984 */ /* 0x000e220000000800 */
[----:B-1----:R-:W-:-:S03]  /*0590*/  FFMA R8, R11, R13, R8 ;  /* 0x0000000d0b087223 */ /* 0x002fc60000000008 */
[----:B------:R-:W-:Y:S01]  /*05a0*/  LDS R13, [R24+-0x200] ;  /* 0xfffe0000180d7984 */ /* 0x000fe20000000800 */
[----:B--2---:R-:W-:-:S03]  /*05b0*/  FFMA R27, R9, R14, R8 ;  /* 0x0000000e091b7223 */ /* 0x004fc60000000008 */
[----:B------:R-:W1:Y:S01]  /*05c0*/  LDS.128 R8, [R23+-0x10] ;  /* 0xfffff00017087984 */ /* 0x000e620000000c00 */
[----:B0-----:R-:W-:-:S03]  /*05d0*/  FFMA R27, R12, R15, R27 ;  /* 0x0000000f0c1b7223 */ /* 0x001fc6000000001b */
[----:B------:R-:W0:Y:S01]  /*05e0*/  LDS R15, [R24+-0x100] ;  /* 0xffff0000180f7984 */ /* 0x000e220000000800 */
[----:B-1----:R-:W-:-:S03]  /*05f0*/  FFMA R12, R8, R13, R27 ;  /* 0x0000000d080c7223 */ /* 0x002fc6000000001b */
[----:B------:R-:W1:Y:S01]  /*0600*/  LDS R8, [R24+-0x80] ;  /* 0xffff800018087984 */ /* 0x000e620000000800 */
[----:B------:R-:W-:-:S03]  /*0610*/  FFMA R12, R29, R9, R12 ;  /* 0x000000091d0c7223 */ /* 0x000fc6000000000c */
[----:B------:R-:W-:Y:S04]  /*0620*/  LDS R9, [R24] ;  /* 0x0000000018097984 */ /* 0x000fe80000000800 */
[----:B------:R-:W-:Y:S01]  /*0630*/  LDS R29, [R24+0x80] ;  /* 0x00008000181d7984 */ /* 0x000fe20000000800 */
[----:B0-----:R-:W-:-:S03]  /*0640*/  FFMA R27, R15, R10, R12 ;  /* 0x0000000a0f1b7223 */ /* 0x001fc6000000000c */
[----:B------:R-:W0:Y:S01]  /*0650*/  LDS.128 R12, [R23] ;  /* 0x00000000170c7984 */ /* 0x000e220000000c00 */
[----:B-1----:R-:W-:-:S03]  /*0660*/  FFMA R27, R8, R11, R27 ;  /* 0x0000000b081b7223 */ /* 0x002fc6000000001b */
[----:B------:R-:W1:Y:S01]  /*0670*/  LDS R11, [R24+0x100] ;  /* 0x00010000180b7984 */ /* 0x000e620000000800 */
[----:B0-----:R-:W-:-:S03]  /*0680*/  FFMA R8, R12, R9, R27 ;  /* 0x000000090c087223 */ /* 0x001fc6000000001b */
[----:B------:R-:W0:Y:S01]  /*0690*/  LDS R12, [R24+0x180] ;  /* 0x00018000180c7984 */ /* 0x000e220000000800 */
[----:B------:R-:W-:-:S03]  /*06a0*/  FFMA R8, R29, R13, R8 ;  /* 0x0000000d1d087223 */ /* 0x000fc60000000008 */
[----:B------:R-:W-:Y:S01]  /*06b0*/  LDS R13, [R24+0x200] ;  /* 0x00020000180d7984 */ /* 0x000fe20000000800 */
[----:B-1----:R-:W-:-:S03]  /*06c0*/  FFMA R27, R11, R14, R8 ;  /* 0x0000000e0b1b7223 */ /* 0x002fc60000000008 */
[----:B------:R1:W2:Y:S02]  /*06d0*/  LDS.128 R8, [R23+0x10] ;  /* 0x0000100017087984 */ /* 0x0002a40000000c00 */
[----:B-1----:R-:W-:Y:S01]  /*06e0*/  IADD3 R23, PT, PT, R23, 0x40, RZ ;  /* 0x0000004017177810 */ /* 0x002fe20007ffe0ff */
[----:B0-----:R-:W-:Y:S02]  /*06f0*/  FFMA R15, R12, R15, R27 ;  /* 0x0000000f0c0f7223 */ /* 0x001fe4000000001b */
[----:B------:R-:W0:Y:S04]  /*0700*/  LDS R27, [R24+0x280] ;  /* 0x00028000181b7984 */ /* 0x000e280000000800 */
[----:B------:R-:W1:Y:S01]  /*0710*/  LDS R12, [R24+0x300] ;  /* 0x00030000180c7984 */ /* 0x000e620000000800 */
[----:B--2---:R-:W-:-:S03]  /*0720*/  FFMA R8, R8, R13, R15 ;  /* 0x0000000d08087223 */ /* 0x004fc6000000000f */
[----:B------:R2:W3:Y:S02]  /*0730*/  LDS R13, [R24+0x380] ;  /* 0x00038000180d7984 */ /* 0x0004e40000000800 */
[----:B--2---:R-:W-:Y:S01]  /*0740*/  IADD3 R24, PT, PT, R24, 0x800, RZ ;  /* 0x0000080018187810 */ /* 0x004fe20007ffe0ff */
[----:B0-----:R-:W-:-:S04]  /*0750*/  FFMA R9, R27, R9, R8 ;  /* 0x000000091b097223 */ /* 0x001fc80000000008 */
[----:B-1----:R-:W-:-:S04]  /*0760*/  FFMA R10, R12, R10, R9 ;  /* 0x0000000a0c0a7223 */ /* 0x002fc80000000009 */
[----:B---3--:R-:W-:Y:S01]  /*0770*/  FFMA R27, R13, R11, R10 ;  /* 0x0000000b0d1b7223 */ /* 0x008fe2000000000a */
[----:B------:R-:W-:Y:S06]  /*0780*/  @P2 BRA `(.L_x_122) ;  /* 0xfffffffc005c2947 */ /* 0x000fec000383ffff */
[----:B------:R-:W-:Y:S05]  /*0790*/  BSYNC.RECONVERGENT B3 ;  /* 0x0000000000037941 */ /* 0x000fea0003800200 */
.L_x_121:
[----:B------:R-:W-:Y:S05]  /*07a0*/  BSYNC.RECONVERGENT B2 ;  /* 0x0000000000027941 */ /* 0x000fea0003800200 */
.L_x_120:
[----:B------:R-:W-:-:S13]  /*07b0*/  ISETP.NE.AND P2, PT, R22, RZ, PT ;  /* 0x000000ff1600720c */ /* 0x000fda0003f45270 */
[----:B------:R-:W-:Y:S05]  /*07c0*/  @!P2 BRA `(.L_x_119) ;  /* 0x0000000000eca947 */ /* 0x000fea0003800000 */
[----:B------:R-:W-:Y:S01]  /*07d0*/  ISETP.GE.U32.AND P2, PT, R22, 0x8, PT ;  /* 0x000000081600780c */ /* 0x000fe20003f46070 */
[----:B------:R-:W-:Y:S01]  /*07e0*/  BSSY.RECONVERGENT B2, `(.L_x_123) ;  /* 0x0000019000027945 */ /* 0x000fe20003800200 */
[----:B------:R-:W-:-:S04]  /*07f0*/  LOP3.LUT R24, R4, 0x7, RZ, 0xc0, !PT ;  /* 0x0000000704187812 */ /* 0x000fc800078ec0ff */
[----:B------:R-:W-:-:S07]  /*0800*/  ISETP.NE.AND P3, PT, R24, RZ, PT ;  /* 0x000000ff1800720c */ /* 0x000fce0003f65270 */
[----:B------:R-:W-:Y:S06]  /*0810*/  @!P2 BRA `(.L_x_124) ;  /* 0x000000000054a947 */ /* 0x000fec0003800000 */
[C---:B------:R-:W-:Y:S01]  /*0820*/  IMAD R22, R26.reuse, 0x80, R16 ;  /* 0x000000801a167824 */ /* 0x040fe200078e0210 */
[C---:B------:R-:W-:Y:S02]  /*0830*/  LEA R23, R26.reuse, R19, 0x2 ;  /* 0x000000131a177211 */ /* 0x040fe400078e10ff */
[----:B------:R-:W-:Y:S02]  /*0840*/  IADD3 R26, PT, PT, R26, 0x8, RZ ;  /* 0x000000081a1a7810 */ /* 0x000fe40007ffe0ff */
[----:B------:R-:W-:Y:S04]  /*0850*/  LDS R12, [R22] ;  /* 0x00000000160c7984 */ /* 0x000fe80000000800 */
[----:B0-----:R-:W0:Y:S04]  /*0860*/  LDS.128 R8, [R23] ;  /* 0x0000000017087984 */ /* 0x001e280000000c00 */
[----:B------:R-:W1:Y:S04]  /*0870*/  LDS R13, [R22+0x80] ;  /* 0x00008000160d7984 */ /* 0x000e680000000800 */
[----:B------:R-:W2:Y:S04]  /*0880*/  LDS R14, [R22+0x100] ;  /* 0x00010000160e7984 */ /* 0x000ea80000000800 */
[----:B------:R-:W-:Y:S04]  /*0890*/  LDS R29, [R22+0x280] ;  /* 0x00028000161d7984 */ /* 0x000fe80000000800 */
[----:B------:R-:W-:Y:S01]  /*08a0*/  LDS R25, [R22+0x300] ;  /* 0x0003000016197984 */ /* 0x000fe20000000800 */
[----:B0-----:R-:W-:-:S04]  /*08b0*/  FFMA R8, R8, R12, R27 ;  /* 0x0000000c08087223 */ /* 0x001fc8000000001b */
[----:B-1----:R-:W-:Y:S02]  /*08c0*/  FFMA R13, R13, R9, R8 ;  /* 0x000000090d0d7223 */ /* 0x002fe40000000008 */
[----:B------:R-:W0:Y:S02]  /*08d0*/  LDS R8, [R22+0x180] ;  /* 0x0001800016087984 */ /* 0x000e240000000800 */
[----:B--2---:R-:W-:Y:S02]  /*08e0*/  FFMA R27, R14, R10, R13 ;  /* 0x0000000a0e1b7223 */ /* 0x004fe4000000000d */
[----:B------:R-:W-:Y:S04]  /*08f0*/  LDS R9, [R22+0x200] ;  /* 0x0002000016097984 */ /* 0x000fe80000000800 */
[----:B------:R-:W1:Y:S04]  /*0900*/  LDS.128 R12, [R23+0x10] ;  /* 0x00001000170c7984 */ /* 0x000e680000000c00 */
[----:B------:R-:W2:Y:S01]  /*0910*/  LDS R10, [R22+0x380] ;  /* 0x00038000160a7984 */ /* 0x000ea20000000800 */
[----:B0-----:R-:W-:-:S04]  /*0920*/  FFMA R11, R8, R11, R27 ;  /* 0x0000000b080b7223 */ /* 0x001fc8000000001b */
[----:B-1----:R-:W-:-:S04]  /*0930*/  FFMA R12, R12, R9, R11 ;  /* 0x000000090c0c7223 */ /* 0x002fc8000000000b */
[----:B------:R-:W-:-:S04]  /*0940*/  FFMA R12, R29, R13, R12 ;  /* 0x0000000d1d0c7223 */ /* 0x000fc8000000000c */
[----:B------:R-:W-:-:S04]  /*0950*/  FFMA R25, R25, R14, R12 ;  /* 0x0000000e19197223 */ /* 0x000fc8000000000c */
[----:B--2---:R-:W-:-:S07]  /*0960*/  FFMA R27, R10, R15, R25 ;  /* 0x0000000f0a1b7223 */ /* 0x004fce0000000019 */
.L_x_124:
[----:B------:R-:W-:Y:S05]  /*0970*/  BSYNC.RECONVERGENT B2 ;  /* 0x0000000000027941 */ /* 0x000fea0003800200 */
.L_x_123:
[----:B------:R-:W-:Y:S05]  /*0980*/  @!P3 BRA `(.L_x_119) ;  /* 0x00000000007cb947 */ /* 0x000fea0003800000 */
[----:B------:R-:W-:Y:S01]  /*0990*/  ISETP.GE.U32.AND P2, PT, R24, 0x4, PT ;  /* 0x000000041800780c */ /* 0x000fe20003f46070 */
[----:B------:R-:W-:Y:S01]  /*09a0*/  BSSY.RECONVERGENT B2, `(.L_x_125) ;  /* 0x0000010000027945 */ /* 0x000fe20003800200 */
[----:B0-----:R-:W-:-:S04]  /*09b0*/  LOP3.LUT R13, R4, 0x3, RZ, 0xc0, !PT ;  /* 0x00000003040d7812 */ /* 0x001fc800078ec0ff */
[----:B------:R-:W-:-:S07]  /*09c0*/  ISETP.NE.AND P3, PT, R13, RZ, PT ;  /* 0x000000ff0d00720c */ /* 0x000fce0003f65270 */
[----:B------:R-:W-:Y:S06]  /*09d0*/  @!P2 BRA `(.L_x_126) ;  /* 0x000000000030a947 */ /* 0x000fec0003800000 */
[C---:B------:R-:W-:Y:S01]  /*09e0*/  LEA R8, R26.reuse, R19, 0x2 ;  /* 0x000000131a087211 */ /* 0x040fe200078e10ff */
[C---:B------:R-:W-:Y:S01]  /*09f0*/  IMAD R12, R26.reuse, 0x80, R16 ;  /* 0x000000801a0c7824 */ /* 0x040fe200078e0210 */
[----:B------:R-:W-:-:S04]  /*0a00*/  IADD3 R26, PT, PT, R26, 0x4, RZ ;  /* 0x000000041a1a7810 */ /* 0x000fc80007ffe0ff */
[----:B------:R-:W-:Y:S04]  /*0a10*/  LDS R14, [R12] ;  /* 0x000000000c0e7984 */ /* 0x000fe80000000800 */
[----:B------:R-:W0:Y:S04]  /*0a20*/  LDS.128 R8, [R8] ;  /* 0x0000000008087984 */ /* 0x000e280000000c00 */
[----:B------:R-:W1:Y:S04]  /*0a30*/  LDS R15, [R12+0x80] ;  /* 0x000080000c0f7984 */ /* 0x000e680000000800 */
[----:B------:R-:W2:Y:S04]  /*0a40*/  LDS R22, [R12+0x100] ;  /* 0x000100000c167984 */ /* 0x000ea80000000800 */
[----:B------:R-:W3:Y:S01]  /*0a50*/  LDS R23, [R12+0x180] ;  /* 0x000180000c177984 */ /* 0x000ee20000000800 */
[----:B0-----:R-:W-:-:S04]  /*0a60*/  FFMA R14, R8, R14, R27 ;  /* 0x0000000e080e7223 */ /* 0x001fc8000000001b */
[----:B-1----:R-:W-:-:S04]  /*0a70*/  FFMA R9, R15, R9, R14 ;  /* 0x000000090f097223 */ /* 0x002fc8000000000e */
[----:B--2---:R-:W-:-:S04]  /*0a80*/  FFMA R10, R22, R10, R9 ;  /* 0x0000000a160a7223 */ /* 0x004fc80000000009 */
[----:B---3--:R-:W-:-:S07]  /*0a90*/  FFMA R27, R23, R11, R10 ;  /* 0x0000000b171b7223 */ /* 0x008fce000000000a */
.L_x_126:
[----:B------:R-:W-:Y:S05]  /*0aa0*/  BSYNC.RECONVERGENT B2 ;  /* 0x0000000000027941 */ /* 0x000fea0003800200 */
.L_x_125:
[----:B------:R-:W-:Y:S05]  /*0ab0*/  @!P3 BRA `(.L_x_119) ;  /* 0x000000000030b947 */ /* 0x000fea0003800000 */
[C---:B------:R-:W-:Y:S01]  /*0ac0*/  IMAD R8, R26.reuse, 0x4, R19 ;  /* 0x000000041a087824 */ /* 0x040fe200078e0213 */
[----:B------:R-:W-:Y:S02]  /*0ad0*/  LEA R26, R26, R16, 0x7 ;  /* 0x000000101a1a7211 */ /* 0x000fe400078e38ff */
[----:B------:R-:W-:-:S03]  /*0ae0*/  ISETP.NE.AND P2, PT, R13, 0x1, PT ;  /* 0x000000010d00780c */ /* 0x000fc60003f45270 */
[----:B------:R-:W-:Y:S04]  /*0af0*/  LDS.128 R8, [R8] ;  /* 0x0000000008087984 */ /* 0x000fe80000000c00 */
[----:B------:R-:W0:Y:S02]  /*0b00*/  LDS R12, [R26] ;  /* 0x000000001a0c7984 */ /* 0x000e240000000800 */
[----:B0-----:R-:W-:-:S04]  /*0b10*/  FFMA R27, R8, R12, R27 ;  /* 0x0000000c081b7223 */ /* 0x001fc8000000001b */
[----:B------:R-:W-:Y:S05]  /*0b20*/  @!P2 BRA `(.L_x_119) ;  /* 0x000000000014a947 */ /* 0x000fea0003800000 */
[----:B------:R-:W-:Y:S01]  /*0b30*/  ISETP.NE.AND P2, PT, R13, 0x2, PT ;  /* 0x000000020d00780c */ /* 0x000fe20003f45270 */
[----:B------:R-:W0:-:S12]  /*0b40*/  LDS R8, [R26+0x80] ;  /* 0x000080001a087984 */ /* 0x000e180000000800 */
[----:B------:R-:W1:Y:S01]  /*0b50*/  @P2 LDS R12, [R26+0x100] ;  /* 0x000100001a0c2984 */ /* 0x000e620000000800 */
[----:B0-----:R-:W-:-:S04]  /*0b60*/  FFMA R27, R8, R9, R27 ;  /* 0x00000009081b7223 */ /* 0x001fc8000000001b */
[----:B-1----:R-:W-:-:S07]  /*0b70*/  @P2 FFMA R27, R12, R10, R27 ;  /* 0x0000000a0c1b2223 */ /* 0x002fce000000001b */
.L_x_119:
[----:B------:R-:W-:Y:S05]  /*0b80*/  BSYNC.RECONVERGENT B0 ;  /* 0x0000000000007941 */ /* 0x000fea0003800200 */
.L_x_118:
[----:B------:R-:W-:-:S07]  /*0b90*/  IADD3 R5, PT, PT, R5, -0x20, RZ ;  /* 0xffffffe005057810 */ /* 0x000fce0007ffe0ff */
.L_x_117:
[----:B------:R-:W-:Y:S05]  /*0ba0*/  BSYNC.RECONVERGENT B1 ;  /* 0x0000000000017941 */ /* 0x000fea0003800200 */
.L_x_116:
[----:B------:R-:W-:Y:S06]  /*0bb0*/  BAR.SYNC.DEFER_BLOCKING 0x0 ;  /* 0x0000000000007b1d */ /* 0x000fec0000010000 */
[----:B------:R-:W-:Y:S05]  /*0bc0*/  @P1 BRA `(.L_x_127) ;  /* 0xfffffff400941947 */ /* 0x000fea000383ffff */
.L_x_115:
[----:B------:R-:W1:Y:S01]  /*0bd0*/  LDCU UR4, c[0x0][0x39c] ;  /* 0x00007380ff0477ac */ /* 0x000e620008000800 */
[----:B------:R-:W2:Y:S01]  /*0be0*/  LDCU UR5, c[0x0][0x3a0] ;  /* 0x00007400ff0577ac */ /* 0x000ea20008000800 */
[----:B-1----:R-:W-:-:S04]  /*0bf0*/  ISETP.GE.AND P0, PT, R20, UR4, PT ;  /* 0x0000000414007c0c */ /* 0x002fc8000bf06270 */
[----:B--2---:R-:W-:-:S13]  /*0c00*/  ISETP.GE.OR P0, PT, R21, UR5, P0 ;  /* 0x0000000515007c0c */ /* 0x004fda0008706670 */
[----:B------:R-:W-:Y:S05]  /*0c10*/  @P0 EXIT ;  /* 0x000000000000094d */ /* 0x000fea0003800000 */
[----:B------:R-:W1:Y:S01]  /*0c20*/  LDC.64 R2, c[0x0][0x390] ;  /* 0x0000e400ff027b82 */ /* 0x000e620000000a00 */
[----:B------:R-:W-:-:S04]  /*0c30*/  IMAD R21, R20, UR5, R21 ;  /* 0x0000000514157c24 */ /* 0x000fc8000f8e0215 */
[----:B-1----:R-:W-:-:S05]  /*0c40*/  IMAD.WIDE R2, R21, 0x4, R2 ;  /* 0x0000000415027825 */ /* 0x002fca00078e0202 */
[----:B------:R-:W-:Y:S01]  /*0c50*/  STG.E desc[UR8][R2.64], R27 ;  /* 0x0000001b02007986 */ /* 0x000fe2000c101908 */
[----:B------:R-:W-:Y:S05]  /*0c60*/  EXIT ;  /* 0x000000000000794d */ /* 0x000fea0003800000 */
.L_x_128:
        /* <DEDUP_REMOVED lines=9> */
.L_x_290:


//--------------------- .text.addCopy             --------------------------
	.section	.text.addCopy,"ax",@progbits
	.align	128
        .global         addCopy
        .type           addCopy,@function
        .size           addCopy,(.L_x_291 - addCopy)
        .other          addCopy,@"STO_CUDA_ENTRY STV_DEFAULT"
addCopy:
.text.addCopy:
        /* <DEDUP_REMOVED lines=29> */
.L_x_130:
        /* <DEDUP_REMOVED lines=43> */
.L_x_129:
        /* <DEDUP_REMOVED lines=27> */
.L_x_131:
[----:B------:R-:W-:Y:S05]  /*0630*/  @!P1 EXIT ;  /* 0x000000000000994d */ /* 0x000fea0003800000 */
[----:B------:R-:W-:Y:S02]  /*0640*/  ISETP.GE.U32.AND P0, PT, R10, 0x4, PT ;  /* 0x000000040a00780c */ /* 0x000fe40003f06070 */
[----:B--2---:R-:W-:-:S04]  /*0650*/  LOP3.LUT R8, R4, 0x3, RZ, 0xc0, !PT ;  /* 0x0000000304087812 */ /* 0x004fc800078ec0ff */
        /* <DEDUP_REMOVED lines=16> */
.L_x_132:
[----:B------:R-:W-:Y:S05]  /*0760*/  @!P1 EXIT ;  /* 0x000000000000994d */ /* 0x000fea0003800000 */
[----:B------:R-:W1:Y:S01]  /*0770*/  LDC.64 R4, c[0x0][0x380] ;  /* 0x0000e000ff047b82 */ /* 0x000e620000000a00 */
[----:B------:R-:W-:-:S07]  /*0780*/  IADD3 R8, PT, PT, -R8, RZ, RZ ;  /* 0x000000ff08087210 */ /* 0x000fce0007ffe1ff */
[----:B0-----:R-:W0:Y:S01]  /*0790*/  LDC.64 R6, c[0x0][0x388] ;  /* 0x0000e200ff067b82 */ /* 0x001e220000000a00 */
[----:B-1----:R-:W-:-:S04]  /*07a0*/  IMAD.WIDE.U32 R2, R2, 0x4, R4 ;  /* 0x0000000402027825 */ /* 0x002fc800078e0004 */
[----:B------:R-:W-:Y:S01]  /*07b0*/  IMAD.MOV.U32 R9, RZ, RZ, R3 ;  /* 0x000000ffff097224 */ /* 0x000fe200078e0003 */
[----:B------:R-:W-:-:S07]  /*07c0*/  MOV R4, R2 ;  /* 0x0000000200047202 */ /* 0x000fce0000000f00 */
.L_x_133:
        /* <DEDUP_REMOVED lines=11> */
.L_x_134:
        /* <DEDUP_REMOVED lines=16> */
.L_x_291:


//--------------------- .text.set_value           --------------------------
	.section	.text.set_value,"ax",@progbits
	.align	128
        .global         set_value
        .type           set_value,@function
        .size           set_value,(.L_x_292 - set_value)
        .other          set_value,@"STO_CUDA_ENTRY STV_DEFAULT"
set_value:
.text.set_value:
[----:B------:R-:W-:Y:S01]  /*0000*/  LDC R1, c[0x0][0x37c] ;  /* 0x0000df00ff017b82 */ /* 0x000fe20000000800 */
[----:B------:R-:W0:Y:S07]  /*0010*/  S2R R0, SR_TID.X ;  /* 0x0000000000007919 */ /* 0x000e2e0000002100 */
[----:B------:R-:W0:Y:S01]  /*0020*/  S2UR UR4, SR_CTAID.X ;  /* 0x00000000000479c3 */ /* 0x000e220000002500 */
[----:B------:R-:W1:Y:S07]  /*0030*/  LDCU.64 UR6, c[0x0][0x390] ;  /* 0x00007200ff0677ac */ /* 0x000e6e0008000a00 */
[----:B------:R-:W0:Y:S02]  /*0040*/  LDC R3, c[0x0][0x360] ;  /* 0x0000d800ff037b82 */ /* 0x000e240000000800 */
[----:B0-----:R-:W-:-:S05]  /*0050*/  IMAD R0, R3, UR4, R0 ;  /* 0x0000000403007c24 */ /* 0x001fca000f8e0200 */
[----:B-1----:R-:W-:Y:S02]  /*0060*/  ISETP.GE.U32.AND P0, PT, R0, UR6, PT ;  /* 0x0000000600007c0c */ /* 0x002fe4000bf06070 */
[----:B------:R-:W-:-:S04]  /*0070*/  SHF.R.S32.HI R3, RZ, 0x1f, R0 ;  /* 0x0000001fff037819 */ /* 0x000fc80000011400 */
[----:B------:R-:W-:-:S13]  /*0080*/  ISETP.GE.AND.EX P0, PT, R3, UR7, PT, P0 ;  /* 0x0000000703007c0c */ /* 0x000fda000bf06300 */
[----:B------:R-:W-:Y:S05]  /*0090*/  @P0 EXIT ;  /* 0x000000000000094d */ /* 0x000fea0003800000 */
[----:B------:R-:W0:Y:S01]  /*00a0*/  LDCU.64 UR6, c[0x0][0x380] ;  /* 0x00007000ff0677ac */ /* 0x000e220008000a00 */
[----:B------:R-:W1:Y:S01]  /*00b0*/  LDC R5, c[0x0][0x388] ;  /* 0x0000e200ff057b82 */ /* 0x000e620000000800 */
[----:B------:R-:W1:Y:S01]  /*00c0*/  LDCU.64 UR4, c[0x0][0x358] ;  /* 0x00006b00ff0477ac */ /* 0x000e620008000a00 */
[----:B0-----:R-:W-:-:S04]  /*00d0*/  LEA R2, P0, R0, UR6, 0x2 ;  /* 0x0000000600027c11 */ /* 0x001fc8000f8010ff */
[----:B------:R-:W-:-:S05]  /*00e0*/  LEA.HI.X R3, R0, UR7, R3, 0x2, P0 ;  /* 0x0000000700037c11 */ /* 0x000fca00080f1403 */
[----:B-1----:R-:W-:Y:S01]  /*00f0*/  STG.E desc[UR4][R2.64], R5 ;  /* 0x0000000502007986 */ /* 0x002fe2000c101904 */
[----:B------:R-:W-:Y:S05]  /*0100*/  EXIT ;  /* 0x000000000000794d */ /* 0x000fea0003800000 */
.L_x_135:
        /* <DEDUP_REMOVED lines=15> */
.L_x_292:


//--------------------- .text.softmax_kernel      --------------------------
	.section	.text.softmax_kernel,"ax",@progbits
	.align	128
        .global         softmax_kernel
        .type           softmax_kernel,@function
        .size           softmax_kernel,(.L_x_280 - softmax_kernel)
        .other          softmax_kernel,@"STO_CUDA_ENTRY STV_DEFAULT"
softmax_kernel:
.text.softmax_kernel:
[----:B------:R-:W-:Y:S01]  /*0000*/  LDC R1, c[0x0][0x37c] ;  /* 0x0000df00ff017b82 */ /* 0x000fe20000000800 */
[----:B------:R-:W0:Y:S01]  /*0010*/  S2R R3, SR_TID.Y ;  /* 0x0000000000037919 */ /* 0x000e220000002200 */
[----:B------:R-:W1:Y:S06]  /*0020*/  LDCU UR5, c[0x0][0x360] ;  /* 0x00006c00ff0577ac */ /* 0x000e6c0008000800 */
[----:B------:R-:W0:Y:S01]  /*0030*/  S2UR UR4, SR_CTAID.X ;  /* 0x00000000000479c3 */ /* 0x000e220000002500 */
[----:B------:R-:W1:Y:S01]  /*0040*/  S2R R5, SR_TID.X ;  /* 0x0000000000057919 */ /* 0x000e620000002100 */
[----:B------:R-:W2:Y:S06]  /*0050*/  LDCU UR6, c[0x0][0x388] ;  /* 0x00007100ff0677ac */ /* 0x000eac0008000800 */
[----:B------:R-:W0:Y:S02]  /*0060*/  LDC R0, c[0x0][0x364] ;  /* 0x0000d900ff007b82 */ /* 0x000e240000000800 */
[----:B0-----:R-:W-:-:S04]  /*0070*/  IMAD R0, R0, UR4, R3 ;  /* 0x0000000400007c24 */ /* 0x001fc8000f8e0203 */
[----:B-1----:R-:W-:-:S05]  /*0080*/  IMAD R0, R0, UR5, R5 ;  /* 0x0000000500007c24 */ /* 0x002fca000f8e0205 */
[----:B--2---:R-:W-:-:S13]  /*0090*/  ISETP.GE.AND P0, PT, R0, UR6, PT ;  /* 0x0000000600007c0c */ /* 0x004fda000bf06270 */
[----:B------:R-:W-:Y:S05]  /*00a0*/  @P0 EXIT ;  /* 0x000000000000094d */ /* 0x000fea0003800000 */
[----:B------:R-:W0:Y:S01]  /*00b0*/  LDC.64 R2, c[0x0][0x380] ;  /* 0x0000e000ff027b82 */ /* 0x000e220000000a00 */
[----:B------:R-:W1:Y:S01]  /*00c0*/  LDCU UR5, c[0x0][0x38c] ;  /* 0x00007180ff0577ac */ /* 0x000e620008000800 */
[----:B------:R-:W2:Y:S01]  /*00d0*/  LDCU.64 UR8, c[0x0][0x358] ;  /* 0x00006b00ff0877ac */ /* 0x000ea20008000a00 */
[----:B-1----:R-:W-:-:S04]  /*00e0*/  IMAD R9, R0, UR5, RZ ;  /* 0x0000000500097c24 */ /* 0x002fc8000f8e02ff */
[----:B0-----:R-:W-:-:S05]  /*00f0*/  IMAD.WIDE R2, R9, 0x4, R2 ;  /* 0x0000000409027825 */ /* 0x001fca00078e0202 */
[----:B--2---:R0:W5:Y:S01]  /*0100*/  LDG.E.CONSTANT R10, desc[UR8][R2.64] ;  /* 0x00000008020a7981 */ /* 0x004162000c1e9900 */
[----:B------:R-:W-:Y:S01]  /*0110*/  UISETP.GE.AND UP0, UPT, UR5, 0x2, UPT ;  /* 0x000000020500788c */ /* 0x000fe2000bf06270 */
[----:B------:R-:W-:-:S08]  /*0120*/  SHF.R.S32.HI R12, RZ, 0x1f, R9 ;  /* 0x0000001fff0c7819 */ /* 0x000fd00000011409 */
[----:B0-----:R-:W-:Y:S05]  /*0130*/  BRA.U !UP0, `(.L_x_136) ;  /* 0x0000000508807547 */ /* 0x001fea000b800000 */
[----:B------:R-:W-:Y:S01]  /*0140*/  UIADD3 UR4, UPT, UPT, UR5, -0x1, URZ ;  /* 0xffffffff05047890 */ /* 0x000fe2000fffe0ff */
[----:B------:R-:W-:Y:S01]  /*0150*/  HFMA2 R7, -RZ, RZ, 0, 5.9604644775390625e-08 ;  /* 0x00000001ff077431 */ /* 0x000fe200000001ff */
[----:B------:R-:W-:Y:S02]  /*0160*/  UIADD3 UR5, UPT, UPT, UR5, -0x2, URZ ;  /* 0xfffffffe05057890 */ /* 0x000fe4000fffe0ff */
[----:B------:R-:W-:Y:S02]  /*0170*/  ULOP3.LUT UR6, UR4, 0xf, URZ, 0xc0, !UPT ;  /* 0x0000000f04067892 */ /* 0x000fe4000f8ec0ff */
[----:B------:R-:W-:-:S09]  /*0180*/  UISETP.GE.U32.AND UP0, UPT, UR5, 0xf, UPT ;  /* 0x0000000f0500788c */ /* 0x000fd2000bf06070 */
[----:B------:R-:W-:Y:S05]  /*0190*/  BRA.U !UP0, `(.L_x_137) ;  /* 0x0000000108a07547 */ /* 0x000fea000b800000 */
[----:B------:R-:W0:Y:S01]  /*01a0*/  LDCU.64 UR10, c[0x0][0x380] ;  /* 0x00007000ff0a77ac */ /* 0x000e220008000a00 */
[----:B------:R-:W-:Y:S01]  /*01b0*/  MOV R0, RZ ;  /* 0x000000ff00007202 */ /* 0x000fe20000000f00 */
[----:B------:R-:W-:-:S04]  /*01c0*/  ULOP3.LUT UR5, UR4, 0xfffffff0, URZ, 0xc0, !UPT ;  /* 0xfffffff004057892 */ /* 0x000fc8000f8ec0ff */
[----:B------:R-:W-:Y:S01]  /*01d0*/  UIADD3 UR5, UPT, UPT, -UR5, URZ, URZ ;  /* 0x000000ff05057290 */ /* 0x000fe2000fffe1ff */
[----:B0-----:R-:W-:-:S04]  /*01e0*/  LEA R14, P0, R9, UR10, 0x2 ;  /* 0x0000000a090e7c11 */ /* 0x001fc8000f8010ff */
[----:B------:R-:W-:Y:S02]  /*01f0*/  IADD3 R14, P1, PT, R14, 0x20, RZ ;  /* 0x000000200e0e7810 */ /* 0x000fe40007f3e0ff */
[----:B------:R-:W-:-:S04]  /*0200*/  LEA.HI.X R5, R9, UR11, R12, 0x2, P0 ;  /* 0x0000000b09057c11 */ /* 0x000fc800080f140c */
[----:B------:R-:W-:-:S07]  /*0210*/  IADD3.X R5, PT, PT, RZ, R5, RZ, P1, !PT ;  /* 0x00000005ff057210 */ /* 0x000fce0000ffe4ff */
.L_x_138:
[----:B------:R-:W-:-:S05]  /*0220*/  MOV R4, R14 ;  /* 0x0000000e00047202 */ /* 0x000fca0000000f00 */
[----:B------:R-:W2:Y:S04]  /*0230*/  LDG.E.CONSTANT R13, desc[UR8][R4.64+-0x1c] ;  /* 0xffffe408040d7981 */ /* 0x000ea8000c1e9900 */
[----:B------:R-:W2:Y:S04]  /*0240*/  LDG.E.CONSTANT R14, desc[UR8][R4.64+-0x18] ;  /* 0xffffe808040e7981 */ /* 0x000ea8000c1e9900 */
[----:B------:R-:W3:Y:S04]  /*0250*/  LDG.E.CONSTANT R16, desc[UR8][R4.64+-0x14] ;  /* 0xffffec0804107981 */ /* 0x000ee8000c1e9900 */
        /* <DEDUP_REMOVED lines=14> */
[----:B------:R-:W-:-:S03]  /*0340*/  IADD3 R0, PT, PT, R0, 0x10, RZ ;  /* 0x0000001000007810 */ /* 0x000fc60007ffe0ff */
[----:B------:R-:W-:Y:S01]  /*0350*/  UISETP.NE.AND UP0, UPT, UR5, URZ, UPT ;  /* 0x000000ff0500728c */ /* 0x000fe2000bf05270 */
[----:B--2--5:R-:W-:Y:S02]  /*0360*/  FMNMX3 R13, R10, R13, R14, !PT ;  /* 0x0000000d0a0d7276 */ /* 0x024fe4000780000e */
[----:B------:R-:W-:-:S04]  /*0370*/  IADD3 R14, P0, PT, R4, 0x40, RZ ;  /* 0x00000040040e7810 */ /* 0x000fc80007f1e0ff */
[----:B0-----:R-:W-:Y:S02]  /*0380*/  IADD3.X R5, PT, PT, RZ, R5, RZ, P0, !PT ;  /* 0x00000005ff057210 */ /* 0x001fe400007fe4ff */
[----:B---3--:R-:W-:-:S04]  /*0390*/  FMNMX3 R13, R13, R16, R15, !PT ;  /* 0x000000100d0d7276 */ /* 0x008fc8000780000f */
[----:B----4-:R-:W-:-:S04]  /*03a0*/  FMNMX3 R13, R13, R18, R17, !PT ;  /* 0x000000120d0d7276 */ /* 0x010fc80007800011 */
[----:B------:R-:W-:-:S04]  /*03b0*/  FMNMX3 R13, R13, R20, R19, !PT ;  /* 0x000000140d0d7276 */ /* 0x000fc80007800013 */
[----:B------:R-:W-:-:S04]  /*03c0*/  FMNMX3 R13, R13, R22, R21, !PT ;  /* 0x000000160d0d7276 */ /* 0x000fc80007800015 */
[----:B------:R-:W-:-:S04]  /*03d0*/  FMNMX3 R13, R13, R24, R23, !PT ;  /* 0x000000180d0d7276 */ /* 0x000fc80007800017 */
[----:B------:R-:W-:-:S04]  /*03e0*/  FMNMX3 R6, R13, R11, R6, !PT ;  /* 0x0000000b0d067276 */ /* 0x000fc80007800006 */
[----:B------:R-:W-:Y:S01]  /*03f0*/  FMNMX3 R10, R6, R8, R7, !PT ;  /* 0x00000008060a7276 */ /* 0x000fe20007800007 */
[----:B------:R-:W-:Y:S06]  /*0400*/  BRA.U UP0, `(.L_x_138) ;  /* 0xfffffffd00847547 */ /* 0x000fec000b83ffff */
[----:B------:R-:W-:-:S07]  /*0410*/  IADD3 R7, PT, PT, R0, 0x1, RZ ;  /* 0x0000000100077810 */ /* 0x000fce0007ffe0ff */
.L_x_137:
[----:B------:R-:W-:-:S09]  /*0420*/  UISETP.NE.AND UP0, UPT, UR6, URZ, UPT ;  /* 0x000000ff0600728c */ /* 0x000fd2000bf05270 */
[----:B------:R-:W-:Y:S05]  /*0430*/  BRA.U !UP0, `(.L_x_136) ;  /* 0x0000000108c07547 */ /* 0x000fea000b800000 */
[----:B------:R-:W-:Y:S02]  /*0440*/  UISETP.GE.U32.AND UP0, UPT, UR6, 0x8, UPT ;  /* 0x000000080600788c */ /* 0x000fe4000bf06070 */
[----:B------:R-:W-:-:S04]  /*0450*/  ULOP3.LUT UR5, UR4, 0x7, URZ, 0xc0, !UPT ;  /* 0x0000000704057892 */ /* 0x000fc8000f8ec0ff */
[----:B------:R-:W-:-:S03]  /*0460*/  UISETP.NE.AND UP1, UPT, UR5, URZ, UPT ;  /* 0x000000ff0500728c */ /* 0x000fc6000bf25270 */
[----:B------:R-:W-:Y:S08]  /*0470*/  BRA.U !UP0, `(.L_x_139) ;  /* 0x0000000108387547 */ /* 0x000ff0000b800000 */
[----:B------:R-:W-:-:S05]  /*0480*/  IMAD.WIDE.U32 R4, R7, 0x4, R2 ;  /* 0x0000000407047825 */ /* 0x000fca00078e0002 */
[----:B------:R-:W2:Y:S04]  /*0490*/  LDG.E.CONSTANT R11, desc[UR8][R4.64] ;  /* 0x00000008040b7981 */ /* 0x000ea8000c1e9900 */
[----:B------:R-:W2:Y:S04]  /*04a0*/  LDG.E.CONSTANT R0, desc[UR8][R4.64+0x4] ;  /* 0x0000040804007981 */ /* 0x000ea8000c1e9900 */
[----:B------:R-:W3:Y:S04]  /*04b0*/  LDG.E.CONSTANT R13, desc[UR8][R4.64+0x8] ;  /* 0x00000808040d7981 */ /* 0x000ee8000c1e9900 */
[----:B------:R-:W3:Y:S04]  /*04c0*/  LDG.E.CONSTANT R6, desc[UR8][R4.64+0xc] ;  /* 0x00000c0804067981 */ /* 0x000ee8000c1e9900 */
[----:B------:R-:W4:Y:S04]  /*04d0*/  LDG.E.CONSTANT R15, desc[UR8][R4.64+0x10] ;  /* 0x00001008040f7981 */ /* 0x000f28000c1e9900 */
[----:B------:R-:W4:Y:S04]  /*04e0*/  LDG.E.CONSTANT R8, desc[UR8][R4.64+0x14] ;  /* 0x0000140804087981 */ /* 0x000f28000c1e9900 */
[----:B------:R-:W4:Y:S04]  /*04f0*/  LDG.E.CONSTANT R17, desc[UR8][R4.64+0x18] ;  /* 0x0000180804117981 */ /* 0x000f28000c1e9900 */
[----:B------:R-:W4:Y:S01]  /*0500*/  LDG.E.CONSTANT R14, desc[UR8][R4.64+0x1c] ;  /* 0x00001c08040e7981 */ /* 0x000f22000c1e9900 */
[----:B------:R-:W-:-:S02]  /*0510*/  IADD3 R7, PT, PT, R7, 0x8, RZ ;  /* 0x0000000807077810 */ /* 0x000fc40007ffe0ff */
[----:B--2--5:R-:W-:-:S04]  /*0520*/  FMNMX3 R0, R10, R11, R0, !PT ;  /* 0x0000000b0a007276 */ /* 0x024fc80007800000 */
[----:B---3--:R-:W-:-:S04]  /*0530*/  FMNMX3 R0, R0, R13, R6, !PT ;  /* 0x0000000d00007276 */ /* 0x008fc80007800006 */
[----:B----4-:R-:W-:-:S04]  /*0540*/  FMNMX3 R0, R0, R15, R8, !PT ;  /* 0x0000000f00007276 */ /* 0x010fc80007800008 */
[----:B------:R-:W-:-:S07]  /*0550*/  FMNMX3 R10, R0, R17, R14, !PT ;  /* 0x00000011000a7276 */ /* 0x000fce000780000e */
.L_x_139:
        /* <DEDUP_REMOVED lines=9> */
[----:B------:R-:W3:Y:S01]  /*05f0*/  LDG.E.CONSTANT R6, desc[UR8][R4.64+0xc] ;  /* 0x00000c0804067981 */ /* 0x000ee2000c1e9900 */
[----:B------:R-:W-:-:S02]  /*0600*/  IADD3 R7, PT, PT, R7, 0x4, RZ ;  /* 0x0000000407077810 */ /* 0x000fc40007ffe0ff */
[----:B--2--5:R-:W-:-:S04]  /*0610*/  FMNMX3 R0, R10, R11, R0, !PT ;  /* 0x0000000b0a007276 */ /* 0x024fc80007800000 */
[----:B---3--:R-:W-:-:S07]  /*0620*/  FMNMX3 R10, R0, R13, R6, !PT ;  /* 0x0000000d000a7276 */ /* 0x008fce0007800006 */
.L_x_140:
[----:B------:R-:W-:Y:S05]  /*0630*/  BRA.U !UP1, `(.L_x_136) ;  /* 0x0000000109407547 */ /* 0x000fea000b800000 */
[----:B------:R-:W0:Y:S01]  /*0640*/  LDCU.64 UR6, c[0x0][0x380] ;  /* 0x00007000ff0677ac */ /* 0x000e220008000a00 */
[C---:B------:R-:W-:Y:S02]  /*0650*/  SHF.L.U64.HI R5, R9.reuse, 0x2, R12 ;  /* 0x0000000209057819 */ /* 0x040fe4000001020c */
[----:B------:R-:W-:Y:S01]  /*0660*/  SHF.L.U32 R4, R9, 0x2, RZ ;  /* 0x0000000209047819 */ /* 0x000fe200000006ff */
[----:B------:R-:W-:-:S04]  /*0670*/  UIADD3 UR4, UPT, UPT, -UR4, URZ, URZ ;  /* 0x000000ff04047290 */ /* 0x000fc8000fffe1ff */
[----:B------:R-:W-:-:S03]  /*0680*/  IMAD.WIDE.U32 R4, R7, 0x4, R4 ;  /* 0x0000000407047825 */ /* 0x000fc600078e0004 */
[----:B0-----:R-:W-:-:S04]  /*0690*/  IADD3 R0, P0, PT, R4, UR6, RZ ;  /* 0x0000000604007c10 */ /* 0x001fc8000ff1e0ff */
[----:B------:R-:W-:-:S09]  /*06a0*/  IADD3.X R7, PT, PT, R5, UR7, RZ, P0, !PT ;  /* 0x0000000705077c10 */ /* 0x000fd200087fe4ff */
.L_x_141:
[----:B------:R-:W-:Y:S02]  /*06b0*/  MOV R5, R7 ;  /* 0x0000000700057202 */ /* 0x000fe40000000f00 */
[----:B------:R-:W-:-:S05]  /*06c0*/  MOV R4, R0 ;  /* 0x0000000000047202 */ /* 0x000fca0000000f00 */
[----:B------:R-:W2:Y:S01]  /*06d0*/  LDG.E.CONSTANT R5, desc[UR8][R4.64] ;  /* 0x0000000804057981 */ /* 0x000ea2000c1e9900 */
[----:B------:R-:W-:Y:S01]  /*06e0*/  UIADD3 UR4, UPT, UPT, UR4, 0x1, URZ ;  /* 0x0000000104047890 */ /* 0x000fe2000fffe0ff */
[----:B------:R-:W-:-:S03]  /*06f0*/  IADD3 R0, P0, PT, R0, 0x4, RZ ;  /* 0x0000000400007810 */ /* 0x000fc60007f1e0ff */
[----:B------:R-:W-:Y:S01]  /*0700*/  UISETP.NE.AND UP0, UPT, UR4, URZ, UPT ;  /* 0x000000ff0400728c */ /* 0x000fe2000bf05270 */
[----:B------:R-:W-:Y:S02]  /*0710*/  IADD3.X R7, PT, PT, RZ, R7, RZ, P0, !PT ;  /* 0x00000007ff077210 */ /* 0x000fe400007fe4ff */
[----:B--2--5:R-:W-:-:S06]  /*0720*/  FMNMX R10, R5, R10, !PT ;  /* 0x0000000a050a7209 */ /* 0x024fcc0007800000 */
[----:B------:R-:W-:Y:S05]  /*0730*/  BRA.U UP0, `(.L_x_141) ;  /* 0xfffffffd00dc7547 */ /* 0x000fea000b83ffff */
.L_x_136:
[----:B------:R-:W0:Y:S01]  /*0740*/  LDCU UR4, c[0x0][0x38c] ;  /* 0x00007180ff0477ac */ /* 0x000e220008000800 */
[----:B------:R-:W-:Y:S01]  /*0750*/  HFMA2 R11, -RZ, RZ, 0, 0 ;  /* 0x00000000ff0b7431 */ /* 0x000fe200000001ff */
[----:B0-----:R-:W-:-:S09]  /*0760*/  UISETP.GE.AND UP0, UPT, UR4, 0x1, UPT ;  /* 0x000000010400788c */ /* 0x001fd2000bf06270 */
[----:B------:R-:W-:Y:S05]  /*0770*/  BRA.U !UP0, `(.L_x_142) ;  /* 0x0000000d080c7547 */ /* 0x000fea000b800000 */
[----:B------:R-:W-:Y:S01]  /*0780*/  UISETP.GE.U32.AND UP1, UPT, UR4, 0x8, UPT ;  /* 0x000000080400788c */ /* 0x000fe2000bf26070 */
[----:B------:R-:W-:Y:S01]  /*0790*/  MOV R11, RZ ;  /* 0x000000ff000b7202 */ /* 0x000fe20000000f00 */
[----:B------:R-:W-:Y:S01]  /*07a0*/  ULOP3.LUT UR5, UR4, 0x7, URZ, 0xc0, !UPT ;  /* 0x0000000704057892 */ /* 0x000fe2000f8ec0ff */
[----:B------:R-:W-:-:S03]  /*07b0*/  MOV R13, RZ ;  /* 0x000000ff000d7202 */ /* 0x000fc60000000f00 */
[----:B------:R-:W-:-:S03]  /*07c0*/  UISETP.NE.AND UP0, UPT, UR5, URZ, UPT ;  /* 0x000000ff0500728c */ /* 0x000fc6000bf05270 */
[----:B------:R-:W-:Y:S08]  /*07d0*/  BRA.U !UP1, `(.L_x_143) ;  /* 0x0000000509807547 */ /* 0x000ff0000b800000 */
[----:B------:R-:W0:Y:S01]  /*07e0*/  LDCU.64 UR6, c[0x0][0x380] ;  /* 0x00007000ff0677ac */ /* 0x000e220008000a00 */
[----:B------:R-:W-:Y:S01]  /*07f0*/  MOV R11, RZ ;  /* 0x000000ff000b7202 */ /* 0x000fe20000000f00 */
[----:B------:R-:W-:-:S06]  /*0800*/  ULOP3.LUT UR4, UR4, 0x7ffffff8, URZ, 0xc0, !UPT ;  /* 0x7ffffff804047892 */ /* 0x000fcc000f8ec0ff */
[----:B------:R-:W-:Y:S02]  /*0810*/  MOV R13, UR4 ;  /* 0x00000004000d7c02 */ /* 0x000fe40008000f00 */
[----:B0-----:R-:W-:Y:S01]  /*0820*/  LEA R4, P1, R9, UR6, 0x2 ;  /* 0x0000000609047c11 */ /* 0x001fe2000f8210ff */
[----:B------:R-:W-:-:S03]  /*0830*/  UIADD3 UR6, UPT, UPT, -UR4, URZ, URZ ;  /* 0x000000ff04067290 */ /* 0x000fc6000fffe1ff */
[----:B------:R-:W-:Y:S02]  /*0840*/  IADD3 R4, P0, PT, R4, 0x10, RZ ;  /* 0x0000001004047810 */ /* 0x000fe40007f1e0ff */
[----:B------:R-:W-:-:S04]  /*0850*/  LEA.HI.X R5, R9, UR7, R12, 0x2, P1 ;  /* 0x0000000709057c11 */ /* 0x000fc800088f140c */
[----:B------:R-:W-:-:S07]  /*0860*/  IADD3.X R5, PT, PT, RZ, R5, RZ, P0, !PT ;  /* 0x00000005ff057210 */ /* 0x000fce00007fe4ff */
.L_x_144:
[----:B------:R-:W2:Y:S04]  /*0870*/  LDG.E.CONSTANT R23, desc[UR8][R4.64+-0x10] ;  /* 0xfffff00804177981 */ /* 0x000ea8000c1e9900 */
[----:B------:R-:W3:Y:S04]  /*0880*/  LDG.E.CONSTANT R27, desc[UR8][R4.64+-0xc] ;  /* 0xfffff408041b7981 */ /* 0x000ee8000c1e9900 */
[----:B------:R-:W4:Y:S04]  /*0890*/  LDG.E.CONSTANT R29, desc[UR8][R4.64+-0x8] ;  /* 0xfffff808041d7981 */ /* 0x000f28000c1e9900 */
[----:B------:R-:W4:Y:S04]  /*08a0*/  LDG.E.CONSTANT R21, desc[UR8][R4.64+-0x4] ;  /* 0xfffffc0804157981 */ /* 0x000f28000c1e9900 */
[----:B------:R-:W4:Y:S04]  /*08b0*/  LDG.E.CONSTANT R15, desc[UR8][R4.64] ;  /* 0x00000008040f7981 */ /* 0x000f28000c1e9900 */
[----:B------:R-:W4:Y:S04]  /*08c0*/  LDG.E.CONSTANT R19, desc[UR8][R4.64+0x4] ;  /* 0x0000040804137981 */ /* 0x000f28000c1e9900 */
[----:B------:R-:W4:Y:S04]  /*08d0*/  LDG.E.CONSTANT R17, desc[UR8][R4.64+0x8] ;  /* 0x0000080804117981 */ /* 0x000f28000c1e9900 */
[----:B------:R0:W4:Y:S01]  /*08e0*/  LDG.E.CONSTANT R7, desc[UR8][R4.64+0xc] ;  /* 0x00000c0804077981 */ /* 0x000122000c1e9900 */
[----:B------:R-:W-:Y:S01]  /*08f0*/  HFMA2 R6, -RZ, RZ, 0.96630859375, -0.0022525787353515625 ;  /* 0x3bbb989dff067431 */ /* 0x000fe200000001ff */
[----:B------:R-:W-:Y:S01]  /*0900*/  MOV R0, 0x437c0000 ;  /* 0x437c000000007802 */ /* 0x000fe20000000f00 */
[----:B------:R-:W-:-:S04]  /*0910*/  UIADD3 UR6, UPT, UPT, UR6, 0x8, URZ ;  /* 0x0000000806067890 */ /* 0x000fc8000fffe0ff */
[----:B------:R-:W-:Y:S01]  /*0920*/  UISETP.NE.AND UP1, UPT, UR6, URZ, UPT ;  /* 0x000000ff0600728c */ /* 0x000fe2000bf25270 */
[----:B0-----:R-:W-:-:S04]  /*0930*/  IADD3 R4, P0, PT, R4, 0x20, RZ ;  /* 0x0000002004047810 */ /* 0x001fc80007f1e0ff */
[----:B------:R-:W-:Y:S01]  /*0940*/  IADD3.X R5, PT, PT, RZ, R5, RZ, P0, !PT ;  /* 0x00000005ff057210 */ /* 0x000fe200007fe4ff */
[----:B--2--5:R-:W-:-:S04]  /*0950*/  FADD R23, R23, -R10 ;  /* 0x8000000a17177221 */ /* 0x024fc80000000000 */
[----:B------:R-:W-:-:S04]  /*0960*/  FFMA.SAT R25, R23, R6, 0.5 ;  /* 0x3f00000017197423 */ /* 0x000fc80000002006 */
[----:B------:R-:W-:Y:S01]  /*0970*/  FFMA.RM R8, R25, R0, 12582913 ;  /* 0x4b40000119087423 */ /* 0x000fe20000004000 */
[--C-:B---3--:R-:W-:Y:S01]  /*0980*/  FADD R25, R27, -R10.reuse ;  /* 0x8000000a1b197221 */ /* 0x108fe20000000000 */
[--C-:B----4-:R-:W-:Y:S02]  /*0990*/  FADD R27, R29, -R10.reuse ;  /* 0x8000000a1d1b7221 */ /* 0x110fe40000000000 */
[C---:B------:R-:W-:Y:S01]  /*09a0*/  FADD R14, R8.reuse, -12583039 ;  /* 0xcb40007f080e7421 */ /* 0x040fe20000000000 */
[----:B------:R-:W-:Y:S01]  /*09b0*/  FFMA.SAT R29, R25, R6, 0.5 ;  /* 0x3f000000191d7423 */ /* 0x000fe20000002006 */
[----:B------:R-:W-:Y:S01]  /*09c0*/  SHF.L.U32 R16, R8, 0x17, RZ ;  /* 0x0000001708107819 */ /* 0x000fe200000006ff */
[----:B------:R-:W-:Y:S01]  /*09d0*/  FADD R21, R21, -R10 ;  /* 0x8000000a15157221 */ /* 0x000fe20000000000 */
[----:B------:R-:W-:Y:S01]  /*09e0*/  FFMA R14, R23, 1.4426950216293334961, -R14 ;  /* 0x3fb8aa3b170e7823 */ /* 0x000fe2000000080e */
[----:B------:R-:W-:Y:S02]  /*09f0*/  FFMA.RM R8, R29, R0, 12582913 ;  /* 0x4b4000011d087423 */ /* 0x000fe40000004000 */
[-C--:B------:R-:W-:Y:S01]  /*0a00*/  FFMA.SAT R29, R21, R6.reuse, 0.5 ;  /* 0x3f000000151d7423 */ /* 0x080fe20000002006 */
[----:B------:R-:W-:Y:S01]  /*0a10*/  FFMA R23, R23, 1.925963033500011079e-08, R14 ;  /* 0x32a5706017177823 */ /* 0x000fe2000000000e */
[----:B------:R-:W-:Y:S01]  /*0a20*/  FFMA.SAT R14, R27, R6, 0.5 ;  /* 0x3f0000001b0e7423 */ /* 0x000fe20000002006 */
[----:B------:R-:W-:-:S03]  /*0a30*/  FADD R17, R17, -R10 ;  /* 0x8000000a11117221 */ /* 0x000fc60000000000 */
[----:B------:R-:W-:Y:S01]  /*0a40*/  FFMA.RM R14, R14, R0, 12582913 ;  /* 0x4b4000010e0e7423 */ /* 0x000fe20000004000 */
[----:B------:R-:W0:Y:S03]  /*0a50*/  MUFU.EX2 R23, R23 ;  /* 0x0000001700177308 */ /* 0x000e260000000800 */
[C---:B------:R-:W-:Y:S01]  /*0a60*/  FADD R18, R14.reuse, -12583039 ;  /* 0xcb40007f0e127421 */ /* 0x040fe20000000000 */
[----:B------:R-:W-:-:S03]  /*0a70*/  SHF.L.U32 R14, R14, 0x17, RZ ;  /* 0x000000170e0e7819 */ /* 0x000fc600000006ff */
[----:B------:R-:W-:-:S04]  /*0a80*/  FFMA R20, R27, 1.4426950216293334961, -R18 ;  /* 0x3fb8aa3b1b147823 */ /* 0x000fc80000000812 */
[----:B------:R-:W-:Y:S01]  /*0a90*/  FFMA R20, R27, 1.925963033500011079e-08, R20 ;  /* 0x32a570601b147823 */ /* 0x000fe20000000014 */
[----:B------:R-:W-:Y:S01]  /*0aa0*/  FFMA.SAT R27, R17, R6, 0.5 ;  /* 0x3f000000111b7423 */ /* 0x000fe20000002006 */
[----:B0-----:R-:W-:Y:S01]  /*0ab0*/  FFMA R11, R16, R23, R11 ;  /* 0x00000017100b7223 */ /* 0x001fe2000000000b */
[C---:B------:R-:W-:Y:S01]  /*0ac0*/  FADD R16, R8.reuse, -12583039 ;  /* 0xcb40007f08107421 */ /* 0x040fe20000000000 */
[----:B------:R-:W-:Y:S01]  /*0ad0*/  FADD R23, R15, -R10 ;  /* 0x8000000a0f177221 */ /* 0x000fe20000000000 */
[----:B------:R-:W-:Y:S01]  /*0ae0*/  FFMA.RM R15, R29, R0, 12582913 ;  /* 0x4b4000011d0f7423 */ /* 0x000fe20000004000 */
[----:B------:R-:W-:Y:S01]  /*0af0*/  MUFU.EX2 R20, R20 ;  /* 0x0000001400147308 */ /* 0x000fe20000000800 */
[----:B------:R-:W-:Y:S01]  /*0b00*/  FFMA R16, R25, 1.4426950216293334961, -R16 ;  /* 0x3fb8aa3b19107823 */ /* 0x000fe20000000810 */
[----:B------:R-:W-:Y:S01]  /*0b10*/  FFMA.SAT R29, R23, R6, 0.5 ;  /* 0x3f000000171d7423 */ /* 0x000fe20000002006 */
[----:B------:R-:W-:Y:S01]  /*0b20*/  FADD R22, R15, -12583039 ;  /* 0xcb40007f0f167421 */ /* 0x000fe20000000000 */
[----:B------:R-:W-:Y:S01]  /*0b30*/  SHF.L.U32 R8, R8, 0x17, RZ ;  /* 0x0000001708087819 */ /* 0x000fe200000006ff */
[----:B------:R-:W-:Y:S01]  /*0b40*/  FFMA R18, R25, 1.925963033500011079e-08, R16 ;  /* 0x32a5706019127823 */ /* 0x000fe20000000010 */
[----:B------:R-:W-:Y:S01]  /*0b50*/  FFMA.RM R16, R29, R0, 12582913 ;  /* 0x4b4000011d107423 */ /* 0x000fe20000004000 */
[----:B------:R-:W-:Y:S01]  /*0b60*/  FFMA R22, R21, 1.4426950216293334961, -R22 ;  /* 0x3fb8aa3b15167823 */ /* 0x000fe20000000816 */
[----:B------:R-:W-:Y:S01]  /*0b70*/  FADD R25, R19, -R10 ;  /* 0x8000000a13197221 */ /* 0x000fe20000000000 */
[----:B------:R-:W-:Y:S01]  /*0b80*/  SHF.L.U32 R15, R15, 0x17, RZ ;  /* 0x000000170f0f7819 */ /* 0x000fe200000006ff */
[C---:B------:R-:W-:Y:S01]  /*0b90*/  FADD R24, R16.reuse, -12583039 ;  /* 0xcb40007f10187421 */ /* 0x040fe20000000000 */
[----:B------:R-:W-:Y:S01]  /*0ba0*/  FFMA R21, R21, 1.925963033500011079e-08, R22 ;  /* 0x32a5706015157823 */ /* 0x000fe20000000016 */
[----:B------:R-:W-:Y:S01]  /*0bb0*/  FFMA.SAT R19, R25, R6, 0.5 ;  /* 0x3f00000019137423 */ /* 0x000fe20000002006 */
[----:B------:R-:W0:Y:S01]  /*0bc0*/  MUFU.EX2 R18, R18 ;  /* 0x0000001200127308 */ /* 0x000e220000000800 */
[----:B------:R-:W-:Y:S01]  /*0bd0*/  FFMA R22, R23, 1.4426950216293334961, -R24 ;  /* 0x3fb8aa3b17167823 */ /* 0x000fe20000000818 */
[----:B------:R-:W-:Y:S01]  /*0be0*/  SHF.L.U32 R16, R16, 0x17, RZ ;  /* 0x0000001710107819 */ /* 0x000fe200000006ff */
[----:B------:R-:W-:-:S02]  /*0bf0*/  FFMA.RM R19, R19, R0, 12582913 ;  /* 0x4b40000113137423 */ /* 0x000fc40000004000 */
[----:B------:R-:W-:Y:S01]  /*0c00*/  FFMA R22, R23, 1.925963033500011079e-08, R22 ;  /* 0x32a5706017167823 */ /* 0x000fe20000000016 */
[----:B------:R-:W-:Y:S01]  /*0c10*/  FADD R23, R7, -R10 ;  /* 0x8000000a07177221 */ /* 0x000fe20000000000 */
[----:B------:R-:W-:Y:S01]  /*0c20*/  FFMA.RM R7, R27, R0, 12582913 ;  /* 0x4b4000011b077423 */ /* 0x000fe20000004000 */
[----:B------:R-:W-:Y:S01]  /*0c30*/  FADD R24, R19, -12583039 ;  /* 0xcb40007f13187421 */ /* 0x000fe20000000000 */
[----:B------:R-:W1:Y:S01]  /*0c40*/  MUFU.EX2 R21, R21 ;  /* 0x0000001500157308 */ /* 0x000e620000000800 */
[----:B------:R-:W-:Y:S01]  /*0c50*/  FFMA.SAT R27, R23, R6, 0.5 ;  /* 0x3f000000171b7423 */ /* 0x000fe20000002006 */
[----:B------:R-:W-:Y:S01]  /*0c60*/  FADD R6, R7, -12583039 ;  /* 0xcb40007f07067421 */ /* 0x000fe20000000000 */
[----:B------:R-:W-:Y:S02]  /*0c70*/  FFMA R24, R25, 1.4426950216293334961, -R24 ;  /* 0x3fb8aa3b19187823 */ /* 0x000fe40000000818 */
[----:B------:R-:W-:Y:S02]  /*0c80*/  FFMA.RM R0, R27, R0, 12582913 ;  /* 0x4b4000011b007423 */ /* 0x000fe40000004000 */
[----:B------:R-:W-:Y:S01]  /*0c90*/  FFMA R25, R25, 1.925963033500011079e-08, R24 ;  /* 0x32a5706019197823 */ /* 0x000fe20000000018 */
[----:B------:R-:W2:Y:S01]  /*0ca0*/  MUFU.EX2 R22, R22 ;  /* 0x0000001600167308 */ /* 0x000ea20000000800 */
[----:B------:R-:W-:Y:S01]  /*0cb0*/  FADD R26, R0, -12583039 ;  /* 0xcb40007f001a7421 */ /* 0x000fe20000000000 */
[----:B------:R-:W-:Y:S01]  /*0cc0*/  FFMA R24, R17, 1.4426950216293334961, -R6 ;  /* 0x3fb8aa3b11187823 */ /* 0x000fe20000000806 */
[----:B0-----:R-:W-:-:S02]  /*0cd0*/  FFMA R11, R8, R18, R11 ;  /* 0x00000012080b7223 */ /* 0x001fc4000000000b */
[----:B------:R-:W-:Y:S01]  /*0ce0*/  FFMA R26, R23, 1.4426950216293334961, -R26 ;  /* 0x3fb8aa3b171a7823 */ /* 0x000fe2000000081a */
[----:B------:R-:W-:Y:S01]  /*0cf0*/  FFMA R24, R17, 1.925963033500011079e-08, R24 ;  /* 0x32a5706011187823 */ /* 0x000fe20000000018 */
[----:B------:R-:W-:Y:S01]  /*0d00*/  FFMA R14, R14, R20, R11 ;  /* 0x000000140e0e7223 */ /* 0x000fe2000000000b */
[----:B------:R-:W0:Y:S01]  /*0d10*/  MUFU.EX2 R6, R25 ;  /* 0x0000001900067308 */ /* 0x000e220000000800 */
[----:B------:R-:W-:Y:S01]  /*0d20*/  FFMA R26, R23, 1.925963033500011079e-08, R26 ;  /* 0x32a57060171a7823 */ /* 0x000fe2000000001a */
[----:B------:R-:W-:Y:S01]  /*0d30*/  SHF.L.U32 R11, R0, 0x17, RZ ;  /* 0x00000017000b7819 */ /* 0x000fe200000006ff */
[----:B-1----:R-:W-:Y:S01]  /*0d40*/  FFMA R15, R15, R21, R14 ;  /* 0x000000150f0f7223 */ /* 0x002fe2000000000e */
[----:B------:R-:W-:-:S04]  /*0d50*/  SHF.L.U32 R14, R19, 0x17, RZ ;  /* 0x00000017130e7819 */ /* 0x000fc800000006ff */
[----:B------:R-:W1:Y:S01]  /*0d60*/  MUFU.EX2 R8, R24 ;  /* 0x0000001800087308 */ /* 0x000e620000000800 */
[----:B--2---:R-:W-:Y:S01]  /*0d70*/  FFMA R15, R16, R22, R15 ;  /* 0x00000016100f7223 */ /* 0x004fe2000000000f */
[----:B------:R-:W-:-:S06]  /*0d80*/  SHF.L.U32 R16, R7, 0x17, RZ ;  /* 0x0000001707107819 */ /* 0x000fcc00000006ff */
[----:B------:R-:W2:Y:S01]  /*0d90*/  MUFU.EX2 R26, R26 ;  /* 0x0000001a001a7308 */ /* 0x000ea20000000800 */
[----:B0-----:R-:W-:-:S04]  /*0da0*/  FFMA R15, R14, R6, R15 ;  /* 0x000000060e0f7223 */ /* 0x001fc8000000000f */
[----:B-1----:R-:W-:-:S04]  /*0db0*/  FFMA R8, R16, R8, R15 ;  /* 0x0000000810087223 */ /* 0x002fc8000000000f */
[----:B--2---:R-:W-:Y:S01]  /*0dc0*/  FFMA R11, R11, R26, R8 ;  /* 0x0000001a0b0b7223 */ /* 0x004fe20000000008 */
[----:B------:R-:W-:Y:S06]  /*0dd0*/  BRA.U UP1, `(.L_x_144) ;  /* 0xfffffff901a47547 */ /* 0x000fec000b83ffff */
.L_x_143:
[----:B------:R-:W-:Y:S05]  /*0de0*/  BRA.U !UP0, `(.L_x_142) ;  /* 0x0000000508707547 */ /* 0x000fea000b800000 */
[----:B------:R-:W0:Y:S01]  /*0df0*/  LDCU UR4, c[0x0][0x38c] ;  /* 0x00007180ff0477ac */ /* 0x000e220008000800 */
[----:B------:R-:W-:Y:S02]  /*0e00*/  UISETP.GE.U32.AND UP0, UPT, UR5, 0x4, UPT ;  /* 0x000000040500788c */ /* 0x000fe4000bf06070 */
[----:B0-----:R-:W-:-:S04]  /*0e10*/  ULOP3.LUT UR6, UR4, 0x3, URZ, 0xc0, !UPT ;  /* 0x0000000304067892 */ /* 0x001fc8000f8ec0ff */
[----:B------:R-:W-:-:S03]  /*0e20*/  UISETP.NE.AND UP1, UPT, UR6, URZ, UPT ;  /* 0x000000ff0600728c */ /* 0x000fc6000bf25270 */
[----:B------:R-:W-:Y:S08]  /*0e30*/  BRA.U !UP0, `(.L_x_145) ;  /* 0x0000000108b07547 */ /* 0x000ff0000b800000 */
[----:B------:R-:W-:-:S05]  /*0e40*/  IMAD.WIDE.U32 R14, R13, 0x4, R2 ;  /* 0x000000040d0e7825 */ /* 0x000fca00078e0002 */
[----:B------:R-:W2:Y:S04]  /*0e50*/  LDG.E.CONSTANT R5, desc[UR8][R14.64] ;  /* 0x000000080e057981 */ /* 0x000ea8000c1e9900 */
[----:B------:R-:W3:Y:S04]  /*0e60*/  LDG.E.CONSTANT R17, desc[UR8][R14.64+0x4] ;  /* 0x000004080e117981 */ /* 0x000ee8000c1e9900 */
[----:B------:R-:W4:Y:S04]  /*0e70*/  LDG.E.CONSTANT R19, desc[UR8][R14.64+0x8] ;  /* 0x000008080e137981 */ /* 0x000f28000c1e9900 */
[----:B------:R-:W4:Y:S01]  /*0e80*/  LDG.E.CONSTANT R21, desc[UR8][R14.64+0xc] ;  /* 0x00000c080e157981 */ /* 0x000f22000c1e9900 */
[----:B------:R-:W-:Y:S01]  /*0e90*/  HFMA2 R20, -RZ, RZ, 0.96630859375, -0.0022525787353515625 ;  /* 0x3bbb989dff147431 */ /* 0x000fe200000001ff */
[----:B------:R-:W-:Y:S01]  /*0ea0*/  IADD3 R13, PT, PT, R13, 0x4, RZ ;  /* 0x000000040d0d7810 */ /* 0x000fe20007ffe0ff */
[----:B--2--5:R-:W-:Y:S01]  /*0eb0*/  FADD R7, R5, -R10 ;  /* 0x8000000a05077221 */ /* 0x024fe20000000000 */
[----:B------:R-:W-:-:S03]  /*0ec0*/  MOV R5, 0x437c0000 ;  /* 0x437c000000057802 */ /* 0x000fc60000000f00 */
[----:B------:R-:W-:Y:S01]  /*0ed0*/  FFMA.SAT R0, R7, R20, 0.5 ;  /* 0x3f00000007007423 */ /* 0x000fe20000002014 */
[----:B---3--:R-:W-:-:S03]  /*0ee0*/  FADD R17, R17, -R10 ;  /* 0x8000000a11117221 */ /* 0x008fc60000000000 */
[-C--:B------:R-:W-:Y:S01]  /*0ef0*/  FFMA.RM R0, R0, R5.reuse, 12582913 ;  /* 0x4b40000100007423 */ /* 0x080fe20000004005 */
[--C-:B----4-:R-:W-:Y:S01]  /*0f00*/  FADD R6, R19, -R10.reuse ;  /* 0x8000000a13067221 */ /* 0x110fe20000000000 */
[-C--:B------:R-:W-:Y:S02]  /*0f10*/  FFMA.SAT R4, R17, R20.reuse, 0.5 ;  /* 0x3f00000011047423 */ /* 0x080fe40000002014 */
[----:B------:R-:W-:Y:S01]  /*0f20*/  FADD R8, R0, -12583039 ;  /* 0xcb40007f00087421 */ /* 0x000fe20000000000 */
[----:B------:R-:W-:Y:S01]  /*0f30*/  FFMA.SAT R18, R6, R20, 0.5 ;  /* 0x3f00000006127423 */ /* 0x000fe20000002014 */
[----:B------:R-:W-:Y:S01]  /*0f40*/  FFMA.RM R4, R4, R5, 12582913 ;  /* 0x4b40000104047423 */ /* 0x000fe20000004005 */
[----:B------:R-:W-:Y:S01]  /*0f50*/  FADD R14, R21, -R10 ;  /* 0x8000000a150e7221 */ /* 0x000fe20000000000 */
[----:B------:R-:W-:Y:S01]  /*0f60*/  FFMA R8, R7, 1.4426950216293334961, -R8 ;  /* 0x3fb8aa3b07087823 */ /* 0x000fe20000000808 */
[----:B------:R-:W-:Y:S01]  /*0f70*/  SHF.L.U32 R0, R0, 0x17, RZ ;  /* 0x0000001700007819 */ /* 0x000fe200000006ff */
[----:B------:R-:W-:-:S02]  /*0f80*/  FADD R16, R4, -12583039 ;  /* 0xcb40007f04107421 */ /* 0x000fc40000000000 */
[----:B------:R-:W-:Y:S01]  /*0f90*/  FFMA R8, R7, 1.925963033500011079e-08, R8 ;  /* 0x32a5706007087823 */ /* 0x000fe20000000008 */
[-C--:B------:R-:W-:Y:S01]  /*0fa0*/  FFMA.RM R7, R18, R5.reuse, 12582913 ;  /* 0x4b40000112077423 */ /* 0x080fe20000004005 */
[----:B------:R-:W-:Y:S01]  /*0fb0*/  FFMA.SAT R18, R14, R20, 0.5 ;  /* 0x3f0000000e127423 */ /* 0x000fe20000002014 */
[----:B------:R-:W-:Y:S02]  /*0fc0*/  FFMA R16, R17, 1.4426950216293334961, -R16 ;  /* 0x3fb8aa3b11107823 */ /* 0x000fe40000000810 */
[----:B------:R-:W-:Y:S01]  /*0fd0*/  FADD R15, R7, -12583039 ;  /* 0xcb40007f070f7421 */ /* 0x000fe20000000000 */
[----:B------:R-:W-:Y:S01]  /*0fe0*/  FFMA.RM R18, R18, R5, 12582913 ;  /* 0x4b40000112127423 */ /* 0x000fe20000004005 */
[----:B------:R-:W-:Y:S01]  /*0ff0*/  FFMA R16, R17, 1.925963033500011079e-08, R16 ;  /* 0x32a5706011107823 */ /* 0x000fe20000000010 */
[----:B------:R-:W0:Y:S01]  /*1000*/  MUFU.EX2 R8, R8 ;  /* 0x0000000800087308 */ /* 0x000e220000000800 */
[----:B------:R-:W-:Y:S01]  /*1010*/  FFMA R15, R6, 1.4426950216293334961, -R15 ;  /* 0x3fb8aa3b060f7823 */ /* 0x000fe2000000080f */
[----:B------:R-:W-:Y:S01]  /*1020*/  FADD R5, R18, -12583039 ;  /* 0xcb40007f12057421 */ /* 0x000fe20000000000 */
[----:B------:R-:W-:-:S02]  /*1030*/  SHF.L.U32 R7, R7, 0x17, RZ ;  /* 0x0000001707077819 */ /* 0x000fc400000006ff */
[----:B------:R-:W-:Y:S01]  /*1040*/  FFMA R15, R6, 1.925963033500011079e-08, R15 ;  /* 0x32a57060060f7823 */ /* 0x000fe2000000000f */
[C---:B------:R-:W-:Y:S02]  /*1050*/  FFMA R5, R14.reuse, 1.4426950216293334961, -R5 ;  /* 0x3fb8aa3b0e057823 */ /* 0x040fe40000000805 */
[----:B------:R-:W1:Y:S02]  /*1060*/  MUFU.EX2 R16, R16 ;  /* 0x0000001000107308 */ /* 0x000e640000000800 */
[----:B------:R-:W-:Y:S01]  /*1070*/  FFMA R14, R14, 1.925963033500011079e-08, R5 ;  /* 0x32a570600e0e7823 */ /* 0x000fe20000000005 */
[----:B------:R-:W-:-:S05]  /*1080*/  SHF.L.U32 R5, R4, 0x17, RZ ;  /* 0x0000001704057819 */ /* 0x000fca00000006ff */
[----:B------:R-:W2:Y:S01]  /*1090*/  MUFU.EX2 R15, R15 ;  /* 0x0000000f000f7308 */ /* 0x000ea20000000800 */
[----:B0-----:R-:W-:Y:S01]  /*10a0*/  FFMA R0, R0, R8, R11 ;  /* 0x0000000800007223 */ /* 0x001fe2000000000b */
[----:B------:R-:W-:-:S06]  /*10b0*/  SHF.L.U32 R11, R18, 0x17, RZ ;  /* 0x00000017120b7819 */ /* 0x000fcc00000006ff */
[----:B------:R-:W0:Y:S01]  /*10c0*/  MUFU.EX2 R14, R14 ;  /* 0x0000000e000e7308 */ /* 0x000e220000000800 */
[----:B-1----:R-:W-:-:S04]  /*10d0*/  FFMA R0, R5, R16, R0 ;  /* 0x0000001005007223 */ /* 0x002fc80000000000 */
[----:B--2---:R-:W-:-:S04]  /*10e0*/  FFMA R0, R7, R15, R0 ;  /* 0x0000000f07007223 */ /* 0x004fc80000000000 */
[----:B0-----:R-:W-:-:S07]  /*10f0*/  FFMA R11, R11, R14, R0 ;  /* 0x0000000e0b0b7223 */ /* 0x001fce0000000000 */
.L_x_145:
[----:B------:R-:W-:Y:S05]  /*1100*/  BRA.U !UP1, `(.L_x_142) ;  /* 0x0000000109a87547 */ /* 0x000fea000b800000 */
[----:B------:R-:W-:Y:S02]  /*1110*/  UISETP.NE.AND UP0, UPT, UR6, 0x1, UPT ;  /* 0x000000010600788c */ /* 0x000fe4000bf05270 */
[----:B------:R-:W-:-:S04]  /*1120*/  ULOP3.LUT UR4, UR4, 0x1, URZ, 0xc0, !UPT ;  /* 0x0000000104047892 */ /* 0x000fc8000f8ec0ff */
[----:B------:R-:W-:-:S03]  /*1130*/  UISETP.NE.U32.AND UP1, UPT, UR4, 0x1, UPT ;  /* 0x000000010400788c */ /* 0x000fc6000bf25070 */
[----:B------:R-:W-:Y:S08]  /*1140*/  BRA.U !UP0, `(.L_x_146) ;  /* 0x0000000108607547 */ /* 0x000ff0000b800000 */
[----:B------:R-:W-:-:S05]  /*1150*/  IMAD.WIDE.U32 R4, R13, 0x4, R2 ;  /* 0x000000040d047825 */ /* 0x000fca00078e0002 */
[----:B------:R-:W2:Y:S04]  /*1160*/  LDG.E.CONSTANT R7, desc[UR8][R4.64] ;  /* 0x0000000804077981 */ /* 0x000ea8000c1e9900 */
[----:B------:R-:W3:Y:S01]  /*1170*/  LDG.E.CONSTANT R17, desc[UR8][R4.64+0x4] ;  /* 0x0000040804117981 */ /* 0x000ee2000c1e9900 */
[----:B------:R-:W-:Y:S01]  /*1180*/  HFMA2 R0, -RZ, RZ, 0.96630859375, -0.0022525787353515625 ;  /* 0x3bbb989dff007431 */ /* 0x000fe200000001ff */
[----:B------:R-:W-:Y:S02]  /*1190*/  MOV R15, 0x437c0000 ;  /* 0x437c0000000f7802 */ /* 0x000fe40000000f00 */
[----:B------:R-:W-:Y:S01]  /*11a0*/  IADD3 R13, PT, PT, R13, 0x2, RZ ;  /* 0x000000020d0d7810 */ /* 0x000fe20007ffe0ff */
[----:B--2--5:R-:W-:-:S04]  /*11b0*/  FADD R7, R7, -R10 ;  /* 0x8000000a07077221 */ /* 0x024fc80000000000 */
[----:B------:R-:W-:Y:S01]  /*11c0*/  FFMA.SAT R6, R7, R0, 0.5 ;  /* 0x3f00000007067423 */ /* 0x000fe20000002000 */
[----:B---3--:R-:W-:-:S03]  /*11d0*/  FADD R17, R17, -R10 ;  /* 0x8000000a11117221 */ /* 0x008fc60000000000 */
[----:B------:R-:W-:Y:S01]  /*11e0*/  FFMA.RM R6, R6, R15, 12582913 ;  /* 0x4b40000106067423 */ /* 0x000fe2000000400f */
[----:B------:R-:W-:-:S03]  /*11f0*/  FFMA.SAT R8, R17, R0, 0.5 ;  /* 0x3f00000011087423 */ /* 0x000fc60000002000 */
[----:B------:R-:W-:Y:S01]  /*1200*/  FADD R0, R6, -12583039 ;  /* 0xcb40007f06007421 */ /* 0x000fe20000000000 */
[----:B------:R-:W-:Y:S01]  /*1210*/  FFMA.RM R8, R8, R15, 12582913 ;  /* 0x4b40000108087423 */ /* 0x000fe2000000400f */
[----:B------:R-:W-:Y:S02]  /*1220*/  SHF.L.U32 R6, R6, 0x17, RZ ;  /* 0x0000001706067819 */ /* 0x000fe400000006ff */
[C---:B------:R-:W-:Y:S01]  /*1230*/  FFMA R0, R7.reuse, 1.4426950216293334961, -R0 ;  /* 0x3fb8aa3b07007823 */ /* 0x040fe20000000800 */
[C---:B------:R-:W-:Y:S01]  /*1240*/  FADD R4, R8.reuse, -12583039 ;  /* 0xcb40007f08047421 */ /* 0x040fe20000000000 */
[----:B------:R-:W-:Y:S02]  /*1250*/  SHF.L.U32 R5, R8, 0x17, RZ ;  /* 0x0000001708057819 */ /* 0x000fe400000006ff */
[----:B------:R-:W-:Y:S01]  /*1260*/  FFMA R0, R7, 1.925963033500011079e-08, R0 ;  /* 0x32a5706007007823 */ /* 0x000fe20000000000 */
[----:B------:R-:W-:-:S04]  /*1270*/  FFMA R4, R17, 1.4426950216293334961, -R4 ;  /* 0x3fb8aa3b11047823 */ /* 0x000fc80000000804 */
[----:B------:R-:W-:Y:S01]  /*1280*/  FFMA R4, R17, 1.925963033500011079e-08, R4 ;  /* 0x32a5706011047823 */ /* 0x000fe20000000004 */
[----:B------:R-:W0:Y:S08]  /*1290*/  MUFU.EX2 R0, R0 ;  /* 0x0000000000007308 */ /* 0x000e300000000800 */
[----:B------:R-:W1:Y:S01]  /*12a0*/  MUFU.EX2 R4, R4 ;  /* 0x0000000400047308 */ /* 0x000e620000000800 */
[----:B0-----:R-:W-:-:S04]  /*12b0*/  FFMA R6, R6, R0, R11 ;  /* 0x0000000006067223 */ /* 0x001fc8000000000b */
[----:B-1----:R-:W-:-:S07]  /*12c0*/  FFMA R11, R5, R4, R6 ;  /* 0x00000004050b7223 */ /* 0x002fce0000000006 */
.L_x_146:
[----:B------:R-:W-:Y:S05]  /*12d0*/  BRA.U UP1, `(.L_x_142) ;  /* 0x0000000101347547 */ /* 0x000fea000b800000 */
[----:B------:R-:W-:-:S06]  /*12e0*/  IMAD.WIDE.U32 R4, R13, 0x4, R2 ;  /* 0x000000040d047825 */ /* 0x000fcc00078e0002 */
[----:B------:R-:W2:Y:S01]  /*12f0*/  LDG.E.CONSTANT R5, desc[UR8][R4.64] ;  /* 0x0000000804057981 */ /* 0x000ea2000c1e9900 */
[----:B------:R-:W-:Y:S01]  /*1300*/  HFMA2 R7, -RZ, RZ, 0.96630859375, -0.0022525787353515625 ;  /* 0x3bbb989dff077431 */ /* 0x000fe200000001ff */
[----:B------:R-:W-:Y:S01]  /*1310*/  MOV R13, 0x437c0000 ;  /* 0x437c0000000d7802 */ /* 0x000fe20000000f00 */
[----:B--2--5:R-:W-:-:S04]  /*1320*/  FADD R0, R5, -R10 ;  /* 0x8000000a05007221 */ /* 0x024fc80000000000 */
[----:B------:R-:W-:-:S04]  /*1330*/  FFMA.SAT R6, R0, R7, 0.5 ;  /* 0x3f00000000067423 */ /* 0x000fc80000002007 */
[----:B------:R-:W-:-:S04]  /*1340*/  FFMA.RM R6, R6, R13, 12582913 ;  /* 0x4b40000106067423 */ /* 0x000fc8000000400d */
[C---:B------:R-:W-:Y:S01]  /*1350*/  FADD R7, R6.reuse, -12583039 ;  /* 0xcb40007f06077421 */ /* 0x040fe20000000000 */
[----:B------:R-:W-:-:S03]  /*1360*/  SHF.L.U32 R6, R6, 0x17, RZ ;  /* 0x0000001706067819 */ /* 0x000fc600000006ff */
[----:B------:R-:W-:-:S04]  /*1370*/  FFMA R7, R0, 1.4426950216293334961, -R7 ;  /* 0x3fb8aa3b00077823 */ /* 0x000fc80000000807 */
[----:B------:R-:W-:-:S06]  /*1380*/  FFMA R7, R0, 1.925963033500011079e-08, R7 ;  /* 0x32a5706000077823 */ /* 0x000fcc0000000007 */
[----:B------:R-:W0:Y:S02]  /*1390*/  MUFU.EX2 R7, R7 ;  /* 0x0000000700077308 */ /* 0x000e240000000800 */
[----:B0-----:R-:W-:-:S07]  /*13a0*/  FFMA R11, R6, R7, R11 ;  /* 0x00000007060b7223 */ /* 0x001fce000000000b */
.L_x_142:
[----:B------:R-:W0:Y:S02]  /*13b0*/  LDC R0, c[0x0][0x38c] ;  /* 0x0000e300ff007b82 */ /* 0x000e240000000800 */
[----:B0-----:R-:W-:-:S13]  /*13c0*/  ISETP.GE.AND P0, PT, R0, 0x1, PT ;  /* 0x000000010000780c */ /* 0x001fda0003f06270 */
[----:B------:R-:W-:Y:S05]  /*13d0*/  @!P0 EXIT ;  /* 0x000000000000894d */ /* 0x000fea0003800000 */
[C---:B------:R-:W-:Y:S01]  /*13e0*/  ISETP.GE.U32.AND P0, PT, R0.reuse, 0x8, PT ;  /* 0x000000080000780c */ /* 0x040fe20003f06070 */
[----:B------:R-:W-:Y:S01]  /*13f0*/  HFMA2 R13, -RZ, RZ, 0, 0 ;  /* 0x00000000ff0d7431 */ /* 0x000fe200000001ff */
[----:B------:R-:W-:-:S11]  /*1400*/  LOP3.LUT R22, R0, 0x7, RZ, 0xc0, !PT ;  /* 0x0000000700167812 */ /* 0x000fd600078ec0ff */
[----:B------:R-:W-:Y:S05]  /*1410*/  @!P0 BRA `(.L_x_147) ;  /* 0x0000000c00988947 */ /* 0x000fea0003800000 */
[----:B------:R-:W0:Y:S01]  /*1420*/  LDCU.64 UR6, c[0x0][0x380] ;  /* 0x00007000ff0677ac */ /* 0x000e220008000a00 */
[C---:B------:R-:W-:Y:S02]  /*1430*/  LEA R8, P0, R9.reuse, 0x10, 0x2 ;  /* 0x0000001009087811 */ /* 0x040fe400078010ff */
[----:B------:R-:W-:Y:S01]  /*1440*/  LOP3.LUT R13, R0, 0x7ffffff8, RZ, 0xc0, !PT ;  /* 0x7ffffff8000d7812 */ /* 0x000fe200078ec0ff */
[----:B------:R-:W1:Y:S01]  /*1450*/  LDCU.64 UR4, c[0x0][0x390] ;  /* 0x00007200ff0477ac */ /* 0x000e620008000a00 */
[----:B------:R-:W-:Y:S02]  /*1460*/  LEA.HI.X R15, R9, RZ, R12, 0x2, P0 ;  /* 0x000000ff090f7211 */ /* 0x000fe400000f140c */
[----:B------:R-:W-:Y:S02]  /*1470*/  IADD3 R20, PT, PT, -R13, RZ, RZ ;  /* 0x000000ff0d147210 */ /* 0x000fe40007ffe1ff */
[C---:B0-----:R-:W-:Y:S02]  /*1480*/  IADD3 R4, P1, PT, R8.reuse, UR6, RZ ;  /* 0x0000000608047c10 */ /* 0x041fe4000ff3e0ff */
[----:B-1----:R-:W-:-:S02]  /*1490*/  IADD3 R8, P2, PT, R8, UR4, RZ ;  /* 0x0000000408087c10 */ /* 0x002fc4000ff5e0ff */
[C---:B------:R-:W-:Y:S02]  /*14a0*/  IADD3.X R5, PT, PT, R15.reuse, UR7, RZ, P1, !PT ;  /* 0x000000070f057c10 */ /* 0x040fe40008ffe4ff */
[----:B------:R-:W-:-:S09]  /*14b0*/  IADD3.X R15, PT, PT, R15, UR5, RZ, P2, !PT ;  /* 0x000000050f0f7c10 */ /* 0x000fd200097fe4ff */
.L_x_164:
[----:B0-----:R-:W2:Y:S01]  /*14c0*/  LDG.E.CONSTANT R7, desc[UR8][R4.64+-0x10] ;  /* 0xfffff00804077981 */ /* 0x001ea2000c1e9900 */
[----:B------:R-:W-:Y:S01]  /*14d0*/  HFMA2 R17, -RZ, RZ, 3.7421875, 0 ;  /* 0x437c0000ff117431 */ /* 0x000fe200000001ff */
[----:B------:R-:W-:Y:S01]  /*14e0*/  MOV R0, 0x3bbb989d ;  /* 0x3bbb989d00007802 */ /* 0x000fe20000000f00 */
[----:B------:R-:W0:Y:S01]  /*14f0*/  MUFU.RCP R14, R11 ;  /* 0x0000000b000e7308 */ /* 0x000e220000001000 */
[----:B------:R-:W-:Y:S01]  /*1500*/  IADD3 R20, PT, PT, R20, 0x8, RZ ;  /* 0x0000000814147810 */ /* 0x000fe20007ffe0ff */
[----:B------:R-:W-:Y:S03]  /*1510*/  BSSY.RECONVERGENT B2, `(.L_x_148) ;  /* 0x0000016000027945 */ /* 0x000fe60003800200 */
[----:B------:R-:W-:Y:S01]  /*1520*/  ISETP.NE.AND P2, PT, R20, RZ, PT ;  /* 0x000000ff1400720c */ /* 0x000fe20003f45270 */
[----:B--2--5:R-:W-:-:S04]  /*1530*/  FADD R7, R7, -R10 ;  /* 0x8000000a07077221 */ /* 0x024fc80000000000 */
[----:B------:R-:W-:-:S04]  /*1540*/  FFMA.SAT R0, R7, R0, 0.5 ;  /* 0x3f00000007007423 */ /* 0x000fc80000002000 */
[----:B------:R-:W-:Y:S01]  /*1550*/  FFMA.RM R0, R0, R17, 12582913 ;  /* 0x4b40000100007423 */ /* 0x000fe20000004011 */
[----:B0-----:R-:W-:-:S03]  /*1560*/  FFMA R17, R14, -R11, 1 ;  /* 0x3f8000000e117423 */ /* 0x001fc6000000080b */
[C---:B------:R-:W-:Y:S01]  /*1570*/  FADD R6, R0.reuse, -12583039 ;  /* 0xcb40007f00067421 */ /* 0x040fe20000000000 */
[----:B------:R-:W-:Y:S01]  /*1580*/  SHF.L.U32 R0, R0, 0x17, RZ ;  /* 0x0000001700007819 */ /* 0x000fe200000006ff */
[----:B------:R-:W-:Y:S02]  /*1590*/  FFMA R17, R14, R17, R14 ;  /* 0x000000110e117223 */ /* 0x000fe4000000000e */
[----:B------:R-:W-:-:S04]  /*15a0*/  FFMA R6, R7, 1.4426950216293334961, -R6 ;  /* 0x3fb8aa3b07067823 */ /* 0x000fc80000000806 */
[----:B------:R-:W-:-:S04]  /*15b0*/  FFMA R6, R7, 1.925963033500011079e-08, R6 ;  /* 0x32a5706007067823 */ /* 0x000fc80000000006 */
[----:B------:R0:W1:Y:S02]  /*15c0*/  MUFU.EX2 R7, R6 ;  /* 0x0000000600077308 */ /* 0x0000640000000800 */
[----:B0-----:R-:W-:Y:S01]  /*15d0*/  MOV R6, R8 ;  /* 0x0000000800067202 */ /* 0x001fe20000000f00 */
[----:B-1----:R-:W-:-:S05]  /*15e0*/  FMUL R0, R0, R7 ;  /* 0x0000000700007220 */ /* 0x002fca0000400000 */
[----:B------:R-:W0:Y:S01]  /*15f0*/  FCHK P0, R0, R11 ;  /* 0x0000000b00007302 */ /* 0x000e220000000000 */
[----:B------:R-:W-:-:S04]  /*1600*/  FFMA R14, R0, R17, RZ ;  /* 0x00000011000e7223 */ /* 0x000fc800000000ff */
[----:B------:R-:W-:-:S04]  /*1610*/  FFMA R7, R14, -R11, R0 ;  /* 0x8000000b0e077223 */ /* 0x000fc80000000000 */
[----:B------:R-:W-:Y:S01]  /*1620*/  FFMA R17, R17, R7, R14 ;  /* 0x0000000711117223 */ /* 0x000fe2000000000e */
[----:B------:R-:W-:Y:S01]  /*1630*/  MOV R7, R15 ;  /* 0x0000000f00077202 */ /* 0x000fe20000000f00 */
[----:B0-----:R-:W-:Y:S06]  /*1640*/  @!P0 BRA `(.L_x_149) ;  /* 0x0000000000088947 */ /* 0x001fec0003800000 */
[----:B------:R-:W-:-:S07]  /*1650*/  MOV R8, 0x1670 ;  /* 0x0000167000087802 */ /* 0x000fce0000000f00 */
[----:B------:R-:W-:Y:S05]  /*1660*/  CALL.REL.NOINC `($__internal_1_$__cuda_sm3x_div_rn_noftz_f32_slowpath) ;  /* 0x0000001800807944 */ /* 0x000fea0003c00000 */
.L_x_149:
[----:B------:R-:W-:Y:S05]  /*1670*/  BSYNC.RECONVERGENT B2 ;  /* 0x0000000000027941 */ /* 0x000fea0003800200 */
.L_x_148:
[----:B------:R-:W2:Y:S01]  /*1680*/  LDG.E.CONSTANT R15, desc[UR8][R4.64+-0xc] ;  /* 0xfffff408040f7981 */ /* 0x000ea2000c1e9900 */
[----:B------:R-:W-:Y:S01]  /*1690*/  HFMA2 R0, -RZ, RZ, 0.96630859375, -0.0022525787353515625 ;  /* 0x3bbb989dff007431 */ /* 0x000fe200000001ff */
[----:B------:R-:W-:Y:S01]  /*16a0*/  MOV R19, 0x437c0000 ;  /* 0x437c000000137802 */ /* 0x000fe20000000f00 */
[----:B------:R-:W0:Y:S01]  /*16b0*/  MUFU.RCP R14, R11 ;  /* 0x0000000b000e7308 */ /* 0x000e220000001000 */
[----:B------:R1:W-:Y:S01]  /*16c0*/  STG.E desc[UR8][R6.64+-0x10], R17 ;  /* 0xfffff01106007986 */ /* 0x0003e2000c101908 */
[----:B------:R-:W-:Y:S01]  /*16d0*/  BSSY.RECONVERGENT B2, `(.L_x_150) ;  /* 0x0000015000027945 */ /* 0x000fe20003800200 */
[----:B0-----:R-:W-:Y:S01]  /*16e0*/  FFMA R21, R14, -R11, 1 ;  /* 0x3f8000000e157423 */ /* 0x001fe2000000080b */
[----:B--2---:R-:W-:-:S04]  /*16f0*/  FADD R15, R15, -R10 ;  /* 0x8000000a0f0f7221 */ /* 0x004fc80000000000 */
[----:B------:R-:W-:-:S04]  /*1700*/  FFMA.SAT R0, R15, R0, 0.5 ;  /* 0x3f0000000f007423 */ /* 0x000fc80000002000 */
[----:B------:R-:W-:-:S04]  /*1710*/  FFMA.RM R0, R0, R19, 12582913 ;  /* 0x4b40000100007423 */ /* 0x000fc80000004013 */
[C---:B------:R-:W-:Y:S01]  /*1720*/  FADD R8, R0.reuse, -12583039 ;  /* 0xcb40007f00087421 */ /* 0x040fe20000000000 */
[----:B------:R-:W-:-:S03]  /*1730*/  SHF.L.U32 R0, R0, 0x17, RZ ;  /* 0x0000001700007819 */ /* 0x000fc600000006ff */
[----:B------:R-:W-:-:S04]  /*1740*/  FFMA R8, R15, 1.4426950216293334961, -R8 ;  /* 0x3fb8aa3b0f087823 */ /* 0x000fc80000000808 */
[----:B------:R-:W-:-:S04]  /*1750*/  FFMA R8, R15, 1.925963033500011079e-08, R8 ;  /* 0x32a570600f087823 */ /* 0x000fc80000000008 */
[----:B------:R-:W0:Y:S02]  /*1760*/  MUFU.EX2 R15, R8 ;  /* 0x00000008000f7308 */ /* 0x000e240000000800 */
[----:B0-----:R-:W-:Y:S01]  /*1770*/  FMUL R19, R0, R15 ;  /* 0x0000000f00137220 */ /* 0x001fe20000400000 */
[----:B------:R-:W-:-:S05]  /*1780*/  FFMA R0, R14, R21, R14 ;  /* 0x000000150e007223 */ /* 0x000fca000000000e */
[----:B------:R-:W0:Y:S01]  /*1790*/  FCHK P0, R19, R11 ;  /* 0x0000000b13007302 */ /* 0x000e220000000000 */
[----:B------:R-:W-:-:S04]  /*17a0*/  FFMA R14, R0, R19, RZ ;  /* 0x00000013000e7223 */ /* 0x000fc800000000ff */
[----:B------:R-:W-:-:S04]  /*17b0*/  FFMA R15, R14, -R11, R19 ;  /* 0x8000000b0e0f7223 */ /* 0x000fc80000000013 */
[----:B------:R-:W-:Y:S01]  /*17c0*/  FFMA R15, R0, R15, R14 ;  /* 0x0000000f000f7223 */ /* 0x000fe2000000000e */
[----:B01----:R-:W-:Y:S06]  /*17d0*/  @!P0 BRA `(.L_x_151) ;  /* 0x0000000000108947 */ /* 0x003fec0003800000 */
[----:B------:R-:W-:Y:S02]  /*17e0*/  MOV R0, R19 ;  /* 0x0000001300007202 */ /* 0x000fe40000000f00 */
[----:B------:R-:W-:-:S07]  /*17f0*/  MOV R8, 0x1810 ;  /* 0x0000181000087802 */ /* 0x000fce0000000f00 */
[----:B------:R-:W-:Y:S05]  /*1800*/  CALL.REL.NOINC `($__internal_1_$__cuda_sm3x_div_rn_noftz_f32_slowpath) ;  /* 0x0000001800187944 */ /* 0x000fea0003c00000 */
[----:B------:R-:W-:-:S07]  /*1810*/  MOV R15, R17 ;  /* 0x00000011000f7202 */ /* 0x000fce0000000f00 */
.L_x_151:
[----:B------:R-:W-:Y:S05]  /*1820*/  BSYNC.RECONVERGENT B2 ;  /* 0x0000000000027941 */ /* 0x000fea0003800200 */
.L_x_150:
        /* <DEDUP_REMOVED lines=25> */
.L_x_153:
[----:B------:R-:W-:Y:S05]  /*19c0*/  BSYNC.RECONVERGENT B2 ;  /* 0x0000000000027941 */ /* 0x000fea0003800200 */
.L_x_152:
        /* <DEDUP_REMOVED lines=26> */
.L_x_155:
[----:B------:R-:W-:Y:S05]  /*1b70*/  BSYNC.RECONVERGENT B2 ;  /* 0x0000000000027941 */ /* 0x000fea0003800200 */
.L_x_154:
        /* <DEDUP_REMOVED lines=25> */
.L_x_157:
[----:B------:R-:W-:Y:S05]  /*1d10*/  BSYNC.RECONVERGENT B2 ;  /* 0x0000000000027941 */ /* 0x000fea0003800200 */
.L_x_156:
        /* <DEDUP_REMOVED lines=26> */
.L_x_159:
[----:B------:R-:W-:Y:S05]  /*1ec0*/  BSYNC.RECONVERGENT B2 ;  /* 0x0000000000027941 */ /* 0x000fea0003800200 */
.L_x_158:
        /* <DEDUP_REMOVED lines=25> */
.L_x_161:
[----:B------:R-:W-:Y:S05]  /*2060*/  BSYNC.RECONVERGENT B2 ;  /* 0x0000000000027941 */ /* 0x000fea0003800200 */
.L_x_160:
[----:B------:R-:W2:Y:S01]  /*2070*/  LDG.E.CONSTANT R15, desc[UR8][R4.64+0xc] ;  /* 0x00000c08040f7981 */ /* 0x000ea2000c1e9900 */
[----:B------:R-:W-:Y:S01]  /*2080*/  HFMA2 R0, -RZ, RZ, 0.96630859375, -0.0022525787353515625 ;  /* 0x3bbb989dff007431 */ /* 0x000fe200000001ff */
[----:B------:R-:W-:Y:S01]  /*2090*/  MOV R19, 0x437c0000 ;  /* 0x437c000000137802 */ /* 0x000fe20000000f00 */
[----:B------:R-:W0:Y:S01]  /*20a0*/  MUFU.RCP R14, R11 ;  /* 0x0000000b000e7308 */ /* 0x000e220000001000 */
[----:B------:R1:W-:Y:S01]  /*20b0*/  STG.E desc[UR8][R6.64+0x8], R17 ;  /* 0x0000081106007986 */ /* 0x0003e2000c101908 */
[----:B------:R-:W-:Y:S01]  /*20c0*/  BSSY.RECONVERGENT B2, `(.L_x_162) ;  /* 0x0000015000027945 */ /* 0x000fe20003800200 */
[----:B--2---:R-:W-:-:S04]  /*20d0*/  FADD R15, R15, -R10 ;  /* 0x8000000a0f0f7221 */ /* 0x004fc80000000000 */
[----:B------:R-:W-:-:S04]  /*20e0*/  FFMA.SAT R0, R15, R0, 0.5 ;  /* 0x3f0000000f007423 */ /* 0x000fc80000002000 */
[----:B------:R-:W-:Y:S01]  /*20f0*/  FFMA.RM R0, R0, R19, 12582913 ;  /* 0x4b40000100007423 */ /* 0x000fe20000004013 */
[----:B0-----:R-:W-:-:S03]  /*2100*/  FFMA R19, R14, -R11, 1 ;  /* 0x3f8000000e137423 */ /* 0x001fc6000000080b */
        /* <DEDUP_REMOVED lines=16> */
.L_x_163:
[----:B------:R-:W-:Y:S05]  /*2210*/  BSYNC.RECONVERGENT B2 ;  /* 0x0000000000027941 */ /* 0x000fea0003800200 */
.L_x_162:
[----:B------:R0:W-:Y:S01]  /*2220*/  STG.E desc[UR8][R6.64+0xc], R19 ;  /* 0x00000c1306007986 */ /* 0x0001e2000c101908 */
[----:B------:R-:W-:Y:S02]  /*2230*/  IADD3 R4, P0, PT, R4, 0x20, RZ ;  /* 0x0000002004047810 */ /* 0x000fe40007f1e0ff */
[----:B------:R-:W-:Y:S02]  /*2240*/  IADD3 R8, P1, PT, R6, 0x20, RZ ;  /* 0x0000002006087810 */ /* 0x000fe40007f3e0ff */
[----:B------:R-:W-:Y:S02]  /*2250*/  IADD3.X R5, PT, PT, RZ, R5, RZ, P0, !PT ;  /* 0x00000005ff057210 */ /* 0x000fe400007fe4ff */
[----:B------:R-:W-:Y:S01]  /*2260*/  IADD3.X R15, PT, PT, RZ, R7, RZ, P1, !PT ;  /* 0x00000007ff0f7210 */ /* 0x000fe20000ffe4ff */
[----:B------:R-:W-:Y:S08]  /*2270*/  @P2 BRA `(.L_x_164) ;  /* 0xfffffff000902947 */ /* 0x000ff0000383ffff */
.L_x_147:
[----:B------:R-:W-:-:S13]  /*2280*/  ISETP.NE.AND P0, PT, R22, RZ, PT ;  /* 0x000000ff1600720c */ /* 0x000fda0003f05270 */
[----:B------:R-:W-:Y:S05]  /*2290*/  @!P0 EXIT ;  /* 0x000000000000894d */ /* 0x000fea0003800000 */
[----:B------:R-:W1:Y:S01]  /*22a0*/  LDCU UR4, c[0x0][0x38c] ;  /* 0x00007180ff0477ac */ /* 0x000e620008000800 */
[----:B------:R-:W-:Y:S01]  /*22b0*/  ISETP.GE.U32.AND P0, PT, R22, 0x4, PT ;  /* 0x000000041600780c */ /* 0x000fe20003f06070 */
[----:B-1----:R-:W-:-:S12]  /*22c0*/  ULOP3.LUT UR4, UR4, 0x3, URZ, 0xc0, !UPT ;  /* 0x0000000304047892 */ /* 0x002fd8000f8ec0ff */
[----:B------:R-:W-:Y:S05]  /*22d0*/  @!P0 BRA `(.L_x_165) ;  /* 0x0000000400c88947 */ /* 0x000fea0003800000 */
[----:B------:R-:W-:-:S05]  /*22e0*/  IMAD.WIDE.U32 R4, R13, 0x4, R2 ;  /* 0x000000040d047825 */ /* 0x000fca00078e0002 */
[----:B0-----:R-:W2:Y:S01]  /*22f0*/  LDG.E.CONSTANT R7, desc[UR8][R4.64] ;  /* 0x0000000804077981 */ /* 0x001ea2000c1e9900 */
[----:B------:R-:W-:Y:S01]  /*2300*/  HFMA2 R0, -RZ, RZ, 0.96630859375, -0.0022525787353515625 ;  /* 0x3bbb989dff007431 */ /* 0x000fe200000001ff */
[----:B------:R-:W-:Y:S01]  /*2310*/  MOV R15, 0x437c0000 ;  /* 0x437c0000000f7802 */ /* 0x000fe20000000f00 */
[----:B------:R-:W0:Y:S01]  /*2320*/  MUFU.RCP R8, R11 ;  /* 0x0000000b00087308 */ /* 0x000e220000001000 */
[----:B------:R-:W-:Y:S01]  /*2330*/  BSSY.RECONVERGENT B2, `(.L_x_166) ;  /* 0x0000015000027945 */ /* 0x000fe20003800200 */
[----:B--2--5:R-:W-:-:S04]  /*2340*/  FADD R7, R7, -R10 ;  /* 0x8000000a07077221 */ /* 0x024fc80000000000 */
        /* <DEDUP_REMOVED lines=14> */
[----:B0-----:R-:W-:Y:S06]  /*2430*/  @!P0 BRA `(.L_x_167) ;  /* 0x0000000000108947 */ /* 0x001fec0003800000 */
[----:B------:R-:W-:Y:S02]  /*2440*/  MOV R0, R14 ;  /* 0x0000000e00007202 */ /* 0x000fe40000000f00 */
[----:B------:R-:W-:-:S07]  /*2450*/  MOV R8, 0x2470 ;  /* 0x0000247000087802 */ /* 0x000fce0000000f00 */
[----:B------:R-:W-:Y:S05]  /*2460*/  CALL.REL.NOINC `($__internal_1_$__cuda_sm3x_div_rn_noftz_f32_slowpath) ;  /* 0x0000000c00007944 */ /* 0x000fea0003c00000 */
[----:B------:R-:W-:-:S07]  /*2470*/  MOV R15, R17 ;  /* 0x00000011000f7202 */ /* 0x000fce0000000f00 */
.L_x_167:
[----:B------:R-:W-:Y:S05]  /*2480*/  BSYNC.RECONVERGENT B2 ;  /* 0x0000000000027941 */ /* 0x000fea0003800200 */
.L_x_166:
[----:B------:R-:W2:Y:S01]  /*2490*/  LDG.E.CONSTANT R7, desc[UR8][R4.64+0x4] ;  /* 0x0000040804077981 */ /* 0x000ea2000c1e9900 */
[----:B------:R-:W-:Y:S01]  /*24a0*/  HFMA2 R0, -RZ, RZ, 0.96630859375, -0.0022525787353515625 ;  /* 0x3bbb989dff007431 */ /* 0x000fe200000001ff */
[----:B------:R-:W-:Y:S01]  /*24b0*/  MOV R17, 0x437c0000 ;  /* 0x437c000000117802 */ /* 0x000fe20000000f00 */
[----:B------:R-:W0:Y:S01]  /*24c0*/  LDCU.64 UR6, c[0x0][0x390] ;  /* 0x00007200ff0677ac */ /* 0x000e220008000a00 */
[----:B------:R-:W1:Y:S01]  /*24d0*/  MUFU.RCP R16, R11 ;  /* 0x0000000b00107308 */ /* 0x000e620000001000 */
[----:B------:R-:W-:Y:S01]  /*24e0*/  BSSY.RECONVERGENT B2, `(.L_x_168) ;  /* 0x0000019000027945 */ /* 0x000fe20003800200 */
[----:B-1----:R-:W-:Y:S01]  /*24f0*/  FFMA R21, R16, -R11, 1 ;  /* 0x3f80000010157423 */ /* 0x002fe2000000080b */
[----:B--2---:R-:W-:-:S04]  /*2500*/  FADD R7, R7, -R10 ;  /* 0x8000000a07077221 */ /* 0x004fc80000000000 */
[----:B------:R-:W-:-:S04]  /*2510*/  FFMA.SAT R0, R7, R0, 0.5 ;  /* 0x3f00000007007423 */ /* 0x000fc80000002000 */
[----:B------:R-:W-:-:S04]  /*2520*/  FFMA.RM R0, R0, R17, 12582913 ;  /* 0x4b40000100007423 */ /* 0x000fc80000004011 */
[C---:B------:R-:W-:Y:S01]  /*2530*/  FADD R6, R0.reuse, -12583039 ;  /* 0xcb40007f00067421 */ /* 0x040fe20000000000 */
[----:B------:R-:W-:-:S03]  /*2540*/  SHF.L.U32 R0, R0, 0x17, RZ ;  /* 0x0000001700007819 */ /* 0x000fc600000006ff */
[----:B------:R-:W-:-:S04]  /*2550*/  FFMA R6, R7, 1.4426950216293334961, -R6 ;  /* 0x3fb8aa3b07067823 */ /* 0x000fc80000000806 */
[----:B------:R-:W-:Y:S01]  /*2560*/  FFMA R8, R7, 1.925963033500011079e-08, R6 ;  /* 0x32a5706007087823 */ /* 0x000fe20000000006 */
[----:B------:R-:W-:-:S03]  /*2570*/  IADD3 R7, P0, PT, R9, R13, RZ ;  /* 0x0000000d09077210 */ /* 0x000fc60007f1e0ff */
[----:B------:R-:W1:Y:S01]  /*2580*/  MUFU.EX2 R17, R8 ;  /* 0x0000000800117308 */ /* 0x000e620000000800 */
[----:B------:R-:W-:Y:S02]  /*2590*/  IADD3.X R14, PT, PT, RZ, R12, RZ, P0, !PT ;  /* 0x0000000cff0e7210 */ /* 0x000fe400007fe4ff */
[----:B0-----:R-:W-:-:S04]  /*25a0*/  LEA R6, P0, R7, UR6, 0x2 ;  /* 0x0000000607067c11 */ /* 0x001fc8000f8010ff */
[----:B------:R-:W-:-:S05]  /*25b0*/  LEA.HI.X R7, R7, UR7, R14, 0x2, P0 ;  /* 0x0000000707077c11 */ /* 0x000fca00080f140e */
[----:B------:R0:W-:Y:S01]  /*25c0*/  STG.E desc[UR8][R6.64], R15 ;  /* 0x0000000f06007986 */ /* 0x0001e2000c101908 */
[----:B-1----:R-:W-:Y:S01]  /*25d0*/  FMUL R19, R0, R17 ;  /* 0x0000001100137220 */ /* 0x002fe20000400000 */
[----:B------:R-:W-:-:S03]  /*25e0*/  FFMA R0, R16, R21, R16 ;  /* 0x0000001510007223 */ /* 0x000fc60000000010 */
[----:B------:R-:W1:Y:S01]  /*25f0*/  FCHK P0, R19, R11 ;  /* 0x0000000b13007302 */ /* 0x000e620000000000 */
[----:B------:R-:W-:-:S04]  /*2600*/  FFMA R14, R0, R19, RZ ;  /* 0x00000013000e7223 */ /* 0x000fc800000000ff */
[----:B------:R-:W-:-:S04]  /*2610*/  FFMA R17, R14, -R11, R19 ;  /* 0x8000000b0e117223 */ /* 0x000fc80000000013 */
[----:B------:R-:W-:Y:S01]  /*2620*/  FFMA R17, R0, R17, R14 ;  /* 0x0000001100117223 */ /* 0x000fe2000000000e */
[----:B01----:R-:W-:Y:S06]  /*2630*/  @!P0 BRA `(.L_x_169) ;  /* 0x00000000000c8947 */ /* 0x003fec0003800000 */
[----:B------:R-:W-:Y:S02]  /*2640*/  MOV R0, R19 ;  /* 0x0000001300007202 */ /* 0x000fe40000000f00 */
[----:B------:R-:W-:-:S07]  /*2650*/  MOV R8, 0x2670 ;  /* 0x0000267000087802 */ /* 0x000fce0000000f00 */
[----:B------:R-:W-:Y:S05]  /*2660*/  CALL.REL.NOINC `($__internal_1_$__cuda_sm3x_div_rn_noftz_f32_slowpath) ;  /* 0x0000000800807944 */ /* 0x000fea0003c00000 */
.L_x_169:
[----:B------:R-:W-:Y:S05]  /*2670*/  BSYNC.RECONVERGENT B2 ;  /* 0x0000000000027941 */ /* 0x000fea0003800200 */
.L_x_168:
        /* <DEDUP_REMOVED lines=26> */
.L_x_171:
[----:B------:R-:W-:Y:S05]  /*2820*/  BSYNC.RECONVERGENT B2 ;  /* 0x0000000000027941 */ /* 0x000fea0003800200 */
.L_x_170:
[----:B------:R-:W2:Y:S01]  /*2830*/  LDG.E.CONSTANT R5, desc[UR8][R4.64+0xc] ;  /* 0x00000c0804057981 */ /* 0x000ea2000c1e9900 */
[----:B------:R-:W-:Y:S01]  /*2840*/  HFMA2 R17, -RZ, RZ, 0.96630859375, -0.0022525787353515625 ;  /* 0x3bbb989dff117431 */ /* 0x000fe200000001ff */
[----:B------:R-:W-:Y:S01]  /*2850*/  MOV R19, 0x437c0000 ;  /* 0x437c000000137802 */ /* 0x000fe20000000f00 */
[----:B------:R-:W0:Y:S01]  /*2860*/  MUFU.RCP R14, R11 ;  /* 0x0000000b000e7308 */ /* 0x000e220000001000 */
[----:B------:R1:W-:Y:S01]  /*2870*/  STG.E desc[UR8][R6.64+0x8], R15 ;  /* 0x0000080f06007986 */ /* 0x0003e2000c101908 */
[----:B------:R-:W-:Y:S01]  /*2880*/  BSSY.RECONVERGENT B2, `(.L_x_172) ;  /* 0x0000015000027945 */ /* 0x000fe20003800200 */
[----:B--2---:R-:W-:Y:S01]  /*2890*/  FADD R0, R5, -R10 ;  /* 0x8000000a05007221 */ /* 0x004fe20000000000 */
[----:B0-----:R-:W-:-:S03]  /*28a0*/  FFMA R5, R14, -R11, 1 ;  /* 0x3f8000000e057423 */ /* 0x001fc6000000080b */
[----:B------:R-:W-:-:S04]  /*28b0*/  FFMA.SAT R8, R0, R17, 0.5 ;  /* 0x3f00000000087423 */ /* 0x000fc80000002011 */
[----:B------:R-:W-:-:S04]  /*28c0*/  FFMA.RM R8, R8, R19, 12582913 ;  /* 0x4b40000108087423 */ /* 0x000fc80000004013 */
[C---:B------:R-:W-:Y:S01]  /*28d0*/  FADD R17, R8.reuse, -12583039 ;  /* 0xcb40007f08117421 */ /* 0x040fe20000000000 */
[----:B------:R-:W-:-:S03]  /*28e0*/  SHF.L.U32 R8, R8, 0x17, RZ ;  /* 0x0000001708087819 */ /* 0x000fc600000006ff */
[----:B------:R-:W-:-:S04]  /*28f0*/  FFMA R17, R0, 1.4426950216293334961, -R17 ;  /* 0x3fb8aa3b00117823 */ /* 0x000fc80000000811 */
[----:B------:R-:W-:Y:S01]  /*2900*/  FFMA R17, R0, 1.925963033500011079e-08, R17 ;  /* 0x32a5706000117823 */ /* 0x000fe20000000011 */
[----:B------:R-:W-:-:S05]  /*2910*/  FFMA R0, R14, R5, R14 ;  /* 0x000000050e007223 */ /* 0x000fca000000000e */
[----:B------:R-:W0:Y:S02]  /*2920*/  MUFU.EX2 R17, R17 ;  /* 0x0000001100117308 */ /* 0x000e240000000800 */
[----:B0-----:R-:W-:-:S06]  /*2930*/  FMUL R19, R8, R17 ;  /* 0x0000001108137220 */ /* 0x001fcc0000400000 */
        /* <DEDUP_REMOVED lines=9> */
.L_x_173:
[----:B------:R-:W-:Y:S05]  /*29d0*/  BSYNC.RECONVERGENT B2 ;  /* 0x0000000000027941 */ /* 0x000fea0003800200 */
.L_x_172:
[----:B------:R1:W-:Y:S01]  /*29e0*/  STG.E desc[UR8][R6.64+0xc], R5 ;  /* 0x00000c0506007986 */ /* 0x0003e2000c101908 */
[----:B------:R-:W-:-:S07]  /*29f0*/  IADD3 R13, PT, PT, R13, 0x4, RZ ;  /* 0x000000040d0d7810 */ /* 0x000fce0007ffe0ff */
.L_x_165:
[----:B------:R-:W-:-:S13]  /*2a00*/  ISETP.NE.AND P0, PT, RZ, UR4, PT ;  /* 0x00000004ff007c0c */ /* 0x000fda000bf05270 */
[----:B------:R-:W-:Y:S05]  /*2a10*/  @!P0 EXIT ;  /* 0x000000000000894d */ /* 0x000fea0003800000 */
[----:B------:R-:W-:-:S09]  /*2a20*/  UISETP.NE.AND UP0, UPT, UR4, 0x1, UPT ;  /* 0x000000010400788c */ /* 0x000fd2000bf05270 */
[----:B------:R-:W-:Y:S05]  /*2a30*/  BRA.U !UP0, `(.L_x_174) ;  /* 0x0000000108f47547 */ /* 0x000fea000b800000 */
[----:B-1----:R-:W-:-:S05]  /*2a40*/  IMAD.WIDE.U32 R4, R13, 0x4, R2 ;  /* 0x000000040d047825 */ /* 0x002fca00078e0002 */
        /* <DEDUP_REMOVED lines=25> */
.L_x_176:
[----:B------:R-:W-:Y:S05]  /*2be0*/  BSYNC.RECONVERGENT B2 ;  /* 0x0000000000027941 */ /* 0x000fea0003800200 */
.L_x_175:
        /* <DEDUP_REMOVED lines=14> */
[----:B------:R-:W-:-:S04]  /*2cd0*/  IADD3 R0, P0, PT, R9, R13, RZ ;  /* 0x0000000d09007210 */ /* 0x000fc80007f1e0ff */
[----:B------:R-:W-:Y:S01]  /*2ce0*/  IADD3.X R5, PT, PT, RZ, R12, RZ, P0, !PT ;  /* 0x0000000cff057210 */ /* 0x000fe200007fe4ff */
[----:B------:R-:W1:Y:S01]  /*2cf0*/  MUFU.EX2 R15, R15 ;  /* 0x0000000f000f7308 */ /* 0x000e620000000800 */
[----:B0-----:R-:W-:-:S04]  /*2d00*/  LEA R4, P0, R0, UR4, 0x2 ;  /* 0x0000000400047c11 */ /* 0x001fc8000f8010ff */
[----:B------:R-:W-:Y:S01]  /*2d10*/  LEA.HI.X R5, R0, UR5, R5, 0x2, P0 ;  /* 0x0000000500057c11 */ /* 0x000fe200080f1405 */
[----:B------:R-:W-:-:S04]  /*2d20*/  FFMA R0, R8, R19, R8 ;  /* 0x0000001308007223 */ /* 0x000fc80000000008 */
[----:B------:R0:W-:Y:S01]  /*2d30*/  STG.E desc[UR8][R4.64], R7 ;  /* 0x0000000704007986 */ /* 0x0001e2000c101908 */
[----:B-1----:R-:W-:-:S04]  /*2d40*/  FMUL R17, R6, R15 ;  /* 0x0000000f06117220 */ /* 0x002fc80000400000 */
        /* <DEDUP_REMOVED lines=9> */
.L_x_178:
[----:B------:R-:W-:Y:S05]  /*2de0*/  BSYNC.RECONVERGENT B2 ;  /* 0x0000000000027941 */ /* 0x000fea0003800200 */
.L_x_177:
[----:B------:R2:W-:Y:S01]  /*2df0*/  STG.E desc[UR8][R4.64+0x4], R15 ;  /* 0x0000040f04007986 */ /* 0x0005e2000c101908 */
[----:B------:R-:W-:-:S07]  /*2e00*/  IADD3 R13, PT, PT, R13, 0x2, RZ ;  /* 0x000000020d0d7810 */ /* 0x000fce0007ffe0ff */
.L_x_174:
[----:B------:R-:W3:Y:S02]  /*2e10*/  LDC R0, c[0x0][0x38c] ;  /* 0x0000e300ff007b82 */ /* 0x000ee40000000800 */
[----:B---3--:R-:W-:-:S04]  /*2e20*/  LOP3.LUT R0, R0, 0x1, RZ, 0xc0, !PT ;  /* 0x0000000100007812 */ /* 0x008fc800078ec0ff */
[----:B------:R-:W-:-:S13]  /*2e30*/  ISETP.NE.U32.AND P0, PT, R0, 0x1, PT ;  /* 0x000000010000780c */ /* 0x000fda0003f05070 */
[----:B------:R-:W-:Y:S05]  /*2e40*/  @P0 EXIT ;  /* 0x000000000000094d */ /* 0x000fea0003800000 */
[----:B------:R-:W-:-:S06]  /*2e50*/  IMAD.WIDE.U32 R2, R13, 0x4, R2 ;  /* 0x000000040d027825 */ /* 0x000fcc00078e0002 */
[----:B------:R-:W3:Y:S01]  /*2e60*/  LDG.E.CONSTANT R3, desc[UR8][R2.64] ;  /* 0x0000000802037981 */ /* 0x000ee2000c1e9900 */
[----:B-12---:R-:W-:Y:S01]  /*2e70*/  HFMA2 R5, -RZ, RZ, 0.96630859375, -0.0022525787353515625 ;  /* 0x3bbb989dff057431 */ /* 0x006fe200000001ff */
[----:B0-----:R-:W-:Y:S01]  /*2e80*/  MOV R7, 0x437c0000 ;  /* 0x437c000000077802 */ /* 0x001fe20000000f00 */
[----:B------:R-:W0:Y:S01]  /*2e90*/  MUFU.RCP R4, R11 ;  /* 0x0000000b00047308 */ /* 0x000e220000001000 */
[----:B------:R-:W-:Y:S01]  /*2ea0*/  BSSY.RECONVERGENT B2, `(.L_x_179) ;  /* 0x0000015000027945 */ /* 0x000fe20003800200 */
[----:B---3-5:R-:W-:Y:S01]  /*2eb0*/  FADD R10, R3, -R10 ;  /* 0x8000000a030a7221 */ /* 0x028fe20000000000 */
[----:B0-----:R-:W-:-:S03]  /*2ec0*/  FFMA R3, R4, -R11, 1 ;  /* 0x3f80000004037423 */ /* 0x001fc6000000080b */
[----:B------:R-:W-:-:S04]  /*2ed0*/  FFMA.SAT R0, R10, R5, 0.5 ;  /* 0x3f0000000a007423 */ /* 0x000fc80000002005 */
[----:B------:R-:W-:-:S04]  /*2ee0*/  FFMA.RM R0, R0, R7, 12582913 ;  /* 0x4b40000100007423 */ /* 0x000fc80000004007 */
[C---:B------:R-:W-:Y:S01]  /*2ef0*/  FADD R5, R0.reuse, -12583039 ;  /* 0xcb40007f00057421 */ /* 0x040fe20000000000 */
[----:B------:R-:W-:-:S03]  /*2f00*/  SHF.L.U32 R0, R0, 0x17, RZ ;  /* 0x0000001700007819 */ /* 0x000fc600000006ff */
[----:B------:R-:W-:-:S04]  /*2f10*/  FFMA R5, R10, 1.4426950216293334961, -R5 ;  /* 0x3fb8aa3b0a057823 */ /* 0x000fc80000000805 */
[----:B------:R-:W-:-:S06]  /*2f20*/  FFMA R5, R10, 1.925963033500011079e-08, R5 ;  /* 0x32a570600a057823 */ /* 0x000fcc0000000005 */
        /* <DEDUP_REMOVED lines=12> */
.L_x_180:
[----:B------:R-:W-:Y:S05]  /*2ff0*/  BSYNC.RECONVERGENT B2 ;  /* 0x0000000000027941 */ /* 0x000fea0003800200 */
.L_x_179:
[----:B------:R-:W0:Y:S01]  /*3000*/  LDCU.64 UR4, c[0x0][0x390] ;  /* 0x00007200ff0477ac */ /* 0x000e220008000a00 */
[----:B------:R-:W-:-:S04]  /*3010*/  IADD3 R9, P0, PT, R9, R13, RZ ;  /* 0x0000000d09097210 */ /* 0x000fc80007f1e0ff */
[----:B------:R-:W-:Y:S02]  /*3020*/  IADD3.X R12, PT, PT, RZ, R12, RZ, P0, !PT ;  /* 0x0000000cff0c7210 */ /* 0x000fe400007fe4ff */
[----:B0-----:R-:W-:-:S04]  /*3030*/  LEA R2, P0, R9, UR4, 0x2 ;  /* 0x0000000409027c11 */ /* 0x001fc8000f8010ff */
[----:B------:R-:W-:-:S05]  /*3040*/  LEA.HI.X R3, R9, UR5, R12, 0x2, P0 ;  /* 0x0000000509037c11 */ /* 0x000fca00080f140c */
[----:B------:R-:W-:Y:S01]  /*3050*/  STG.E desc[UR8][R2.64], R7 ;  /* 0x0000000702007986 */ /* 0x000fe2000c101908 */
[----:B------:R-:W-:Y:S05]  /*3060*/  EXIT ;  /* 0x000000000000794d */ /* 0x000fea0003800000 */
        .weak           $__internal_1_$__cuda_sm3x_div_rn_noftz_f32_slowpath
        .type           $__internal_1_$__cuda_sm3x_div_rn_noftz_f32_slowpath,@function
        .size           $__internal_1_$__cuda_sm3x_div_rn_noftz_f32_slowpath,(.L_x_280 - $__internal_1_$__cuda_sm3x_div_rn_noftz_f32_slowpath)
$__internal_1_$__cuda_sm3x_div_rn_noftz_f32_slowpath:
[----:B------:R-:W-:Y:S01]  /*3070*/  SHF.R.U32.HI R14, RZ, 0x17, R11 ;  /* 0x00000017ff0e7819 */ /* 0x000fe2000001160b */
[----:B------:R-:W-:Y:S01]  /*3080*/  BSSY.RECONVERGENT B0, `(.L_x_181) ;  /* 0x0000065000007945 */ /* 0x000fe20003800200 */
[----:B------:R-:W-:Y:S02]  /*3090*/  SHF.R.U32.HI R17, RZ, 0x17, R0 ;  /* 0x00000017ff117819 */ /* 0x000fe40000011600 */
[----:B------:R-:W-:Y:S02]  /*30a0*/  LOP3.LUT R14, R14, 0xff, RZ, 0xc0, !PT ;  /* 0x000000ff0e0e7812 */ /* 0x000fe400078ec0ff */
[----:B------:R-:W-:Y:S02]  /*30b0*/  LOP3.LUT R17, R17, 0xff, RZ, 0xc0, !PT ;  /* 0x000000ff11117812 */ /* 0x000fe400078ec0ff */
[----:B------:R-:W-:Y:S02]  /*30c0*/  IADD3 R16, PT, PT, R14, -0x1, RZ ;  /* 0xffffffff0e107810 */ /* 0x000fe40007ffe0ff */
[----:B------:R-:W-:-:S02]  /*30d0*/  IADD3 R15, PT, PT, R17, -0x1, RZ ;  /* 0xffffffff110f7810 */ /* 0x000fc40007ffe0ff */
[----:B------:R-:W-:Y:S02]  /*30e0*/  ISETP.GT.U32.AND P0, PT, R16, 0xfd, PT ;  /* 0x000000fd1000780c */ /* 0x000fe40003f04070 */
[----:B------:R-:W-:Y:S02]  /*30f0*/  MOV R19, R11 ;  /* 0x0000000b00137202 */ /* 0x000fe40000000f00 */
        /* <DEDUP_REMOVED lines=19> */
[----:B------:R-:W-:-:S04]  /*3230*/  IADD3 R15, PT, PT, R17, -0x1, RZ ;  /* 0xffffffff110f7810 */ /* 0x000fc80007ffe0ff */
[----:B------:R-:W-:Y:S02]  /*3240*/  ISETP.GE.AND P0, PT, R15, RZ, PT ;  /* 0x000000ff0f00720c */ /* 0x000fe40003f06270 */
[----:B------:R-:W-:-:S04]  /*3250*/  IADD3 R15, PT, PT, R14, -0x1, RZ ;  /* 0xffffffff0e0f7810 */ /* 0x000fc80007ffe0ff */
[----:B------:R-:W-:-:S07]  /*3260*/  ISETP.GE.AND P1, PT, R15, RZ, PT ;  /* 0x000000ff0f00720c */ /* 0x000fce0003f26270 */
[----:B------:R-:W-:Y:S01]  /*3270*/  @P0 MOV R15, RZ ;  /* 0x000000ff000f0202 */ /* 0x000fe20000000f00 */
[----:B------:R-:W-:Y:S01]  /*3280*/  @!P0 FFMA R0, R0, 1.84467440737095516160e+19, RZ ;  /* 0x5f80000000008823 */ /* 0x000fe200000000ff */
[----:B------:R-:W-:-:S04]  /*3290*/  @!P0 MOV R15, 0xffffffc0 ;  /* 0xffffffc0000f8802 */ /* 0x000fc80000000f00 */
[----:B------:R-:W-:Y:S01]  /*32a0*/  @!P1 FFMA R19, R11, 1.84467440737095516160e+19, RZ ;  /* 0x5f8000000b139823 */ /* 0x000fe200000000ff */
[----:B------:R-:W-:-:S07]  /*32b0*/  @!P1 IADD3 R15, PT, PT, R15, 0x40, RZ ;  /* 0x000000400f0f9810 */ /* 0x000fce0007ffe0ff */
.L_x_182:
[----:B------:R-:W-:Y:S01]  /*32c0*/  LEA R16, R14, 0xc0800000, 0x17 ;  /* 0xc08000000e107811 */ /* 0x000fe200078eb8ff */
[----:B------:R-:W-:Y:S01]  /*32d0*/  BSSY.RECONVERGENT B1, `(.L_x_187) ;  /* 0x0000036000017945 */ /* 0x000fe20003800200 */
[----:B------:R-:W-:Y:S02]  /*32e0*/  IADD3 R17, PT, PT, R17, -0x7f, RZ ;  /* 0xffffff8111117810 */ /* 0x000fe40007ffe0ff */
[----:B------:R-:W-:-:S03]  /*32f0*/  IADD3 R23, PT, PT, -R16, R19, RZ ;  /* 0x0000001310177210 */ /* 0x000fc60007ffe1ff */
[----:B------:R-:W-:Y:S01]  /*3300*/  IMAD R0, R17, -0x800000, R0 ;  /* 0xff80000011007824 */ /* 0x000fe200078e0200 */
[----:B------:R-:W0:Y:S01]  /*3310*/  MUFU.RCP R16, R23 ;  /* 0x0000001700107308 */ /* 0x000e220000001000 */
[----:B------:R-:W-:-:S04]  /*3320*/  FADD.FTZ R19, -R23, -RZ ;  /* 0x800000ff17137221 */ /* 0x000fc80000010100 */
[----:B0-----:R-:W-:-:S04]  /*3330*/  FFMA R21, R16, R19, 1 ;  /* 0x3f80000010157423 */ /* 0x001fc80000000013 */
[----:B------:R-:W-:-:S04]  /*3340*/  FFMA R21, R16, R21, R16 ;  /* 0x0000001510157223 */ /* 0x000fc80000000010 */
[----:B------:R-:W-:-:S04]  /*3350*/  FFMA R16, R0, R21, RZ ;  /* 0x0000001500107223 */ /* 0x000fc800000000ff */
[----:B------:R-:W-:-:S04]  /*3360*/  FFMA R18, R19, R16, R0 ;  /* 0x0000001013127223 */ /* 0x000fc80000000000 */
[----:B------:R-:W-:Y:S01]  /*3370*/  FFMA R18, R21, R18, R16 ;  /* 0x0000001215127223 */ /* 0x000fe20000000010 */
[----:B------:R-:W-:-:S03]  /*3380*/  IADD3 R16, PT, PT, R17, 0x7f, -R14 ;  /* 0x0000007f11107810 */ /* 0x000fc60007ffe80e */
[----:B------:R-:W-:Y:S01]  /*3390*/  FFMA R19, R19, R18, R0 ;  /* 0x0000001213137223 */ /* 0x000fe20000000000 */
[----:B------:R-:W-:-:S03]  /*33a0*/  IADD3 R15, PT, PT, R16, R15, RZ ;  /* 0x0000000f100f7210 */ /* 0x000fc60007ffe0ff */
[----:B------:R-:W-:-:S05]  /*33b0*/  FFMA R0, R21, R19, R18 ;  /* 0x0000001315007223 */ /* 0x000fca0000000012 */
[----:B------:R-:W-:-:S04]  /*33c0*/  SHF.R.U32.HI R14, RZ, 0x17, R0 ;  /* 0x00000017ff0e7819 */ /* 0x000fc80000011600 */
[----:B------:R-:W-:-:S04]  /*33d0*/  LOP3.LUT R14, R14, 0xff, RZ, 0xc0, !PT ;  /* 0x000000ff0e0e7812 */ /* 0x000fc800078ec0ff */
[----:B------:R-:W-:-:S04]  /*33e0*/  IADD3 R14, PT, PT, R14, R15, RZ ;  /* 0x0000000f0e0e7210 */ /* 0x000fc80007ffe0ff */
        /* <DEDUP_REMOVED lines=11> */
[CCC-:B------:R-:W-:Y:S01]  /*34a0*/  FFMA.RP R16, R21.reuse, R19.reuse, R18.reuse ;  /* 0x0000001315107223 */ /* 0x1c0fe20000008012 */
[----:B------:R-:W-:Y:S01]  /*34b0*/  FFMA.RM R19, R21, R19, R18 ;  /* 0x0000001315137223 */ /* 0x000fe20000004012 */
[C---:B------:R-:W-:Y:S02]  /*34c0*/  IADD3 R18, PT, PT, R14.reuse, 0x20, RZ ;  /* 0x000000200e127810 */ /* 0x040fe40007ffe0ff */
[----:B------:R-:W-:Y:S02]  /*34d0*/  LOP3.LUT R15, R15, 0x7fffff, RZ, 0xc0, !PT ;  /* 0x007fffff0f0f7812 */ /* 0x000fe400078ec0ff */
[C---:B------:R-:W-:Y:S02]  /*34e0*/  ISETP.NE.AND P3, PT, R14.reuse, RZ, PT ;  /* 0x000000ff0e00720c */ /* 0x040fe40003f65270 */
[----:B------:R-:W-:Y:S02]  /*34f0*/  LOP3.LUT R15, R15, 0x800000, RZ, 0xfc, !PT ;  /* 0x008000000f0f7812 */ /* 0x000fe400078efcff */
[----:B------:R-:W-:-:S02]  /*3500*/  ISETP.NE.AND P1, PT, R14, RZ, PT ;  /* 0x000000ff0e00720c */ /* 0x000fc40003f25270 */
[----:B------:R-:W-:Y:S02]  /*3510*/  IADD3 R14, PT, PT, -R14, RZ, RZ ;  /* 0x000000ff0e0e7210 */ /* 0x000fe40007ffe1ff */
[----:B------:R-:W-:Y:S02]  /*3520*/  SHF.L.U32 R18, R15, R18, RZ ;  /* 0x000000120f127219 */ /* 0x000fe400000006ff */
[----:B------:R-:W-:Y:S02]  /*3530*/  FSETP.NEU.FTZ.AND P0, PT, R16, R19, PT ;  /* 0x000000131000720b */ /* 0x000fe40003f1d000 */
[----:B------:R-:W-:Y:S02]  /*3540*/  SEL R14, R14, RZ, P3 ;  /* 0x000000ff0e0e7207 */ /* 0x000fe40001800000 */
[----:B------:R-:W-:Y:S02]  /*3550*/  ISETP.NE.AND P1, PT, R18, RZ, P1 ;  /* 0x000000ff1200720c */ /* 0x000fe40000f25270 */
[----:B------:R-:W-:-:S02]  /*3560*/  SHF.R.U32.HI R14, RZ, R14, R15 ;  /* 0x0000000eff0e7219 */ /* 0x000fc4000001160f */
[----:B------:R-:W-:Y:S02]  /*3570*/  PLOP3.LUT P0, PT, P0, P1, PT, 0xf8, 0x8f ;  /* 0x00000000008f781c */ /* 0x000fe40000703f70 */
[----:B------:R-:W-:Y:S02]  /*3580*/  SHF.R.U32.HI R16, RZ, 0x1, R14 ;  /* 0x00000001ff107819 */ /* 0x000fe4000001160e */
[----:B------:R-:W-:-:S04]  /*3590*/  SEL R15, RZ, 0x1, !P0 ;  /* 0x00000001ff0f7807 */ /* 0x000fc80004000000 */
[----:B------:R-:W-:-:S04]  /*35a0*/  LOP3.LUT R15, R15, 0x1, R16, 0xf8, !PT ;  /* 0x000000010f0f7812 */ /* 0x000fc800078ef810 */
[----:B------:R-:W-:-:S04]  /*35b0*/  LOP3.LUT R15, R15, R14, RZ, 0xc0, !PT ;  /* 0x0000000e0f0f7212 */ /* 0x000fc800078ec0ff */
[----:B------:R-:W-:-:S04]  /*35c0*/  IADD3 R15, PT, PT, R16, R15, RZ ;  /* 0x0000000f100f7210 */ /* 0x000fc80007ffe0ff */
[----:B------:R-:W-:Y:S01]  /*35d0*/  LOP3.LUT R0, R15, R0, RZ, 0xfc, !PT ;  /* 0x000000000f007212 */ /* 0x000fe200078efcff */
[----:B------:R-:W-:Y:S06]  /*35e0*/  BRA `(.L_x_190) ;  /* 0x0000000000107947 */ /* 0x000fec0003800000 */
.L_x_189:
[----:B------:R-:W-:-:S04]  /*35f0*/  LOP3.LUT R0, R0, 0x80000000, RZ, 0xc0, !PT ;  /* 0x8000000000007812 */ /* 0x000fc800078ec0ff */
[----:B------:R-:W-:Y:S01]  /*3600*/  LOP3.LUT R0, R0, 0x7f800000, RZ, 0xfc, !PT ;  /* 0x7f80000000007812 */ /* 0x000fe200078efcff */
[----:B------:R-:W-:Y:S06]  /*3610*/  BRA `(.L_x_190) ;  /* 0x0000000000047947 */ /* 0x000fec0003800000 */
.L_x_188:
[----:B------:R-:W-:-:S07]  /*3620*/  LEA R0, R15, R0, 0x17 ;  /* 0x000000000f007211 */ /* 0x000fce00078eb8ff */
.L_x_190:
[----:B------:R-:W-:Y:S05]  /*3630*/  BSYNC.RECONVERGENT B1 ;  /* 0x0000000000017941 */ /* 0x000fea0003800200 */
.L_x_187:
[----:B------:R-:W-:Y:S05]  /*3640*/  BRA `(.L_x_191) ;  /* 0x0000000000207947 */ /* 0x000fea0003800000 */
.L_x_186:
[----:B------:R-:W-:-:S04]  /*3650*/  LOP3.LUT R0, R19, 0x80000000, R0, 0x48, !PT ;  /* 0x8000000013007812 */ /* 0x000fc800078e4800 */
[----:B------:R-:W-:Y:S01]  /*3660*/  LOP3.LUT R0, R0, 0x7f800000, RZ, 0xfc, !PT ;  /* 0x7f80000000007812 */ /* 0x000fe200078efcff */
[----:B------:R-:W-:Y:S06]  /*3670*/  BRA `(.L_x_191) ;  /* 0x0000000000147947 */ /* 0x000fec0003800000 */
.L_x_185:
[----:B------:R-:W-:Y:S01]  /*3680*/  LOP3.LUT R0, R19, 0x80000000, R0, 0x48, !PT ;  /* 0x8000000013007812 */ /* 0x000fe200078e4800 */
[----:B------:R-:W-:Y:S06]  /*3690*/  BRA `(.L_x_191) ;  /* 0x00000000000c7947 */ /* 0x000fec0003800000 */
.L_x_184:
[----:B------:R-:W0:Y:S01]  /*36a0*/  MUFU.RSQ R0, -QNAN ;  /* 0xffc0000000007908 */ /* 0x000e220000001400 */
[----:B------:R-:W-:Y:S05]  /*36b0*/  BRA `(.L_x_191) ;  /* 0x0000000000047947 */ /* 0x000fea0003800000 */
.L_x_183:
[----:B------:R-:W-:-:S07]  /*36c0*/  FADD.FTZ R0, R0, R11 ;  /* 0x0000000b00007221 */ /* 0x000fce0000010000 */
.L_x_191:
[----:B------:R-:W-:Y:S05]  /*36d0*/  BSYNC.RECONVERGENT B0 ;  /* 0x0000000000007941 */ /* 0x000fea0003800200 */
.L_x_181:
[----:B------:R-:W-:Y:S01]  /*36e0*/  HFMA2 R15, -RZ, RZ, 0, 0 ;  /* 0x00000000ff0f7431 */ /* 0x000fe200000001ff */
[----:B------:R-:W-:Y:S02]  /*36f0*/  MOV R14, R8 ;  /* 0x00000008000e7202 */ /* 0x000fe40000000f00 */
[----:B0-----:R-:W-:Y:S02]  /*3700*/  MOV R17, R0 ;  /* 0x0000000000117202 */ /* 0x001fe40000000f00 */
[----:B------:R-:W-:Y:S05]  /*3710*/  RET.REL.NODEC R14 `(softmax_kernel) ;  /* 0xffffffc80e387950 */ /* 0x000fea0003c3ffff */
.L_x_192:
        /* <DEDUP_REMOVED lines=14> */
.L_x_280:


//--------------------- .text.softmax_probability --------------------------
	.section	.text.softmax_probability,"ax",@progbits
	.align	128
        .global         softmax_probability
        .type           softmax_probability,@function
        .size           softmax_probability,(.L_x_281 - softmax_probability)
        .other          softmax_probability,@"STO_CUDA_ENTRY STV_DEFAULT"
softmax_probability:
.text.softmax_probability:
[----:B------:R-:W-:Y:S01]  /*0000*/  LDC R1, c[0x0][0x37c] ;  /* 0x0000df00ff017b82 */ /* 0x000fe20000000800 */
[----:B------:R-:W0:Y:S07]  /*0010*/  S2R R3, SR_TID.Y ;  /* 0x0000000000037919 */ /* 0x000e2e0000002200 */
[----:B------:R-:W1:Y:S01]  /*0020*/  LDC R7, c[0x0][0x360] ;  /* 0x0000d800ff077b82 */ /* 0x000e620000000800 */
[----:B------:R-:W2:Y:S01]  /*0030*/  LDCU.64 UR6, c[0x0][0x388] ;  /* 0x00007100ff0677ac */ /* 0x000ea20008000a00 */
[----:B------:R-:W1:Y:S06]  /*0040*/  S2R R2, SR_TID.X ;  /* 0x0000000000027919 */ /* 0x000e6c0000002100 */
[----:B------:R-:W0:Y:S08]  /*0050*/  S2UR UR5, SR_CTAID.Y ;  /* 0x00000000000579c3 */ /* 0x000e300000002600 */
[----:B------:R-:W0:Y:S08]  /*0060*/  LDC R0, c[0x0][0x364] ;  /* 0x0000d900ff007b82 */ /* 0x000e300000000800 */
[----:B------:R-:W1:Y:S01]  /*0070*/  S2UR UR4, SR_CTAID.X ;  /* 0x00000000000479c3 */ /* 0x000e620000002500 */
[----:B0-----:R-:W-:-:S05]  /*0080*/  IMAD R0, R0, UR5, R3 ;  /* 0x0000000500007c24 */ /* 0x001fca000f8e0203 */
[----:B--2---:R-:W-:Y:S01]  /*0090*/  ISETP.GE.AND P0, PT, R0, UR7, PT ;  /* 0x0000000700007c0c */ /* 0x004fe2000bf06270 */
[----:B-1----:R-:W-:-:S05]  /*00a0*/  IMAD R7, R7, UR4, R2 ;  /* 0x0000000407077c24 */ /* 0x002fca000f8e0202 */
[----:B------:R-:W-:-:S13]  /*00b0*/  ISETP.GE.OR P0, PT, R7, UR6, P0 ;  /* 0x0000000607007c0c */ /* 0x000fda0008706670 */
[----:B------:R-:W-:Y:S05]  /*00c0*/  @P0 EXIT ;  /* 0x000000000000094d */ /* 0x000fea0003800000 */
[----:B------:R-:W0:Y:S01]  /*00d0*/  LDC.64 R4, c[0x0][0x390] ;  /* 0x0000e400ff047b82 */ /* 0x000e220000000a00 */
[----:B------:R-:W1:Y:S01]  /*00e0*/  LDCU.64 UR4, c[0x0][0x358] ;  /* 0x00006b00ff0477ac */ /* 0x000e620008000a00 */
[----:B------:R-:W-:-:S06]  /*00f0*/  IMAD R9, R7, UR7, R0 ;  /* 0x0000000707097c24 */ /* 0x000fcc000f8e0200 */
[----:B------:R-:W2:Y:S01]  /*0100*/  LDC.64 R2, c[0x0][0x380] ;  /* 0x0000e000ff027b82 */ /* 0x000ea20000000a00 */
[----:B0-----:R-:W-:-:S05]  /*0110*/  IMAD.WIDE R4, R9, 0x4, R4 ;  /* 0x0000000409047825 */ /* 0x001fca00078e0204 */
[----:B-1----:R-:W3:Y:S01]  /*0120*/  LDG.E R0, desc[UR4][R4.64] ;  /* 0x0000000404007981 */ /* 0x002ee2000c1e1900 */
[----:B--2---:R-:W-:-:S06]  /*0130*/  IMAD.WIDE R2, R7, 0x4, R2 ;  /* 0x0000000407027825 */ /* 0x004fcc00078e0202 */
[----:B------:R-:W2:Y:S01]  /*0140*/  LDG.E.CONSTANT R3, desc[UR4][R2.64] ;  /* 0x0000000402037981 */ /* 0x000ea2000c1e9900 */
[----:B------:R-:W-:Y:S01]  /*0150*/  IMAD.MOV.U32 R7, RZ, RZ, 0x3bbb989d ;  /* 0x3bbb989dff077424 */ /* 0x000fe200078e00ff */
[----:B------:R-:W-:Y:S01]  /*0160*/  BSSY.RECONVERGENT B0, `(.L_x_193) ;  /* 0x0000015000007945 */ /* 0x000fe20003800200 */
[----:B------:R-:W-:Y:S02]  /*0170*/  IMAD.MOV.U32 R9, RZ, RZ, 0x437c0000 ;  /* 0x437c0000ff097424 */ /* 0x000fe400078e00ff */
[----:B---3--:R-:W-:-:S04]  /*0180*/  FFMA.SAT R6, R0, R7, 0.5 ;  /* 0x3f00000000067423 */ /* 0x008fc80000002007 */
[----:B------:R-:W-:-:S04]  /*0190*/  FFMA.RM R6, R6, R9, 12582913 ;  /* 0x4b40000106067423 */ /* 0x000fc80000004009 */
[----:B------:R-:W-:Y:S01]  /*01a0*/  FADD R7, R6, -12583039 ;  /* 0xcb40007f06077421 */ /* 0x000fe20000000000 */
[----:B--2---:R-:W0:Y:S03]  /*01b0*/  MUFU.RCP R8, R3 ;  /* 0x0000000300087308 */ /* 0x004e260000001000 */
[----:B------:R-:W-:-:S04]  /*01c0*/  FFMA R7, R0, 1.4426950216293334961, -R7 ;  /* 0x3fb8aa3b00077823 */ /* 0x000fc80000000807 */
[----:B------:R-:W-:Y:S01]  /*01d0*/  FFMA R7, R0, 1.925963033500011079e-08, R7 ;  /* 0x32a5706000077823 */ /* 0x000fe20000000007 */
[----:B------:R-:W-:-:S05]  /*01e0*/  IMAD.SHL.U32 R0, R6, 0x800000, RZ ;  /* 0x0080000006007824 */ /* 0x000fca00078e00ff */
[----:B------:R-:W1:Y:S01]  /*01f0*/  MUFU.EX2 R7, R7 ;  /* 0x0000000700077308 */ /* 0x000e620000000800 */
[----:B0-----:R-:W-:-:S04]  /*0200*/  FFMA R9, -R3, R8, 1 ;  /* 0x3f80000003097423 */ /* 0x001fc80000000108 */
[----:B------:R-:W-:Y:S01]  /*0210*/  FFMA R9, R8, R9, R8 ;  /* 0x0000000908097223 */ /* 0x000fe20000000008 */
[----:B-1----:R-:W-:-:S04]  /*0220*/  FMUL R0, R0, R7 ;  /* 0x0000000700007220 */ /* 0x002fc80000400000 */
[----:B------:R-:W0:Y:S01]  /*0230*/  FCHK P0, R0, R3 ;  /* 0x0000000300007302 */ /* 0x000e220000000000 */
[----:B------:R-:W-:-:S04]  /*0240*/  FFMA R2, R0, R9, RZ ;  /* 0x0000000900027223 */ /* 0x000fc800000000ff */
[----:B------:R-:W-:-:S04]  /*0250*/  FFMA R6, -R3, R2, R0 ;  /* 0x0000000203067223 */ /* 0x000fc80000000100 */
[----:B------:R-:W-:Y:S01]  /*0260*/  FFMA R9, R9, R6, R2 ;  /* 0x0000000609097223 */ /* 0x000fe20000000002 */
[----:B0-----:R-:W-:Y:S06]  /*0270*/  @!P0 BRA `(.L_x_194) ;  /* 0x00000000000c8947 */ /* 0x001fec0003800000 */
[----:B------:R-:W-:-:S07]  /*0280*/  MOV R2, 0x2a0 ;  /* 0x000002a000027802 */ /* 0x000fce0000000f00 */
[----:B------:R-:W-:Y:S05]  /*0290*/  CALL.REL.NOINC `($__internal_2_$__cuda_sm3x_div_rn_noftz_f32_slowpath) ;  /* 0x0000000000107944 */ /* 0x000fea0003c00000 */
[----:B------:R-:W-:-:S07]  /*02a0*/  IMAD.MOV.U32 R9, RZ, RZ, R0 ;  /* 0x000000ffff097224 */ /* 0x000fce00078e0000 */
.L_x_194:
[----:B------:R-:W-:Y:S05]  /*02b0*/  BSYNC.RECONVERGENT B0 ;  /* 0x0000000000007941 */ /* 0x000fea0003800200 */
.L_x_193:
[----:B------:R-:W-:Y:S01]  /*02c0*/  STG.E desc[UR4][R4.64], R9 ;  /* 0x0000000904007986 */ /* 0x000fe2000c101904 */
[----:B------:R-:W-:Y:S05]  /*02d0*/  EXIT ;  /* 0x000000000000794d */ /* 0x000fea0003800000 */
        .weak           $__internal_2_$__cuda_sm3x_div_rn_noftz_f32_slowpath
        .type           $__internal_2_$__cuda_sm3x_div_rn_noftz_f32_slowpath,@function
        .size           $__internal_2_$__cuda_sm3x_div_rn_noftz_f32_slowpath,(.L_x_281 - $__internal_2_$__cuda_sm3x_div_rn_noftz_f32_slowpath)
$__internal_2_$__cuda_sm3x_div_rn_noftz_f32_slowpath:
[--C-:B------:R-:W-:Y:S01]  /*02e0*/  SHF.R.U32.HI R7, RZ, 0x17, R3.reuse ;  /* 0x00000017ff077819 */ /* 0x100fe20000011603 */
[----:B------:R-:W-:Y:S01]  /*02f0*/  BSSY.RECONVERGENT B1, `(.L_x_195) ;  /* 0x0000064000017945 */ /* 0x000fe20003800200 */
[--C-:B------:R-:W-:Y:S01]  /*0300*/  SHF.R.U32.HI R6, RZ, 0x17, R0.reuse ;  /* 0x00000017ff067819 */ /* 0x100fe20000011600 */
[----:B------:R-:W-:Y:S01]  /*0310*/  IMAD.MOV.U32 R8, RZ, RZ, R0 ;  /* 0x000000ffff087224 */ /* 0x000fe200078e0000 */
[----:B------:R-:W-:Y:S01]  /*0320*/  LOP3.LUT R7, R7, 0xff, RZ, 0xc0, !PT ;  /* 0x000000ff07077812 */ /* 0x000fe200078ec0ff */
[----:B------:R-:W-:Y:S01]  /*0330*/  IMAD.MOV.U32 R9, RZ, RZ, R3 ;  /* 0x000000ffff097224 */ /* 0x000fe200078e0003 */
[----:B------:R-:W-:-:S03]  /*0340*/  LOP3.LUT R6, R6, 0xff, RZ, 0xc0, !PT ;  /* 0x000000ff06067812 */ /* 0x000fc600078ec0ff */
[----:B------:R-:W-:Y:S02]  /*0350*/  VIADD R12, R7, 0xffffffff ;  /* 0xffffffff070c7836 */ /* 0x000fe40000000000 */
[----:B------:R-:W-:-:S03]  /*0360*/  VIADD R11, R6, 0xffffffff ;  /* 0xffffffff060b7836 */ /* 0x000fc60000000000 */
[----:B------:R-:W-:-:S04]  /*0370*/  ISETP.GT.U32.AND P0, PT, R12, 0xfd, PT ;  /* 0x000000fd0c00780c */ /* 0x000fc80003f04070 */
[----:B------:R-:W-:-:S13]  /*0380*/  ISETP.GT.U32.OR P0, PT, R11, 0xfd, P0 ;  /* 0x000000fd0b00780c */ /* 0x000fda0000704470 */
[----:B------:R-:W-:Y:S01]  /*0390*/  @!P0 IMAD.MOV.U32 R10, RZ, RZ, RZ ;  /* 0x000000ffff0a8224 */ /* 0x000fe200078e00ff */
        /* <DEDUP_REMOVED lines=19> */
[----:B------:R-:W-:Y:S02]  /*04d0*/  @P0 IMAD.MOV.U32 R10, RZ, RZ, RZ ;  /* 0x000000ffff0a0224 */ /* 0x000fe400078e00ff */
[----:B------:R-:W-:Y:S01]  /*04e0*/  @!P0 FFMA R8, R0, 1.84467440737095516160e+19, RZ ;  /* 0x5f80000000088823 */ /* 0x000fe200000000ff */
[----:B------:R-:W-:Y:S02]  /*04f0*/  @!P0 IMAD.MOV.U32 R10, RZ, RZ, -0x40 ;  /* 0xffffffc0ff0a8424 */ /* 0x000fe400078e00ff */
[----:B------:R-:W-:-:S03]  /*0500*/  @!P1 FFMA R9, R3, 1.84467440737095516160e+19, RZ ;  /* 0x5f80000003099823 */ /* 0x000fc600000000ff */
[----:B------:R-:W-:-:S07]  /*0510*/  @!P1 IADD3 R10, PT, PT, R10, 0x40, RZ ;  /* 0x000000400a0a9810 */ /* 0x000fce0007ffe0ff */
.L_x_196:
[----:B------:R-:W-:Y:S01]  /*0520*/  LEA R0, R7, 0xc0800000, 0x17 ;  /* 0xc080000007007811 */ /* 0x000fe200078eb8ff */
[----:B------:R-:W-:Y:S01]  /*0530*/  VIADD R6, R6, 0xffffff81 ;  /* 0xffffff8106067836 */ /* 0x000fe20000000000 */
[----:B------:R-:W-:Y:S03]  /*0540*/  BSSY.RECONVERGENT B2, `(.L_x_201) ;  /* 0x0000035000027945 */ /* 0x000fe60003800200 */
[----:B------:R-:W-:Y:S01]  /*0550*/  IMAD.IADD R9, R9, 0x1, -R0 ;  /* 0x0000000109097824 */ /* 0x000fe200078e0a00 */
[C---:B------:R-:W-:Y:S01]  /*0560*/  IADD3 R7, PT, PT, R6.reuse, 0x7f, -R7 ;  /* 0x0000007f06077810 */ /* 0x040fe20007ffe807 */
[----:B------:R-:W-:Y:S02]  /*0570*/  IMAD R0, R6, -0x800000, R8 ;  /* 0xff80000006007824 */ /* 0x000fe400078e0208 */
[----:B------:R-:W0:Y:S01]  /*0580*/  MUFU.RCP R3, R9 ;  /* 0x0000000900037308 */ /* 0x000e220000001000 */
[----:B------:R-:W-:Y:S01]  /*0590*/  FADD.FTZ R11, -R9, -RZ ;  /* 0x800000ff090b7221 */ /* 0x000fe20000010100 */
[----:B------:R-:W-:-:S03]  /*05a0*/  IMAD.IADD R7, R7, 0x1, R10 ;  /* 0x0000000107077824 */ /* 0x000fc600078e020a */
        /* <DEDUP_REMOVED lines=9> */
[----:B------:R-:W-:-:S04]  /*0640*/  IMAD.IADD R9, R3, 0x1, R7 ;  /* 0x0000000103097824 */ /* 0x000fc800078e0207 */
[----:B------:R-:W-:-:S05]  /*0650*/  VIADD R3, R9, 0xffffffff ;  /* 0xffffffff09037836 */ /* 0x000fca0000000000 */
        /* <DEDUP_REMOVED lines=10> */
[CCC-:B------:R-:W-:Y:S01]  /*0700*/  FFMA.RM R6, R12.reuse, R8.reuse, R13.reuse ;  /* 0x000000080c067223 */ /* 0x1c0fe2000000400d */
[C---:B------:R-:W-:Y:S02]  /*0710*/  ISETP.NE.AND P2, PT, R9.reuse, RZ, PT ;  /* 0x000000ff0900720c */ /* 0x040fe40003f45270 */
[----:B------:R-:W-:Y:S02]  /*0720*/  ISETP.NE.AND P1, PT, R9, RZ, PT ;  /* 0x000000ff0900720c */ /* 0x000fe40003f25270 */
[----:B------:R-:W-:Y:S01]  /*0730*/  LOP3.LUT R7, R3, 0x7fffff, RZ, 0xc0, !PT ;  /* 0x007fffff03077812 */ /* 0x000fe200078ec0ff */
[----:B------:R-:W-:Y:S01]  /*0740*/  FFMA.RP R3, R12, R8, R13 ;  /* 0x000000080c037223 */ /* 0x000fe2000000800d */
[----:B------:R-:W-:Y:S01]  /*0750*/  IADD3 R8, PT, PT, R9, 0x20, RZ ;  /* 0x0000002009087810 */ /* 0x000fe20007ffe0ff */
[----:B------:R-:W-:Y:S01]  /*0760*/  IMAD.MOV R9, RZ, RZ, -R9 ;  /* 0x000000ffff097224 */ /* 0x000fe200078e0a09 */
[----:B------:R-:W-:-:S02]  /*0770*/  LOP3.LUT R7, R7, 0x800000, RZ, 0xfc, !PT ;  /* 0x0080000007077812 */ /* 0x000fc400078efcff */
[----:B------:R-:W-:Y:S02]  /*0780*/  FSETP.NEU.FTZ.AND P0, PT, R3, R6, PT ;  /* 0x000000060300720b */ /* 0x000fe40003f1d000 */
[----:B------:R-:W-:Y:S02]  /*0790*/  SHF.L.U32 R8, R7, R8, RZ ;  /* 0x0000000807087219 */ /* 0x000fe400000006ff */
        /* <DEDUP_REMOVED lines=11> */
.L_x_203:
[----:B------:R-:W-:-:S04]  /*0850*/  LOP3.LUT R0, R0, 0x80000000, RZ, 0xc0, !PT ;  /* 0x8000000000007812 */ /* 0x000fc800078ec0ff */
[----:B------:R-:W-:Y:S01]  /*0860*/  LOP3.LUT R0, R0, 0x7f800000, RZ, 0xfc, !PT ;  /* 0x7f80000000007812 */ /* 0x000fe200078efcff */
[----:B------:R-:W-:Y:S06]  /*0870*/  BRA `(.L_x_204) ;  /* 0x0000000000047947 */ /* 0x000fec0003800000 */
.L_x_202:
[----:B------:R-:W-:-:S07]  /*0880*/  IMAD R0, R7, 0x800000, R0 ;  /* 0x0080000007007824 */ /* 0x000fce00078e0200 */
.L_x_204:
[----:B------:R-:W-:Y:S05]  /*0890*/  BSYNC.RECONVERGENT B2 ;  /* 0x0000000000027941 */ /* 0x000fea0003800200 */
.L_x_201:
[----:B------:R-:W-:Y:S05]  /*08a0*/  BRA `(.L_x_205) ;  /* 0x0000000000207947 */ /* 0x000fea0003800000 */
.L_x_200:
[----:B------:R-:W-:-:S04]  /*08b0*/  LOP3.LUT R0, R9, 0x80000000, R8, 0x48, !PT ;  /* 0x8000000009007812 */ /* 0x000fc800078e4808 */
[----:B------:R-:W-:Y:S01]  /*08c0*/  LOP3.LUT R0, R0, 0x7f800000, RZ, 0xfc, !PT ;  /* 0x7f80000000007812 */ /* 0x000fe200078efcff */
[----:B------:R-:W-:Y:S06]  /*08d0*/  BRA `(.L_x_205) ;  /* 0x0000000000147947 */ /* 0x000fec0003800000 */
.L_x_199:
[----:B------:R-:W-:Y:S01]  /*08e0*/  LOP3.LUT R0, R9, 0x80000000, R8, 0x48, !PT ;  /* 0x8000000009007812 */ /* 0x000fe200078e4808 */
[----:B------:R-:W-:Y:S06]  /*08f0*/  BRA `(.L_x_205) ;  /* 0x00000000000c7947 */ /* 0x000fec0003800000 */
.L_x_198:
[----:B------:R-:W0:Y:S01]  /*0900*/  MUFU.RSQ R0, -QNAN ;  /* 0xffc0000000007908 */ /* 0x000e220000001400 */
[----:B------:R-:W-:Y:S05]  /*0910*/  BRA `(.L_x_205) ;  /* 0x0000000000047947 */ /* 0x000fea0003800000 */
.L_x_197:
[----:B------:R-:W-:-:S07]  /*0920*/  FADD.FTZ R0, R0, R3 ;  /* 0x0000000300007221 */ /* 0x000fce0000010000 */
.L_x_205:
[----:B------:R-:W-:Y:S05]  /*0930*/  BSYNC.RECONVERGENT B1 ;  /* 0x0000000000017941 */ /* 0x000fea0003800200 */
.L_x_195:
[----:B------:R-:W-:-:S04]  /*0940*/  IMAD.MOV.U32 R3, RZ, RZ, 0x0 ;  /* 0x00000000ff037424 */ /* 0x000fc800078e00ff */
[----:B0-----:R-:W-:Y:S05]  /*0950*/  RET.REL.NODEC R2 `(softmax_probability) ;  /* 0xfffffff402a87950 */ /* 0x001fea0003c3ffff */
.L_x_206:
        /* <DEDUP_REMOVED lines=10> */
.L_x_281:


//--------------------- .text.softmax_sum         --------------------------
	.section	.text.softmax_sum,"ax",@progbits
	.align	128
        .global         softmax_sum
        .type           softmax_sum,@function
        .size           softmax_sum,(.L_x_295 - softmax_sum)
        .other          softmax_sum,@"STO_CUDA_ENTRY STV_DEFAULT"
softmax_sum:
.text.softmax_sum:
[----:B------:R-:W-:Y:S01]  /*0000*/  LDC R1, c[0x0][0x37c] ;  /* 0x0000df00ff017b82 */ /* 0x000fe20000000800 */
[----:B------:R-:W0:Y:S07]  /*0010*/  S2R R4, SR_TID.Y ;  /* 0x0000000000047919 */ /* 0x000e2e0000002200 */
[----:B------:R-:W1:Y:S01]  /*0020*/  S2UR UR4, SR_CTAID.Y ;  /* 0x00000000000479c3 */ /* 0x000e620000002600 */
[----:B------:R-:W2:Y:S07]  /*0030*/  S2R R5, SR_TID.X ;  /* 0x0000000000057919 */ /* 0x000eae0000002100 */
[----:B------:R-:W2:Y:S01]  /*0040*/  LDC R0, c[0x0][0x360] ;  /* 0x0000d800ff007b82 */ /* 0x000ea20000000800 */
[----:B------:R-:W1:Y:S07]  /*0050*/  LDCU UR5, c[0x0][0x364] ;  /* 0x00006c80ff0577ac */ /* 0x000e6e0008000800 */
[----:B------:R-:W2:Y:S08]  /*0060*/  S2UR UR6, SR_CTAID.X ;  /* 0x00000000000679c3 */ /* 0x000eb00000002500 */
[----:B------:R-:W3:Y:S01]  /*0070*/  LDC.64 R2, c[0x0][0x388] ;  /* 0x0000e200ff027b82 */ /* 0x000ee20000000a00 */
[----:B-1----:R-:W-:-:S06]  /*0080*/  UIMAD UR4, UR4, UR5, URZ ;  /* 0x00000005040472a4 */ /* 0x002fcc000f8e02ff */
[----:B0-----:R-:W-:Y:S01]  /*0090*/  LOP3.LUT P0, RZ, R4, UR4, RZ, 0xfc, !PT ;  /* 0x0000000404ff7c12 */ /* 0x001fe2000f80fcff */
[----:B--2---:R-:W-:-:S03]  /*00a0*/  IMAD R0, R0, UR6, R5 ;  /* 0x0000000600007c24 */ /* 0x004fc6000f8e0205 */
[----:B---3--:R-:W-:-:S04]  /*00b0*/  ISETP.LT.OR P0, PT, R3, 0x1, P0 ;  /* 0x000000010300780c */ /* 0x008fc80000701670 */
[----:B------:R-:W-:-:S13]  /*00c0*/  ISETP.GE.OR P0, PT, R0, R2, P0 ;  /* 0x000000020000720c */ /* 0x000fda0000706670 */
[----:B------:R-:W-:Y:S05]  /*00d0*/  @P0 EXIT ;  /* 0x000000000000094d */ /* 0x000fea0003800000 */
[C---:B------:R-:W-:Y:S01]  /*00e0*/  ISETP.GE.U32.AND P1, PT, R3.reuse, 0x8, PT ;  /* 0x000000080300780c */ /* 0x040fe20003f26070 */
[----:B------:R-:W0:Y:S01]  /*00f0*/  LDCU.64 UR6, c[0x0][0x358] ;  /* 0x00006b00ff0677ac */ /* 0x000e220008000a00 */
[----:B------:R-:W-:Y:S01]  /*0100*/  LOP3.LUT R22, R3, 0x7, RZ, 0xc0, !PT ;  /* 0x0000000703167812 */ /* 0x000fe200078ec0ff */
[----:B------:R-:W-:Y:S02]  /*0110*/  HFMA2 R19, -RZ, RZ, 0, 0 ;  /* 0x00000000ff137431 */ /* 0x000fe400000001ff */
[----:B------:R-:W-:Y:S01]  /*0120*/  IMAD R2, R0, R3, RZ ;  /* 0x0000000300027224 */ /* 0x000fe200078e02ff */
[----:B------:R-:W-:Y:S02]  /*0130*/  MOV R7, RZ ;  /* 0x000000ff00077202 */ /* 0x000fe40000000f00 */
[----:B------:R-:W-:-:S05]  /*0140*/  ISETP.NE.AND P0, PT, R22, RZ, PT ;  /* 0x000000ff1600720c */ /* 0x000fca0003f05270 */
[----:B------:R-:W-:Y:S08]  /*0150*/  @!P1 BRA `(.L_x_207) ;  /* 0x0000000400609947 */ /* 0x000ff00003800000 */
[----:B------:R-:W1:Y:S01]  /*0160*/  LDCU.64 UR4, c[0x0][0x380] ;  /* 0x00007000ff0477ac */ /* 0x000e620008000a00 */
[----:B------:R-:W-:Y:S02]  /*0170*/  LOP3.LUT R7, R3, 0x7ffffff8, RZ, 0xc0, !PT ;  /* 0x7ffffff803077812 */ /* 0x000fe400078ec0ff */
[----:B------:R-:W-:Y:S02]  /*0180*/  MOV R19, RZ ;  /* 0x000000ff00137202 */ /* 0x000fe40000000f00 */
[----:B------:R-:W-:Y:S02]  /*0190*/  MOV R6, R2 ;  /* 0x0000000200067202 */ /* 0x000fe40000000f00 */
[----:B------:R-:W-:Y:S01]  /*01a0*/  IADD3 R8, PT, PT, -R7, RZ, RZ ;  /* 0x000000ff07087210 */ /* 0x000fe20007ffe1ff */
[----:B-1----:R-:W-:-:S04]  /*01b0*/  UIADD3 UR4, UP0, UPT, UR4, 0x10, URZ ;  /* 0x0000001004047890 */ /* 0x002fc8000ff1e0ff */
[----:B------:R-:W-:-:S12]  /*01c0*/  UIADD3.X UR5, UPT, UPT, URZ, UR5, URZ, UP0, !UPT ;  /* 0x00000005ff057290 */ /* 0x000fd800087fe4ff */
.L_x_208:
[----:B------:R-:W-:Y:S02]  /*01d0*/  MOV R4, UR4 ;  /* 0x0000000400047c02 */ /* 0x000fe40008000f00 */
[----:B------:R-:W-:-:S03]  /*01e0*/  MOV R5, UR5 ;  /* 0x0000000500057c02 */ /* 0x000fc60008000f00 */
[----:B------:R-:W-:-:S05]  /*01f0*/  IMAD.WIDE R4, R6, 0x4, R4 ;  /* 0x0000000406047825 */ /* 0x000fca00078e0204 */
[----:B0-----:R-:W2:Y:S04]  /*0200*/  LDG.E.CONSTANT R25, desc[UR6][R4.64+-0x10] ;  /* 0xfffff00604197981 */ /* 0x001ea8000c1e9900 */
[----:B------:R-:W3:Y:S04]  /*0210*/  LDG.E.CONSTANT R17, desc[UR6][R4.64+-0x8] ;  /* 0xfffff80604117981 */ /* 0x000ee8000c1e9900 */
[----:B------:R-:W4:Y:S04]  /*0220*/  LDG.E.CONSTANT R23, desc[UR6][R4.64+-0xc] ;  /* 0xfffff40604177981 */ /* 0x000f28000c1e9900 */
[----:B------:R-:W5:Y:S04]  /*0230*/  LDG.E.CONSTANT R21, desc[UR6][R4.64+-0x4] ;  /* 0xfffffc0604157981 */ /* 0x000f68000c1e9900 */
[----:B------:R-:W5:Y:S04]  /*0240*/  LDG.E.CONSTANT R11, desc[UR6][R4.64] ;  /* 0x00000006040b7981 */ /* 0x000f68000c1e9900 */
[----:B------:R-:W5:Y:S04]  /*0250*/  LDG.E.CONSTANT R9, desc[UR6][R4.64+0x4] ;  /* 0x0000040604097981 */ /* 0x000f68000c1e9900 */
[----:B------:R-:W5:Y:S04]  /*0260*/  LDG.E.CONSTANT R10, desc[UR6][R4.64+0x8] ;  /* 0x00000806040a7981 */ /* 0x000f68000c1e9900 */
[----:B------:R0:W5:Y:S01]  /*0270*/  LDG.E.CONSTANT R15, desc[UR6][R4.64+0xc] ;  /* 0x00000c06040f7981 */ /* 0x000162000c1e9900 */
[----:B------:R-:W-:Y:S01]  /*0280*/  HFMA2 R12, -RZ, RZ, 0.96630859375, -0.0022525787353515625 ;  /* 0x3bbb989dff0c7431 */ /* 0x000fe200000001ff */
[----:B------:R-:W-:-:S02]  /*0290*/  MOV R13, 0x437c0000 ;  /* 0x437c0000000d7802 */ /* 0x000fc40000000f00 */
[----:B------:R-:W-:-:S04]  /*02a0*/  IADD3 R8, PT, PT, R8, 0x8, RZ ;  /* 0x0000000808087810 */ /* 0x000fc80007ffe0ff */
[----:B------:R-:W-:Y:S02]  /*02b0*/  ISETP.NE.AND P1, PT, R8, RZ, PT ;  /* 0x000000ff0800720c */ /* 0x000fe40003f25270 */
[----:B------:R-:W-:Y:S01]  /*02c0*/  IADD3 R6, PT, PT, R6, 0x8, RZ ;  /* 0x0000000806067810 */ /* 0x000fe20007ffe0ff */
[----:B--2---:R-:W-:-:S04]  /*02d0*/  FFMA.SAT R18, R25, R12, 0.5 ;  /* 0x3f00000019127423 */ /* 0x004fc8000000200c */
[----:B------:R-:W-:-:S04]  /*02e0*/  FFMA.RM R18, R18, R13, 12582913 ;  /* 0x4b40000112127423 */ /* 0x000fc8000000400d */
[----:B------:R-:W-:Y:S01]  /*02f0*/  FADD R16, R18, -12583039 ;  /* 0xcb40007f12107421 */ /* 0x000fe20000000000 */
[----:B---3--:R-:W-:-:S03]  /*0300*/  FFMA.SAT R26, R17, R12, 0.5 ;  /* 0x3f000000111a7423 */ /* 0x008fc6000000200c */
[----:B------:R-:W-:Y:S01]  /*0310*/  FFMA R16, R25, 1.4426950216293334961, -R16 ;  /* 0x3fb8aa3b19107823 */ /* 0x000fe20000000810 */
[----:B----4-:R-:W-:-:S03]  /*0320*/  FFMA.SAT R14, R23, R12, 0.5 ;  /* 0x3f000000170e7423 */ /* 0x010fc6000000200c */
[----:B------:R-:W-:Y:S01]  /*0330*/  FFMA R20, R25, 1.925963033500011079e-08, R16 ;  /* 0x32a5706019147823 */ /* 0x000fe20000000010 */
[-C--:B0-----:R-:W-:Y:S01]  /*0340*/  FFMA.RM R4, R26, R13.reuse, 12582913 ;  /* 0x4b4000011a047423 */ /* 0x081fe2000000400d */
[----:B------:R-:W-:-:S03]  /*0350*/  FFMA.RM R14, R14, R13, 12582913 ;  /* 0x4b4000010e0e7423 */ /* 0x000fc6000000400d */
[----:B------:R-:W-:Y:S01]  /*0360*/  FADD R26, R4, -12583039 ;  /* 0xcb40007f041a7421 */ /* 0x000fe20000000000 */
[----:B------:R-:W0:Y:S01]  /*0370*/  MUFU.EX2 R20, R20 ;  /* 0x0000001400147308 */ /* 0x000e220000000800 */
[----:B------:R-:W-:Y:S02]  /*0380*/  FADD R24, R14, -12583039 ;  /* 0xcb40007f0e187421 */ /* 0x000fe40000000000 */
[----:B------:R-:W-:Y:S01]  /*0390*/  FFMA R26, R17, 1.4426950216293334961, -R26 ;  /* 0x3fb8aa3b111a7823 */ /* 0x000fe2000000081a */
[-C--:B-----5:R-:W-:Y:S01]  /*03a0*/  FFMA.SAT R28, R21, R12.reuse, 0.5 ;  /* 0x3f000000151c7423 */ /* 0x0a0fe2000000200c */
[----:B------:R-:W-:Y:S02]  /*03b0*/  FFMA R24, R23, 1.4426950216293334961, -R24 ;  /* 0x3fb8aa3b17187823 */ /* 0x000fe40000000818 */
[----:B------:R-:W-:Y:S01]  /*03c0*/  FFMA R26, R17, 1.925963033500011079e-08, R26 ;  /* 0x32a57060111a7823 */ /* 0x000fe2000000001a */
[----:B------:R-:W-:Y:S01]  /*03d0*/  FFMA.SAT R17, R11, R12, 0.5 ;  /* 0x3f0000000b117423 */ /* 0x000fe2000000200c */
[----:B------:R-:W-:Y:S01]  /*03e0*/  FFMA R16, R23, 1.925963033500011079e-08, R24 ;  /* 0x32a5706017107823 */ /* 0x000fe20000000018 */
[-C--:B------:R-:W-:Y:S01]  /*03f0*/  FFMA.RM R5, R28, R13.reuse, 12582913 ;  /* 0x4b4000011c057423 */ /* 0x080fe2000000400d */
[----:B------:R-:W-:Y:S01]  /*0400*/  SHF.L.U32 R24, R18, 0x17, RZ ;  /* 0x0000001712187819 */ /* 0x000fe200000006ff */
[----:B------:R-:W-:-:S02]  /*0410*/  FFMA.RM R17, R17, R13, 12582913 ;  /* 0x4b40000111117423 */ /* 0x000fc4000000400d */
[----:B------:R-:W-:Y:S01]  /*0420*/  FADD R28, R5, -12583039 ;  /* 0xcb40007f051c7421 */ /* 0x000fe20000000000 */
[----:B------:R-:W-:Y:S01]  /*0430*/  FFMA.SAT R23, R9, R12, 0.5 ;  /* 0x3f00000009177423 */ /* 0x000fe2000000200c */
[----:B0-----:R-:W-:Y:S01]  /*0440*/  FFMA R19, R24, R20, R19 ;  /* 0x0000001418137223 */ /* 0x001fe20000000013 */
[----:B------:R-:W-:Y:S01]  /*0450*/  FADD R20, R17, -12583039 ;  /* 0xcb40007f11147421 */ /* 0x000fe20000000000 */
[----:B------:R-:W-:-:S03]  /*0460*/  FFMA R28, R21, 1.4426950216293334961, -R28 ;  /* 0x3fb8aa3b151c7823 */ /* 0x000fc6000000081c */
[----:B------:R-:W-:Y:S01]  /*0470*/  FFMA R24, R11, 1.4426950216293334961, -R20 ;  /* 0x3fb8aa3b0b187823 */ /* 0x000fe20000000814 */
[----:B------:R-:W-:Y:S01]  /*0480*/  FFMA R21, R21, 1.925963033500011079e-08, R28 ;  /* 0x32a5706015157823 */ /* 0x000fe2000000001c */
[-C--:B------:R-:W-:Y:S01]  /*0490*/  FFMA.RM R20, R23, R13.reuse, 12582913 ;  /* 0x4b40000117147423 */ /* 0x080fe2000000400d */
[-C--:B------:R-:W-:Y:S01]  /*04a0*/  FFMA.SAT R28, R10, R12.reuse, 0.5 ;  /* 0x3f0000000a1c7423 */ /* 0x080fe2000000200c */
[----:B------:R-:W0:Y:S01]  /*04b0*/  MUFU.EX2 R16, R16 ;  /* 0x0000001000107308 */ /* 0x000e220000000800 */
[----:B------:R-:W-:Y:S01]  /*04c0*/  FFMA R23, R11, 1.925963033500011079e-08, R24 ;  /* 0x32a570600b177823 */ /* 0x000fe20000000018 */
[----:B------:R-:W-:Y:S01]  /*04d0*/  FADD R24, R20, -12583039 ;  /* 0xcb40007f14187421 */ /* 0x000fe20000000000 */
[----:B------:R-:W-:Y:S01]  /*04e0*/  FFMA.SAT R12, R15, R12, 0.5 ;  /* 0x3f0000000f0c7423 */ /* 0x000fe2000000200c */
[----:B------:R-:W-:Y:S02]  /*04f0*/  FFMA.RM R11, R28, R13, 12582913 ;  /* 0x4b4000011c0b7423 */ /* 0x000fe4000000400d */
[----:B------:R-:W-:-:S02]  /*0500*/  FFMA R24, R9, 1.4426950216293334961, -R24 ;  /* 0x3fb8aa3b09187823 */ /* 0x000fc40000000818 */
[----:B------:R-:W1:Y:S01]  /*0510*/  MUFU.EX2 R18, R26 ;  /* 0x0000001a00127308 */ /* 0x000e620000000800 */
[----:B------:R-:W-:Y:S01]  /*0520*/  FFMA.RM R13, R12, R13, 12582913 ;  /* 0x4b4000010c0d7423 */ /* 0x000fe2000000400d */
[----:B------:R-:W-:Y:S01]  /*0530*/  FADD R25, R11, -12583039 ;  /* 0xcb40007f0b197421 */ /* 0x000fe20000000000 */
[----:B------:R-:W-:Y:S02]  /*0540*/  FFMA R9, R9, 1.925963033500011079e-08, R24 ;  /* 0x32a5706009097823 */ /* 0x000fe40000000018 */
[----:B------:R-:W-:-:S03]  /*0550*/  FADD R12, R13, -12583039 ;  /* 0xcb40007f0d0c7421 */ /* 0x000fc60000000000 */
[----:B------:R-:W2:Y:S01]  /*0560*/  MUFU.EX2 R21, R21 ;  /* 0x0000001500157308 */ /* 0x000ea20000000800 */
[----:B------:R-:W-:Y:S01]  /*0570*/  FFMA R25, R10, 1.4426950216293334961, -R25 ;  /* 0x3fb8aa3b0a197823 */ /* 0x000fe20000000819 */
[----:B------:R-:W-:Y:S01]  /*0580*/  SHF.L.U32 R14, R14, 0x17, RZ ;  /* 0x000000170e0e7819 */ /* 0x000fe200000006ff */
[----:B------:R-:W-:Y:S02]  /*0590*/  FFMA R12, R15, 1.4426950216293334961, -R12 ;  /* 0x3fb8aa3b0f0c7823 */ /* 0x000fe4000000080c */
[----:B------:R-:W-:-:S03]  /*05a0*/  FFMA R25, R10, 1.925963033500011079e-08, R25 ;  /* 0x32a570600a197823 */ /* 0x000fc60000000019 */
[----:B------:R-:W3:Y:S01]  /*05b0*/  MUFU.EX2 R23, R23 ;  /* 0x0000001700177308 */ /* 0x000ee20000000800 */
[----:B------:R-:W-:Y:S01]  /*05c0*/  SHF.L.U32 R10, R4, 0x17, RZ ;  /* 0x00000017040a7819 */ /* 0x000fe200000006ff */
[----:B0-----:R-:W-:Y:S01]  /*05d0*/  FFMA R19, R14, R16, R19 ;  /* 0x000000100e137223 */ /* 0x001fe20000000013 */
[----:B------:R-:W-:Y:S01]  /*05e0*/  FFMA R15, R15, 1.925963033500011079e-08, R12 ;  /* 0x32a570600f0f7823 */ /* 0x000fe2000000000c */
[----:B------:R-:W-:-:S04]  /*05f0*/  SHF.L.U32 R5, R5, 0x17, RZ ;  /* 0x0000001705057819 */ /* 0x000fc800000006ff */
[----:B------:R-:W0:Y:S01]  /*0600*/  MUFU.EX2 R9, R9 ;  /* 0x0000000900097308 */ /* 0x000e220000000800 */
[----:B-1----:R-:W-:Y:S01]  /*0610*/  FFMA R10, R10, R18, R19 ;  /* 0x000000120a0a7223 */ /* 0x002fe20000000013 */
[----:B------:R-:W-:-:S06]  /*0620*/  SHF.L.U32 R17, R17, 0x17, RZ ;  /* 0x0000001711117819 */ /* 0x000fcc00000006ff */
[----:B------:R-:W1:Y:S01]  /*0630*/  MUFU.EX2 R4, R25 ;  /* 0x0000001900047308 */ /* 0x000e620000000800 */
[----:B--2---:R-:W-:Y:S01]  /*0640*/  FFMA R10, R5, R21, R10 ;  /* 0x00000015050a7223 */ /* 0x004fe2000000000a */
[----:B------:R-:W-:-:S06]  /*0650*/  SHF.L.U32 R5, R20, 0x17, RZ ;  /* 0x0000001714057819 */ /* 0x000fcc00000006ff */
[----:B------:R-:W2:Y:S01]  /*0660*/  MUFU.EX2 R15, R15 ;  /* 0x0000000f000f7308 */ /* 0x000ea20000000800 */
[----:B---3--:R-:W-:Y:S01]  /*0670*/  FFMA R10, R17, R23, R10 ;  /* 0x00000017110a7223 */ /* 0x008fe2000000000a */
[----:B------:R-:W-:-:S03]  /*0680*/  SHF.L.U32 R12, R11, 0x17, RZ ;  /* 0x000000170b0c7819 */ /* 0x000fc600000006ff */
[----:B0-----:R-:W-:Y:S01]  /*0690*/  FFMA R5, R5, R9, R10 ;  /* 0x0000000905057223 */ /* 0x001fe2000000000a */
[----:B------:R-:W-:-:S03]  /*06a0*/  SHF.L.U32 R13, R13, 0x17, RZ ;  /* 0x000000170d0d7819 */ /* 0x000fc600000006ff */
[----:B-1----:R-:W-:-:S04]  /*06b0*/  FFMA R4, R12, R4, R5 ;  /* 0x000000040c047223 */ /* 0x002fc80000000005 */
[----:B--2---:R-:W-:Y:S01]  /*06c0*/  FFMA R19, R13, R15, R4 ;  /* 0x0000000f0d137223 */ /* 0x004fe20000000004 */
[----:B------:R-:W-:Y:S06]  /*06d0*/  @P1 BRA `(.L_x_208) ;  /* 0xfffffff800bc1947 */ /* 0x000fec000383ffff */
.L_x_207:
[----:B------:R-:W-:Y:S05]  /*06e0*/  @!P0 BRA `(.L_x_209) ;  /* 0x0000000400688947 */ /* 0x000fea0003800000 */
[----:B------:R-:W-:Y:S02]  /*06f0*/  ISETP.GE.U32.AND P0, PT, R22, 0x4, PT ;  /* 0x000000041600780c */ /* 0x000fe40003f06070 */
[----:B------:R-:W-:-:S04]  /*0700*/  LOP3.LUT R15, R3, 0x3, RZ, 0xc0, !PT ;  /* 0x00000003030f7812 */ /* 0x000fc800078ec0ff */
[----:B------:R-:W-:-:S07]  /*0710*/  ISETP.NE.AND P1, PT, R15, RZ, PT ;  /* 0x000000ff0f00720c */ /* 0x000fce0003f25270 */
[----:B------:R-:W-:Y:S06]  /*0720*/  @!P0 BRA `(.L_x_210) ;  /* 0x0000000000a88947 */ /* 0x000fec0003800000 */
[----:B------:R-:W1:Y:S01]  /*0730*/  LDC.64 R10, c[0x0][0x380] ;  /* 0x0000e000ff0a7b82 */ /* 0x000e620000000a00 */
[----:B------:R-:W-:-:S05]  /*0740*/  IADD3 R5, PT, PT, R2, R7, RZ ;  /* 0x0000000702057210 */ /* 0x000fca0007ffe0ff */
[----:B-1----:R-:W-:-:S05]  /*0750*/  IMAD.WIDE R10, R5, 0x4, R10 ;  /* 0x00000004050a7825 */ /* 0x002fca00078e020a */
[----:B0-----:R-:W2:Y:S04]  /*0760*/  LDG.E.CONSTANT R9, desc[UR6][R10.64] ;  /* 0x000000060a097981 */ /* 0x001ea8000c1e9900 */
[----:B------:R-:W3:Y:S04]  /*0770*/  LDG.E.CONSTANT R13, desc[UR6][R10.64+0x4] ;  /* 0x000004060a0d7981 */ /* 0x000ee8000c1e9900 */
[----:B------:R-:W4:Y:S04]  /*0780*/  LDG.E.CONSTANT R4, desc[UR6][R10.64+0x8] ;  /* 0x000008060a047981 */ /* 0x000f28000c1e9900 */
[----:B------:R0:W5:Y:S01]  /*0790*/  LDG.E.CONSTANT R5, desc[UR6][R10.64+0xc] ;  /* 0x00000c060a057981 */ /* 0x000162000c1e9900 */
[----:B------:R-:W-:Y:S01]  /*07a0*/  HFMA2 R18, -RZ, RZ, 0.96630859375, -0.0022525787353515625 ;  /* 0x3bbb989dff127431 */ /* 0x000fe200000001ff */
[----:B------:R-:W-:-:S02]  /*07b0*/  MOV R17, 0x437c0000 ;  /* 0x437c000000117802 */ /* 0x000fc40000000f00 */
[----:B------:R-:W-:Y:S02]  /*07c0*/  IADD3 R7, PT, PT, R7, 0x4, RZ ;  /* 0x0000000407077810 */ /* 0x000fe40007ffe0ff */
[----:B--2---:R-:W-:-:S04]  /*07d0*/  FFMA.SAT R8, R9, R18, 0.5 ;  /* 0x3f00000009087423 */ /* 0x004fc80000002012 */
[----:B------:R-:W-:Y:S01]  /*07e0*/  FFMA.RM R8, R8, R17, 12582913 ;  /* 0x4b40000108087423 */ /* 0x000fe20000004011 */
[----:B---3--:R-:W-:-:S03]  /*07f0*/  FFMA.SAT R6, R13, R18, 0.5 ;  /* 0x3f0000000d067423 */ /* 0x008fc60000002012 */
[----:B------:R-:W-:Y:S01]  /*0800*/  FADD R12, R8, -12583039 ;  /* 0xcb40007f080c7421 */ /* 0x000fe20000000000 */
[----:B------:R-:W-:Y:S01]  /*0810*/  FFMA.RM R6, R6, R17, 12582913 ;  /* 0x4b40000106067423 */ /* 0x000fe20000004011 */
[----:B----4-:R-:W-:Y:S01]  /*0820*/  FFMA.SAT R16, R4, R18, 0.5 ;  /* 0x3f00000004107423 */ /* 0x010fe20000002012 */
[----:B------:R-:W-:Y:S01]  /*0830*/  SHF.L.U32 R8, R8, 0x17, RZ ;  /* 0x0000001708087819 */ /* 0x000fe200000006ff */
[----:B------:R-:W-:Y:S01]  /*0840*/  FFMA R12, R9, 1.4426950216293334961, -R12 ;  /* 0x3fb8aa3b090c7823 */ /* 0x000fe2000000080c */
[----:B------:R-:W-:-:S03]  /*0850*/  FADD R14, R6, -12583039 ;  /* 0xcb40007f060e7421 */ /* 0x000fc60000000000 */
[----:B0-----:R-:W-:Y:S01]  /*0860*/  FFMA R10, R9, 1.925963033500011079e-08, R12 ;  /* 0x32a57060090a7823 */ /* 0x001fe2000000000c */
[-C--:B------:R-:W-:Y:S01]  /*0870*/  FFMA.RM R9, R16, R17.reuse, 12582913 ;  /* 0x4b40000110097423 */ /* 0x080fe20000004011 */
[----:B-----5:R-:W-:Y:S01]  /*0880*/  FFMA.SAT R12, R5, R18, 0.5 ;  /* 0x3f000000050c7423 */ /* 0x020fe20000002012 */
[----:B------:R-:W-:Y:S02]  /*0890*/  FFMA R14, R13, 1.4426950216293334961, -R14 ;  /* 0x3fb8aa3b0d0e7823 */ /* 0x000fe4000000080e */
[----:B------:R-:W-:Y:S01]  /*08a0*/  FADD R11, R9, -12583039 ;  /* 0xcb40007f090b7421 */ /* 0x000fe20000000000 */
[----:B------:R-:W-:Y:S01]  /*08b0*/  FFMA.RM R12, R12, R17, 12582913 ;  /* 0x4b4000010c0c7423 */ /* 0x000fe20000004011 */
[----:B------:R-:W-:Y:S01]  /*08c0*/  FFMA R14, R13, 1.925963033500011079e-08, R14 ;  /* 0x32a570600d0e7823 */ /* 0x000fe2000000000e */
[----:B------:R-:W0:Y:S01]  /*08d0*/  MUFU.EX2 R10, R10 ;  /* 0x0000000a000a7308 */ /* 0x000e220000000800 */
[----:B------:R-:W-:Y:S01]  /*08e0*/  FFMA R11, R4, 1.4426950216293334961, -R11 ;  /* 0x3fb8aa3b040b7823 */ /* 0x000fe2000000080b */
[----:B------:R-:W-:-:S03]  /*08f0*/  FADD R16, R12, -12583039 ;  /* 0xcb40007f0c107421 */ /* 0x000fc60000000000 */
[----:B------:R-:W-:Y:S01]  /*0900*/  FFMA R11, R4, 1.925963033500011079e-08, R11 ;  /* 0x32a57060040b7823 */ /* 0x000fe2000000000b */
[----:B------:R-:W-:Y:S01]  /*0910*/  FFMA R16, R5, 1.4426950216293334961, -R16 ;  /* 0x3fb8aa3b05107823 */ /* 0x000fe20000000810 */
[----:B------:R-:W-:Y:S01]  /*0920*/  SHF.L.U32 R4, R9, 0x17, RZ ;  /* 0x0000001709047819 */ /* 0x000fe200000006ff */
        /* <DEDUP_REMOVED lines=10> */
.L_x_210:
[----:B------:R-:W-:Y:S05]  /*09d0*/  @!P1 BRA `(.L_x_209) ;  /* 0x0000000000ac9947 */ /* 0x000fea0003800000 */
[----:B------:R-:W-:Y:S02]  /*09e0*/  ISETP.NE.AND P0, PT, R15, 0x1, PT ;  /* 0x000000010f00780c */ /* 0x000fe40003f05270 */
[----:B------:R-:W-:-:S04]  /*09f0*/  LOP3.LUT R3, R3, 0x1, RZ, 0xc0, !PT ;  /* 0x0000000103037812 */ /* 0x000fc800078ec0ff */
[----:B------:R-:W-:-:S07]  /*0a00*/  ISETP.NE.U32.AND P1, PT, R3, 0x1, PT ;  /* 0x000000010300780c */ /* 0x000fce0003f25070 */
[----:B------:R-:W-:Y:S06]  /*0a10*/  @!P0 BRA `(.L_x_211) ;  /* 0x0000000000608947 */ /* 0x000fec0003800000 */
[----:B------:R-:W1:Y:S01]  /*0a20*/  LDC.64 R4, c[0x0][0x380] ;  /* 0x0000e000ff047b82 */ /* 0x000e620000000a00 */
[----:B------:R-:W-:-:S05]  /*0a30*/  IADD3 R3, PT, PT, R2, R7, RZ ;  /* 0x0000000702037210 */ /* 0x000fca0007ffe0ff */
[----:B-1----:R-:W-:-:S05]  /*0a40*/  IMAD.WIDE R4, R3, 0x4, R4 ;  /* 0x0000000403047825 */ /* 0x002fca00078e0204 */
[----:B0-----:R-:W2:Y:S04]  /*0a50*/  LDG.E.CONSTANT R3, desc[UR6][R4.64] ;  /* 0x0000000604037981 */ /* 0x001ea8000c1e9900 */
[----:B------:R-:W3:Y:S01]  /*0a60*/  LDG.E.CONSTANT R11, desc[UR6][R4.64+0x4] ;  /* 0x00000406040b7981 */ /* 0x000ee2000c1e9900 */
[----:B------:R-:W-:Y:S01]  /*0a70*/  HFMA2 R6, -RZ, RZ, 0.96630859375, -0.0022525787353515625 ;  /* 0x3bbb989dff067431 */ /* 0x000fe200000001ff */
[----:B------:R-:W-:Y:S02]  /*0a80*/  MOV R9, 0x437c0000 ;  /* 0x437c000000097802 */ /* 0x000fe40000000f00 */
[----:B------:R-:W-:Y:S02]  /*0a90*/  IADD3 R7, PT, PT, R7, 0x2, RZ ;  /* 0x0000000207077810 */ /* 0x000fe40007ffe0ff */
[----:B--2---:R-:W-:-:S04]  /*0aa0*/  FFMA.SAT R8, R3, R6, 0.5 ;  /* 0x3f00000003087423 */ /* 0x004fc80000002006 */
[----:B------:R-:W-:Y:S01]  /*0ab0*/  FFMA.RM R8, R8, R9, 12582913 ;  /* 0x4b40000108087423 */ /* 0x000fe20000004009 */
[----:B---3--:R-:W-:-:S03]  /*0ac0*/  FFMA.SAT R10, R11, R6, 0.5 ;  /* 0x3f0000000b0a7423 */ /* 0x008fc60000002006 */
[----:B------:R-:W-:Y:S01]  /*0ad0*/  FADD R6, R8, -12583039 ;  /* 0xcb40007f08067421 */ /* 0x000fe20000000000 */
[----:B------:R-:W-:Y:S01]  /*0ae0*/  FFMA.RM R10, R10, R9, 12582913 ;  /* 0x4b4000010a0a7423 */ /* 0x000fe20000004009 */
[----:B------:R-:W-:Y:S02]  /*0af0*/  SHF.L.U32 R8, R8, 0x17, RZ ;  /* 0x0000001708087819 */ /* 0x000fe400000006ff */
[----:B------:R-:W-:Y:S01]  /*0b00*/  FFMA R6, R3, 1.4426950216293334961, -R6 ;  /* 0x3fb8aa3b03067823 */ /* 0x000fe20000000806 */
[----:B------:R-:W-:-:S03]  /*0b10*/  FADD R12, R10, -12583039 ;  /* 0xcb40007f0a0c7421 */ /* 0x000fc60000000000 */
[----:B------:R-:W-:Y:S01]  /*0b20*/  FFMA R6, R3, 1.925963033500011079e-08, R6 ;  /* 0x32a5706003067823 */ /* 0x000fe20000000006 */
[----:B------:R-:W-:Y:S01]  /*0b30*/  FFMA R12, R11, 1.4426950216293334961, -R12 ;  /* 0x3fb8aa3b0b0c7823 */ /* 0x000fe2000000080c */
[----:B------:R-:W-:-:S03]  /*0b40*/  SHF.L.U32 R3, R10, 0x17, RZ ;  /* 0x000000170a037819 */ /* 0x000fc600000006ff */
[----:B------:R-:W-:Y:S01]  /*0b50*/  FFMA R12, R11, 1.925963033500011079e-08, R12 ;  /* 0x32a570600b0c7823 */ /* 0x000fe2000000000c */
[----:B------:R-:W0:Y:S08]  /*0b60*/  MUFU.EX2 R6, R6 ;  /* 0x0000000600067308 */ /* 0x000e300000000800 */
[----:B------:R-:W1:Y:S01]  /*0b70*/  MUFU.EX2 R12, R12 ;  /* 0x0000000c000c7308 */ /* 0x000e620000000800 */
[----:B0-----:R-:W-:-:S04]  /*0b80*/  FFMA R8, R8, R6, R19 ;  /* 0x0000000608087223 */ /* 0x001fc80000000013 */
[----:B-1----:R-:W-:-:S07]  /*0b90*/  FFMA R19, R3, R12, R8 ;  /* 0x0000000c03137223 */ /* 0x002fce0000000008 */
.L_x_211:
[----:B------:R-:W-:Y:S05]  /*0ba0*/  @P1 BRA `(.L_x_209) ;  /* 0x0000000000381947 */ /* 0x000fea0003800000 */
[----:B------:R-:W1:Y:S01]  /*0bb0*/  LDC.64 R4, c[0x0][0x380] ;  /* 0x0000e000ff047b82 */ /* 0x000e620000000a00 */
[----:B------:R-:W-:-:S05]  /*0bc0*/  IADD3 R3, PT, PT, R2, R7, RZ ;  /* 0x0000000702037210 */ /* 0x000fca0007ffe0ff */
[----:B-1----:R-:W-:-:S06]  /*0bd0*/  IMAD.WIDE R2, R3, 0x4, R4 ;  /* 0x0000000403027825 */ /* 0x002fcc00078e0204 */
[----:B0-----:R-:W2:Y:S01]  /*0be0*/  LDG.E.CONSTANT R2, desc[UR6][R2.64] ;  /* 0x0000000602027981 */ /* 0x001ea2000c1e9900 */
[----:B------:R-:W-:Y:S01]  /*0bf0*/  HFMA2 R5, -RZ, RZ, 0.96630859375, -0.0022525787353515625 ;  /* 0x3bbb989dff057431 */ /* 0x000fe200000001ff */
[----:B------:R-:W-:-:S04]  /*0c00*/  MOV R7, 0x437c0000 ;  /* 0x437c000000077802 */ /* 0x000fc80000000f00 */
[----:B--2---:R-:W-:-:S04]  /*0c10*/  FFMA.SAT R4, R2, R5, 0.5 ;  /* 0x3f00000002047423 */ /* 0x004fc80000002005 */
[----:B------:R-:W-:-:S04]  /*0c20*/  FFMA.RM R4, R4, R7, 12582913 ;  /* 0x4b40000104047423 */ /* 0x000fc80000004007 */
[C---:B------:R-:W-:Y:S01]  /*0c30*/  FADD R5, R4.reuse, -12583039 ;  /* 0xcb40007f04057421 */ /* 0x040fe20000000000 */
[----:B------:R-:W-:-:S03]  /*0c40*/  SHF.L.U32 R4, R4, 0x17, RZ ;  /* 0x0000001704047819 */ /* 0x000fc600000006ff */
[----:B------:R-:W-:-:S04]  /*0c50*/  FFMA R5, R2, 1.4426950216293334961, -R5 ;  /* 0x3fb8aa3b02057823 */ /* 0x000fc80000000805 */
[----:B------:R-:W-:-:S06]  /*0c60*/  FFMA R5, R2, 1.925963033500011079e-08, R5 ;  /* 0x32a5706002057823 */ /* 0x000fcc0000000005 */
[----:B------:R-:W0:Y:S02]  /*0c70*/  MUFU.EX2 R5, R5 ;  /* 0x0000000500057308 */ /* 0x000e240000000800 */
[----:B0-----:R-:W-:-:S07]  /*0c80*/  FFMA R19, R4, R5, R19 ;  /* 0x0000000504137223 */ /* 0x001fce0000000013 */
.L_x_209:
[----:B------:R-:W1:Y:S02]  /*0c90*/  LDC.64 R2, c[0x0][0x390] ;  /* 0x0000e400ff027b82 */ /* 0x000e640000000a00 */
[----:B-1----:R-:W-:-:S05]  /*0ca0*/  IMAD.WIDE R2, R0, 0x4, R2 ;  /* 0x0000000400027825 */ /* 0x002fca00078e0202 */
[----:B0-----:R-:W-:Y:S01]  /*0cb0*/  STG.E desc[UR6][R2.64], R19 ;  /* 0x0000001302007986 */ /* 0x001fe2000c101906 */
[----:B------:R-:W-:Y:S05]  /*0cc0*/  EXIT ;  /* 0x000000000000794d */ /* 0x000fea0003800000 */
.L_x_212:
        /* <DEDUP_REMOVED lines=11> */
.L_x_295:


//--------------------- .text.derSoftmax          --------------------------
	.section	.text.derSoftmax,"ax",@progbits
	.align	128
        .global         derSoftmax
        .type           derSoftmax,@function
        .size           derSoftmax,(.L_x_296 - derSoftmax)
        .other          derSoftmax,@"STO_CUDA_ENTRY STV_DEFAULT"
derSoftmax:
.text.derSoftmax:
        /* <DEDUP_REMOVED lines=8> */
[----:B------:R-:W0:Y:S02]  /*0080*/  LDC R3, c[0x0][0x390] ;  /* 0x0000e400ff037b82 */ /* 0x000e240000000800 */
[----:B0-----:R-:W-:-:S13]  /*0090*/  ISETP.GE.AND P0, PT, R3, 0x1, PT ;  /* 0x000000010300780c */ /* 0x001fda0003f06270 */
[----:B------:R-:W-:Y:S05]  /*00a0*/  @!P0 EXIT ;  /* 0x000000000000894d */ /* 0x000fea0003800000 */
[----:B------:R-:W-:Y:S01]  /*00b0*/  IMAD R14, R14, R3, RZ ;  /* 0x000000030e0e7224 */ /* 0x000fe200078e02ff */
[C---:B------:R-:W-:Y:S01]  /*00c0*/  LOP3.LUT R20, R3.reuse, 0x7, RZ, 0xc0, !PT ;  /* 0x0000000703147812 */ /* 0x040fe200078ec0ff */
[----:B------:R-:W0:Y:S01]  /*00d0*/  LDCU.64 UR6, c[0x0][0x358] ;  /* 0x00006b00ff0677ac */ /* 0x000e220008000a00 */
[C---:B------:R-:W-:Y:S02]  /*00e0*/  LOP3.LUT R19, R3.reuse, 0x3, RZ, 0xc0, !PT ;  /* 0x0000000303137812 */ /* 0x040fe400078ec0ff */
[----:B------:R-:W-:Y:S01]  /*00f0*/  LOP3.LUT R12, R3, 0x7ffffff8, RZ, 0xc0, !PT ;  /* 0x7ffffff8030c7812 */ /* 0x000fe200078ec0ff */
[----:B------:R-:W-:Y:S01]  /*0100*/  UMOV UR4, URZ ;  /* 0x000000ff00047c82 */ /* 0x000fe20008000000 */
[----:B------:R-:W-:-:S07]  /*0110*/  MOV R13, R14 ;  /* 0x0000000e000d7202 */ /* 0x000fce0000000f00 */
.L_x_218:
[----:B-1----:R-:W1:Y:S01]  /*0120*/  LDCU UR5, c[0x0][0x390] ;  /* 0x00007200ff0577ac */ /* 0x002e620008000800 */
[----:B------:R-:W-:Y:S01]  /*0130*/  HFMA2 R8, -RZ, RZ, 0, 0 ;  /* 0x00000000ff087431 */ /* 0x000fe200000001ff */
[----:B------:R-:W-:Y:S01]  /*0140*/  SHF.R.S32.HI R0, RZ, 0x1f, R13 ;  /* 0x0000001fff007819 */ /* 0x000fe2000001140d */
[----:B------:R-:W2:Y:S01]  /*0150*/  LDCU.64 UR8, c[0x0][0x380] ;  /* 0x00007000ff0877ac */ /* 0x000ea20008000a00 */
[----:B------:R-:W-:Y:S02]  /*0160*/  MOV R16, RZ ;  /* 0x000000ff00107202 */ /* 0x000fe40000000f00 */
[----:B------:R-:W-:Y:S01]  /*0170*/  MOV R15, R14 ;  /* 0x0000000e000f7202 */ /* 0x000fe20000000f00 */
[----:B-1----:R-:W-:Y:S01]  /*0180*/  UISETP.GE.U32.AND UP0, UPT, UR5, 0x8, UPT ;  /* 0x000000080500788c */ /* 0x002fe2000bf06070 */
[----:B--2---:R-:W-:Y:S02]  /*0190*/  MOV R10, UR8 ;  /* 0x00000008000a7c02 */ /* 0x004fe40008000f00 */
[----:B------:R-:W-:-:S03]  /*01a0*/  MOV R11, UR9 ;  /* 0x00000009000b7c02 */ /* 0x000fc60008000f00 */
[----:B------:R-:W-:-:S03]  /*01b0*/  IMAD.WIDE R2, R13, 0x4, R10 ;  /* 0x000000040d027825 */ /* 0x000fc600078e020a */
[----:B------:R-:W-:Y:S05]  /*01c0*/  BRA.U !UP0, `(.L_x_213) ;  /* 0x0000000508347547 */ /* 0x000fea000b800000 */
[----:B0-----:R0:W5:Y:S01]  /*01d0*/  LDG.E.CONSTANT R18, desc[UR6][R2.64] ;  /* 0x0000000602127981 */ /* 0x001162000c1e9900 */
[----:B------:R-:W1:Y:S01]  /*01e0*/  LDC.64 R4, c[0x0][0x388] ;  /* 0x0000e200ff047b82 */ /* 0x000e620000000a00 */
[----:B------:R-:W-:Y:S02]  /*01f0*/  CS2R R16, SRZ ;  /* 0x0000000000107805 */ /* 0x000fe4000001ff00 */
[----:B------:R-:W-:Y:S01]  /*0200*/  MOV R15, R14 ;  /* 0x0000000e000f7202 */ /* 0x000fe20000000f00 */
[----:B------:R-:W-:-:S04]  /*0210*/  UIADD3 UR5, UPT, UPT, -UR4, URZ, URZ ;  /* 0x000000ff04057290 */ /* 0x000fc8000fffe1ff */
[----:B------:R-:W2:Y:S08]  /*0220*/  LDC.64 R10, c[0x0][0x380] ;  /* 0x0000e000ff0a7b82 */ /* 0x000eb00000000a00 */
.L_x_214:
[----:B------:R-:W-:Y:S01]  /*0230*/  ISETP.NE.AND P0, PT, RZ, UR5, PT ;  /* 0x00000005ff007c0c */ /* 0x000fe2000bf05270 */
[----:B--2---:R-:W-:Y:S01]  /*0240*/  IMAD.WIDE R6, R15, 0x4, R10 ;  /* 0x000000040f067825 */ /* 0x004fe200078e020a */
[----:B------:R-:W-:-:S04]  /*0250*/  IADD3 R8, PT, PT, R17, 0x1, RZ ;  /* 0x0000000111087810 */ /* 0x000fc80007ffe0ff */
[----:B------:R-:W-:Y:S01]  /*0260*/  ISETP.NE.AND P1, PT, R8, UR4, PT ;  /* 0x0000000408007c0c */ /* 0x000fe2000bf25270 */
[----:B-1----:R-:W-:-:S05]  /*0270*/  IMAD.WIDE R8, R15, 0x4, R4 ;  /* 0x000000040f087825 */ /* 0x002fca00078e0204 */
[----:B------:R-:W2:Y:S04]  /*0280*/  LDG.E.CONSTANT R27, desc[UR6][R8.64] ;  /* 0x00000006081b7981 */ /* 0x000ea8000c1e9900 */
[----:B------:R-:W3:Y:S04]  /*0290*/  @P0 LDG.E.CONSTANT R23, desc[UR6][R6.64] ;  /* 0x0000000606170981 */ /* 0x000ee8000c1e9900 */
[----:B------:R-:W4:Y:S04]  /*02a0*/  @P1 LDG.E.CONSTANT R22, desc[UR6][R6.64+0x4] ;  /* 0x0000040606161981 */ /* 0x000f28000c1e9900 */
[----:B------:R-:W4:Y:S01]  /*02b0*/  LDG.E.CONSTANT R21, desc[UR6][R8.64+0x4] ;  /* 0x0000040608157981 */ /* 0x000f22000c1e9900 */
[----:B-----5:R-:W-:-:S03]  /*02c0*/  @!P0 FADD R25, -R18, 1 ;  /* 0x3f80000012198421 */ /* 0x020fc60000000100 */
[----:B------:R-:W4:Y:S01]  /*02d0*/  LDG.E.CONSTANT R26, desc[UR6][R8.64+0x1c] ;  /* 0x00001c06081a7981 */ /* 0x000f22000c1e9900 */
[C---:B---3--:R-:W-:Y:S01]  /*02e0*/  @P0 FMUL R23, R18.reuse, -R23 ;  /* 0x8000001712170220 */ /* 0x048fe20000400000 */
[----:B------:R-:W-:Y:S02]  /*02f0*/  @!P0 FMUL R23, R18, R25 ;  /* 0x0000001912178220 */ /* 0x000fe40000400000 */
[----:B------:R-:W3:Y:S02]  /*0300*/  LDG.E.CONSTANT R25, desc[UR6][R8.64+0x8] ;  /* 0x0000080608197981 */ /* 0x000ee4000c1e9900 */
[----:B--2---:R-:W-:Y:S01]  /*0310*/  FFMA R27, R27, R23, R16 ;  /* 0x000000171b1b7223 */ /* 0x004fe20000000010 */
[----:B------:R-:W-:Y:S01]  /*0320*/  IADD3 R16, PT, PT, R17, 0x2, RZ ;  /* 0x0000000211107810 */ /* 0x000fe20007ffe0ff */
[----:B----4-:R-:W-:-:S03]  /*0330*/  @P1 FADD R23, -R22, -RZ ;  /* 0x800000ff16171221 */ /* 0x010fc60000000100 */
[----:B------:R-:W-:Y:S01]  /*0340*/  ISETP.NE.AND P2, PT, R16, UR4, PT ;  /* 0x0000000410007c0c */ /* 0x000fe2000bf45270 */
[----:B------:R-:W-:-:S04]  /*0350*/  @!P1 FADD R23, -R18, 1 ;  /* 0x3f80000012179421 */ /* 0x000fc80000000100 */
[----:B------:R-:W-:-:S04]  /*0360*/  FMUL R16, R23, R18 ;  /* 0x0000001217107220 */ /* 0x000fc80000400000 */
[----:B------:R-:W-:Y:S01]  /*0370*/  FFMA R21, R16, R21, R27 ;  /* 0x0000001510157223 */ /* 0x000fe2000000001b */
[----:B------:R-:W-:-:S03]  /*0380*/  IADD3 R16, PT, PT, R17, 0x3, RZ ;  /* 0x0000000311107810 */ /* 0x000fc60007ffe0ff */
[----:B------:R-:W2:Y:S01]  /*0390*/  @P2 LDG.E.CONSTANT R23, desc[UR6][R6.64+0x8] ;  /* 0x0000080606172981 */ /* 0x000ea2000c1e9900 */
[----:B------:R-:W-:-:S03]  /*03a0*/  ISETP.NE.AND P0, PT, R16, UR4, PT ;  /* 0x0000000410007c0c */ /* 0x000fc6000bf05270 */
[----:B------:R-:W4:Y:S10]  /*03b0*/  LDG.E.CONSTANT R16, desc[UR6][R8.64+0xc] ;  /* 0x00000c0608107981 */ /* 0x000f34000c1e9900 */
[----:B------:R-:W4:Y:S01]  /*03c0*/  @P0 LDG.E.CONSTANT R22, desc[UR6][R6.64+0xc] ;  /* 0x00000c0606160981 */ /* 0x000f22000c1e9900 */
[----:B--2---:R-:W-:Y:S01]  /*03d0*/  @P2 FADD R23, -R23, -RZ ;  /* 0x800000ff17172221 */ /* 0x004fe20000000100 */
[----:B------:R-:W-:-:S04]  /*03e0*/  @!P2 FADD R23, -R18, 1 ;  /* 0x3f8000001217a421 */ /* 0x000fc80000000100 */
[----:B------:R-:W-:-:S04]  /*03f0*/  FMUL R24, R23, R18 ;  /* 0x0000001217187220 */ /* 0x000fc80000400000 */
[----:B---3--:R-:W-:Y:S01]  /*0400*/  FFMA R24, R24, R25, R21 ;  /* 0x0000001918187223 */ /* 0x008fe20000000015 */
[----:B------:R-:W-:-:S04]  /*0410*/  IADD3 R21, PT, PT, R17, 0x4, RZ ;  /* 0x0000000411157810 */ /* 0x000fc80007ffe0ff */
[----:B------:R-:W-:Y:S01]  /*0420*/  ISETP.NE.AND P1, PT, R21, UR4, PT ;  /* 0x0000000415007c0c */ /* 0x000fe2000bf25270 */
[----:B----4-:R-:W-:Y:S01]  /*0430*/  @P0 FADD R21, -R22, -RZ ;  /* 0x800000ff16150221 */ /* 0x010fe20000000100 */
[----:B------:R-:W-:-:S04]  /*0440*/  @!P0 FADD R21, -R18, 1 ;  /* 0x3f80000012158421 */ /* 0x000fc80000000100 */
[----:B------:R-:W-:-:S04]  /*0450*/  FMUL R21, R21, R18 ;  /* 0x0000001215157220 */ /* 0x000fc80000400000 */
[----:B------:R-:W-:Y:S01]  /*0460*/  FFMA R16, R21, R16, R24 ;  /* 0x0000001015107223 */ /* 0x000fe20000000018 */
[----:B------:R-:W-:Y:S01]  /*0470*/  IADD3 R21, PT, PT, R17, 0x5, RZ ;  /* 0x0000000511157810 */ /* 0x000fe20007ffe0ff */
[----:B------:R-:W2:Y:S04]  /*0480*/  LDG.E.CONSTANT R24, desc[UR6][R8.64+0x10] ;  /* 0x0000100608187981 */ /* 0x000ea8000c1e9900 */
[----:B------:R-:W3:Y:S01]  /*0490*/  @P1 LDG.E.CONSTANT R23, desc[UR6][R6.64+0x10] ;  /* 0x0000100606171981 */ /* 0x000ee2000c1e9900 */
[----:B------:R-:W-:-:S03]  /*04a0*/  ISETP.NE.AND P0, PT, R21, UR4, PT ;  /* 0x0000000415007c0c */ /* 0x000fc6000bf05270 */
[----:B------:R-:W4:Y:S10]  /*04b0*/  LDG.E.CONSTANT R21, desc[UR6][R8.64+0x14] ;  /* 0x0000140608157981 */ /* 0x000f34000c1e9900 */
[----:B------:R-:W4:Y:S01]  /*04c0*/  @P0 LDG.E.CONSTANT R22, desc[UR6][R6.64+0x14] ;  /* 0x0000140606160981 */ /* 0x000f22000c1e9900 */
[----:B---3--:R-:W-:Y:S01]  /*04d0*/  @P1 FADD R23, -R23, -RZ ;  /* 0x800000ff17171221 */ /* 0x008fe20000000100 */
[----:B------:R-:W-:-:S04]  /*04e0*/  @!P1 FADD R23, -R18, 1 ;  /* 0x3f80000012179421 */ /* 0x000fc80000000100 */
[----:B------:R-:W-:-:S04]  /*04f0*/  FMUL R23, R23, R18 ;  /* 0x0000001217177220 */ /* 0x000fc80000400000 */
[----:B--2---:R-:W-:Y:S01]  /*0500*/  FFMA R25, R23, R24, R16 ;  /* 0x0000001817197223 */ /* 0x004fe20000000010 */
[----:B------:R-:W-:-:S04]  /*0510*/  IADD3 R16, PT, PT, R17, 0x6, RZ ;  /* 0x0000000611107810 */ /* 0x000fc80007ffe0ff */
[----:B------:R-:W-:Y:S02]  /*0520*/  ISETP.NE.AND P1, PT, R16, UR4, PT ;  /* 0x0000000410007c0c */ /* 0x000fe4000bf25270 */
[----:B------:R-:W-:Y:S01]  /*0530*/  IADD3 R16, PT, PT, R17, 0x7, RZ ;  /* 0x0000000711107810 */ /* 0x000fe20007ffe0ff */
[----:B----4-:R-:W-:Y:S01]  /*0540*/  @P0 FADD R23, -R22, -RZ ;  /* 0x800000ff16170221 */ /* 0x010fe20000000100 */
[----:B------:R-:W-:Y:S01]  /*0550*/  @!P0 FADD R23, -R18, 1 ;  /* 0x3f80000012178421 */ /* 0x000fe20000000100 */
[----:B------:R-:W2:Y:S01]  /*0560*/  LDG.E.CONSTANT R22, desc[UR6][R8.64+0x18] ;  /* 0x0000180608167981 */ /* 0x000ea2000c1e9900 */
[----:B------:R-:W-:Y:S02]  /*0570*/  ISETP.NE.AND P2, PT, R16, UR4, PT ;  /* 0x0000000410007c0c */ /* 0x000fe4000bf45270 */
[----:B------:R-:W-:-:S04]  /*0580*/  FMUL R16, R23, R18 ;  /* 0x0000001217107220 */ /* 0x000fc80000400000 */
[----:B------:R-:W-:Y:S02]  /*0590*/  FFMA R21, R16, R21, R25 ;  /* 0x0000001510157223 */ /* 0x000fe40000000019 */
[----:B------:R-:W3:Y:S05]  /*05a0*/  @P1 LDG.E.CONSTANT R16, desc[UR6][R6.64+0x18] ;  /* 0x0000180606101981 */ /* 0x000eea000c1e9900 */
[----:B------:R-:W4:Y:S01]  /*05b0*/  @P2 LDG.E.CONSTANT R24, desc[UR6][R6.64+0x1c] ;  /* 0x00001c0606182981 */ /* 0x000f22000c1e9900 */
[----:B------:R-:W-:-:S04]  /*05c0*/  IADD3 R17, PT, PT, R17, 0x8, RZ ;  /* 0x0000000811117810 */ /* 0x000fc80007ffe0ff */
[----:B------:R-:W-:Y:S01]  /*05d0*/  ISETP.NE.AND P0, PT, R17, R12, PT ;  /* 0x0000000c1100720c */ /* 0x000fe20003f05270 */
[----:B------:R-:W-:Y:S01]  /*05e0*/  UIADD3 UR5, UPT, UPT, UR5, 0x8, URZ ;  /* 0x0000000805057890 */ /* 0x000fe2000fffe0ff */
[----:B------:R-:W-:Y:S01]  /*05f0*/  IADD3 R15, PT, PT, R15, 0x8, RZ ;  /* 0x000000080f0f7810 */ /* 0x000fe20007ffe0ff */
[----:B---3--:R-:W-:Y:S01]  /*0600*/  @P1 FADD R23, -R16, -RZ ;  /* 0x800000ff10171221 */ /* 0x008fe20000000100 */
[----:B------:R-:W-:Y:S01]  /*0610*/  @!P1 FADD R23, -R18, 1 ;  /* 0x3f80000012179421 */ /* 0x000fe20000000100 */
[----:B----4-:R-:W-:-:S03]  /*0620*/  @P2 FADD R25, -R24, -RZ ;  /* 0x800000ff18192221 */ /* 0x010fc60000000100 */
[----:B------:R-:W-:Y:S01]  /*0630*/  FMUL R16, R23, R18 ;  /* 0x0000001217107220 */ /* 0x000fe20000400000 */
[----:B------:R-:W-:-:S03]  /*0640*/  @!P2 FADD R25, -R18, 1 ;  /* 0x3f8000001219a421 */ /* 0x000fc60000000100 */
[----:B--2---:R-:W-:Y:S01]  /*0650*/  FFMA R16, R16, R22, R21 ;  /* 0x0000001610107223 */ /* 0x004fe20000000015 */
[----:B------:R-:W-:-:S04]  /*0660*/  FMUL R25, R25, R18 ;  /* 0x0000001219197220 */ /* 0x000fc80000400000 */
[----:B------:R-:W-:Y:S01]  /*0670*/  FFMA R16, R25, R26, R16 ;  /* 0x0000001a19107223 */ /* 0x000fe20000000010 */
[----:B------:R-:W-:Y:S06]  /*0680*/  @P0 BRA `(.L_x_214) ;  /* 0xfffffff800e80947 */ /* 0x000fec000383ffff */
[----:B------:R-:W-:-:S07]  /*0690*/  MOV R8, R12 ;  /* 0x0000000c00087202 */ /* 0x000fce0000000f00 */
.L_x_213:
[----:B------:R-:W-:-:S13]  /*06a0*/  ISETP.NE.AND P0, PT, R20, RZ, PT ;  /* 0x000000ff1400720c */ /* 0x000fda0003f05270 */
[----:B------:R-:W-:Y:S05]  /*06b0*/  @!P0 BRA `(.L_x_215) ;  /* 0x00000004003c8947 */ /* 0x000fea0003800000 */
[----:B------:R-:W-:Y:S02]  /*06c0*/  IADD3 R4, PT, PT, R20, -0x1, RZ ;  /* 0xffffffff14047810 */ /* 0x000fe40007ffe0ff */
[----:B------:R-:W-:Y:S02]  /*06d0*/  ISETP.NE.AND P0, PT, R19, RZ, PT ;  /* 0x000000ff1300720c */ /* 0x000fe40003f05270 */
[----:B------:R-:W-:-:S13]  /*06e0*/  ISETP.GE.U32.AND P1, PT, R4, 0x3, PT ;  /* 0x000000030400780c */ /* 0x000fda0003f26070 */
[----:B------:R-:W-:Y:S05]  /*06f0*/  @!P1 BRA `(.L_x_216) ;  /* 0x0000000000949947 */ /* 0x000fea0003800000 */
[----:B------:R-:W1:Y:S01]  /*0700*/  LDC.64 R6, c[0x0][0x388] ;  /* 0x0000e200ff067b82 */ /* 0x000e620000000a00 */
[C---:B------:R-:W-:Y:S01]  /*0710*/  IADD3 R9, PT, PT, R8.reuse, 0x1, RZ ;  /* 0x0000000108097810 */ /* 0x040fe20007ffe0ff */
[----:B------:R-:W-:Y:S01]  /*0720*/  IMAD.WIDE R4, R15, 0x4, R10 ;  /* 0x000000040f047825 */ /* 0x000fe200078e020a */
[C---:B------:R-:W-:Y:S01]  /*0730*/  ISETP.NE.AND P1, PT, R8.reuse, UR4, PT ;  /* 0x0000000408007c0c */ /* 0x040fe2000bf25270 */
[----:B0-----:R-:W2:Y:S01]  /*0740*/  LDG.E.CONSTANT R17, desc[UR6][R2.64] ;  /* 0x0000000602117981 */ /* 0x001ea2000c1e9900 */
[----:B------:R-:W-:Y:S02]  /*0750*/  ISETP.NE.AND P2, PT, R9, UR4, PT ;  /* 0x0000000409007c0c */ /* 0x000fe4000bf45270 */
[C---:B------:R-:W-:Y:S02]  /*0760*/  IADD3 R9, PT, PT, R8.reuse, 0x2, RZ ;  /* 0x0000000208097810 */ /* 0x040fe40007ffe0ff */
[----:B------:R-:W-:Y:S02]  /*0770*/  IADD3 R18, PT, PT, R8, 0x3, RZ ;  /* 0x0000000308127810 */ /* 0x000fe40007ffe0ff */
[----:B------:R-:W-:-:S02]  /*0780*/  ISETP.NE.AND P3, PT, R9, UR4, PT ;  /* 0x0000000409007c0c */ /* 0x000fc4000bf65270 */
[----:B------:R-:W-:-:S03]  /*0790*/  ISETP.NE.AND P4, PT, R18, UR4, PT ;  /* 0x0000000412007c0c */ /* 0x000fc6000bf85270 */
[----:B------:R-:W3:Y:S04]  /*07a0*/  @P1 LDG.E.CONSTANT R22, desc[UR6][R4.64] ;  /* 0x0000000604161981 */ /* 0x000ee8000c1e9900 */
[----:B------:R-:W4:Y:S01]  /*07b0*/  @P2 LDG.E.CONSTANT R9, desc[UR6][R4.64+0x4] ;  /* 0x0000040604092981 */ /* 0x000f22000c1e9900 */
[----:B-1----:R-:W-:-:S03]  /*07c0*/  IMAD.WIDE R6, R15, 0x4, R6 ;  /* 0x000000040f067825 */ /* 0x002fc600078e0206 */
[----:B------:R-:W5:Y:S04]  /*07d0*/  @P3 LDG.E.CONSTANT R26, desc[UR6][R4.64+0x8] ;  /* 0x00000806041a3981 */ /* 0x000f68000c1e9900 */
[----:B------:R-:W5:Y:S04]  /*07e0*/  LDG.E.CONSTANT R21, desc[UR6][R6.64] ;  /* 0x0000000606157981 */ /* 0x000f68000c1e9900 */
[----:B------:R0:W5:Y:S04]  /*07f0*/  @P4 LDG.E.CONSTANT R25, desc[UR6][R4.64+0xc] ;  /* 0x00000c0604194981 */ /* 0x000168000c1e9900 */
[----:B------:R-:W5:Y:S04]  /*0800*/  LDG.E.CONSTANT R23, desc[UR6][R6.64+0x4] ;  /* 0x0000040606177981 */ /* 0x000f68000c1e9900 */
[----:B------:R-:W5:Y:S04]  /*0810*/  LDG.E.CONSTANT R18, desc[UR6][R6.64+0x8] ;  /* 0x0000080606127981 */ /* 0x000f68000c1e9900 */
[----:B------:R-:W5:Y:S01]  /*0820*/  LDG.E.CONSTANT R24, desc[UR6][R6.64+0xc] ;  /* 0x00000c0606187981 */ /* 0x000f62000c1e9900 */
[----:B------:R-:W-:-:S02]  /*0830*/  IADD3 R8, PT, PT, R8, 0x4, RZ ;  /* 0x0000000408087810 */ /* 0x000fc40007ffe0ff */
[----:B------:R-:W-:Y:S01]  /*0840*/  IADD3 R15, PT, PT, R15, 0x4, RZ ;  /* 0x000000040f0f7810 */ /* 0x000fe20007ffe0ff */
[C---:B--2---:R-:W-:Y:S01]  /*0850*/  @!P1 FADD R28, -R17.reuse, 1 ;  /* 0x3f800000111c9421 */ /* 0x044fe20000000100 */
[----:B---3--:R-:W-:-:S03]  /*0860*/  @P1 FMUL R22, R17, -R22 ;  /* 0x8000001611161220 */ /* 0x008fc60000400000 */
[----:B------:R-:W-:Y:S01]  /*0870*/  @!P1 FMUL R22, R17, R28 ;  /* 0x0000001c11169220 */ /* 0x000fe20000400000 */
[----:B----4-:R-:W-:Y:S01]  /*0880*/  @P2 FADD R28, -R9, -RZ ;  /* 0x800000ff091c2221 */ /* 0x010fe20000000100 */
[----:B------:R-:W-:Y:S01]  /*0890*/  @!P2 FADD R28, -R17, 1 ;  /* 0x3f800000111ca421 */ /* 0x000fe20000000100 */
[----:B-----5:R-:W-:-:S03]  /*08a0*/  @P3 FADD R26, -R26, -RZ ;  /* 0x800000ff1a1a3221 */ /* 0x020fc60000000100 */
[----:B------:R-:W-:Y:S01]  /*08b0*/  FMUL R28, R28, R17 ;  /* 0x000000111c1c7220 */ /* 0x000fe20000400000 */
[----:B------:R-:W-:Y:S01]  /*08c0*/  @!P3 FADD R26, -R17, 1 ;  /* 0x3f800000111ab421 */ /* 0x000fe20000000100 */
[----:B------:R-:W-:-:S03]  /*08d0*/  FFMA R21, R21, R22, R16 ;  /* 0x0000001615157223 */ /* 0x000fc60000000010 */
[----:B0-----:R-:W-:Y:S01]  /*08e0*/  FMUL R5, R26, R17 ;  /* 0x000000111a057220 */ /* 0x001fe20000400000 */
[----:B------:R-:W-:Y:S01]  /*08f0*/  @P4 FADD R4, -R25, -RZ ;  /* 0x800000ff19044221 */ /* 0x000fe20000000100 */
[----:B------:R-:W-:Y:S01]  /*0900*/  @!P4 FADD R4, -R17, 1 ;  /* 0x3f8000001104c421 */ /* 0x000fe20000000100 */
[----:B------:R-:W-:-:S03]  /*0910*/  FFMA R28, R28, R23, R21 ;  /* 0x000000171c1c7223 */ /* 0x000fc60000000015 */
[----:B------:R-:W-:Y:S01]  /*0920*/  FMUL R17, R4, R17 ;  /* 0x0000001104117220 */ /* 0x000fe20000400000 */
[----:B------:R-:W-:-:S04]  /*0930*/  FFMA R18, R5, R18, R28 ;  /* 0x0000001205127223 */ /* 0x000fc8000000001c */
[----:B------:R-:W-:-:S07]  /*0940*/  FFMA R16, R17, R24, R18 ;  /* 0x0000001811107223 */ /* 0x000fce0000000012 */
.L_x_216:
[----:B------:R-:W-:Y:S05]  /*0950*/  @!P0 BRA `(.L_x_215) ;  /* 0x0000000000948947 */ /* 0x000fea0003800000 */
[----:B------:R-:W1:Y:S01]  /*0960*/  LDCU UR5, c[0x0][0x390] ;  /* 0x00007200ff0577ac */ /* 0x000e620008000800 */
[----:B------:R-:W-:Y:S01]  /*0970*/  ISETP.NE.AND P0, PT, R19, 0x1, PT ;  /* 0x000000011300780c */ /* 0x000fe20003f05270 */
[----:B-1----:R-:W-:-:S12]  /*0980*/  ULOP3.LUT UP0, URZ, UR5, 0x1, URZ, 0xc0, !UPT ;  /* 0x0000000105ff7892 */ /* 0x002fd8000f80c0ff */
[----:B------:R-:W-:Y:S05]  /*0990*/  @!P0 BRA `(.L_x_217) ;  /* 0x0000000000548947 */ /* 0x000fea0003800000 */
[----:B------:R-:W1:Y:S01]  /*09a0*/  LDC.64 R4, c[0x0][0x388] ;  /* 0x0000e200ff047b82 */ /* 0x000e620000000a00 */
[C---:B------:R-:W-:Y:S01]  /*09b0*/  IADD3 R6, PT, PT, R8.reuse, 0x1, RZ ;  /* 0x0000000108067810 */ /* 0x040fe20007ffe0ff */
[----:B0-----:R-:W2:Y:S01]  /*09c0*/  LDG.E.CONSTANT R17, desc[UR6][R2.64] ;  /* 0x0000000602117981 */ /* 0x001ea2000c1e9900 */
[----:B------:R-:W-:Y:S02]  /*09d0*/  ISETP.NE.AND P0, PT, R8, UR4, PT ;  /* 0x0000000408007c0c */ /* 0x000fe4000bf05270 */
[----:B------:R-:W-:Y:S01]  /*09e0*/  ISETP.NE.AND P1, PT, R6, UR4, PT ;  /* 0x0000000406007c0c */ /* 0x000fe2000bf25270 */
[----:B------:R-:W-:-:S10]  /*09f0*/  IMAD.WIDE R6, R15, 0x4, R10 ;  /* 0x000000040f067825 */ /* 0x000fd400078e020a */
[----:B------:R-:W3:Y:S04]  /*0a00*/  @P0 LDG.E.CONSTANT R9, desc[UR6][R6.64] ;  /* 0x0000000606090981 */ /* 0x000ee8000c1e9900 */
[----:B------:R-:W4:Y:S01]  /*0a10*/  @P1 LDG.E.CONSTANT R18, desc[UR6][R6.64+0x4] ;  /* 0x0000040606121981 */ /* 0x000f22000c1e9900 */
[----:B-1----:R-:W-:-:S05]  /*0a20*/  IMAD.WIDE R4, R15, 0x4, R4 ;  /* 0x000000040f047825 */ /* 0x002fca00078e0204 */
[----:B------:R-:W5:Y:S04]  /*0a30*/  LDG.E.CONSTANT R21, desc[UR6][R4.64] ;  /* 0x0000000604157981 */ /* 0x000f68000c1e9900 */
[----:B------:R-:W5:Y:S01]  /*0a40*/  LDG.E.CONSTANT R23, desc[UR6][R4.64+0x4] ;  /* 0x0000040604177981 */ /* 0x000f62000c1e9900 */
[----:B------:R-:W-:Y:S02]  /*0a50*/  IADD3 R8, PT, PT, R8, 0x2, RZ ;  /* 0x0000000208087810 */ /* 0x000fe40007ffe0ff */
[----:B------:R-:W-:Y:S01]  /*0a60*/  IADD3 R15, PT, PT, R15, 0x2, RZ ;  /* 0x000000020f0f7810 */ /* 0x000fe20007ffe0ff */
[C---:B--2---:R-:W-:Y:S01]  /*0a70*/  @!P0 FADD R22, -R17.reuse, 1 ;  /* 0x3f80000011168421 */ /* 0x044fe20000000100 */
[----:B---3--:R-:W-:-:S03]  /*0a80*/  @P0 FMUL R9, R17, -R9 ;  /* 0x8000000911090220 */ /* 0x008fc60000400000 */
[C---:B------:R-:W-:Y:S01]  /*0a90*/  @!P0 FMUL R9, R17.reuse, R22 ;  /* 0x0000001611098220 */ /* 0x040fe20000400000 */
[----:B----4-:R-:W-:Y:S01]  /*0aa0*/  @P1 FADD R18, -R18, -RZ ;  /* 0x800000ff12121221 */ /* 0x010fe20000000100 */
[----:B------:R-:W-:-:S04]  /*0ab0*/  @!P1 FADD R18, -R17, 1 ;  /* 0x3f80000011129421 */ /* 0x000fc80000000100 */
[----:B------:R-:W-:Y:S01]  /*0ac0*/  FMUL R18, R18, R17 ;  /* 0x0000001112127220 */ /* 0x000fe20000400000 */
[----:B-----5:R-:W-:-:S04]  /*0ad0*/  FFMA R9, R21, R9, R16 ;  /* 0x0000000915097223 */ /* 0x020fc80000000010 */
[----:B------:R-:W-:-:S07]  /*0ae0*/  FFMA R16, R18, R23, R9 ;  /* 0x0000001712107223 */ /* 0x000fce0000000009 */
.L_x_217:
[----:B------:R-:W-:Y:S05]  /*0af0*/  BRA.U !UP0, `(.L_x_215) ;  /* 0x00000001082c7547 */ /* 0x000fea000b800000 */
[----:B------:R-:W1:Y:S01]  /*0b00*/  LDC.64 R4, c[0x0][0x388] ;  /* 0x0000e200ff047b82 */ /* 0x000e620000000a00 */
[----:B------:R-:W-:Y:S01]  /*0b10*/  ISETP.NE.AND P0, PT, R8, UR4, PT ;  /* 0x0000000408007c0c */ /* 0x000fe2000bf05270 */
[----:B0-----:R-:W2:-:S12]  /*0b20*/  LDG.E.CONSTANT R3, desc[UR6][R2.64] ;  /* 0x0000000602037981 */ /* 0x001e98000c1e9900 */
[----:B------:R-:W-:-:S06]  /*0b30*/  @P0 IMAD.WIDE R10, R15, 0x4, R10 ;  /* 0x000000040f0a0825 */ /* 0x000fcc00078e020a */
[----:B------:R-:W3:Y:S01]  /*0b40*/  @P0 LDG.E.CONSTANT R10, desc[UR6][R10.64] ;  /* 0x000000060a0a0981 */ /* 0x000ee2000c1e9900 */
[----:B-1----:R-:W-:-:S06]  /*0b50*/  IMAD.WIDE R4, R15, 0x4, R4 ;  /* 0x000000040f047825 */ /* 0x002fcc00078e0204 */
[----:B------:R-:W4:Y:S01]  /*0b60*/  LDG.E.CONSTANT R5, desc[UR6][R4.64] ;  /* 0x0000000604057981 */ /* 0x000f22000c1e9900 */
[C---:B--2---:R-:W-:Y:S01]  /*0b70*/  @!P0 FADD R6, -R3.reuse, 1 ;  /* 0x3f80000003068421 */ /* 0x044fe20000000100 */
[----:B---3--:R-:W-:-:S03]  /*0b80*/  @P0 FMUL R7, R3, -R10 ;  /* 0x8000000a03070220 */ /* 0x008fc60000400000 */
[----:B------:R-:W-:-:S04]  /*0b90*/  @!P0 FMUL R7, R3, R6 ;  /* 0x0000000603078220 */ /* 0x000fc80000400000 */
[----:B----4-:R-:W-:-:S07]  /*0ba0*/  FFMA R16, R5, R7, R16 ;  /* 0x0000000705107223 */ /* 0x010fce0000000010 */
.L_x_215:
[----:B------:R-:W0:Y:S01]  /*0bb0*/  LDCU.64 UR8, c[0x0][0x398] ;  /* 0x00007300ff0877ac */ /* 0x000e220008000a00 */
[----:B------:R-:W1:Y:S01]  /*0bc0*/  LDCU UR5, c[0x0][0x390] ;  /* 0x00007200ff0577ac */ /* 0x000e620008000800 */
[----:B------:R-:W-:Y:S01]  /*0bd0*/  UIADD3 UR4, UPT, UPT, UR4, 0x1, URZ ;  /* 0x0000000104047890 */ /* 0x000fe2000fffe0ff */
[----:B0-----:R-:W-:-:S04]  /*0be0*/  LEA R2, P0, R13, UR8, 0x2 ;  /* 0x000000080d027c11 */ /* 0x001fc8000f8010ff */
[C---:B------:R-:W-:Y:S01]  /*0bf0*/  LEA.HI.X R3, R13.reuse, UR9, R0, 0x2, P0 ;  /* 0x000000090d037c11 */ /* 0x040fe200080f1400 */
[----:B-1----:R-:W-:Y:S01]  /*0c00*/  UISETP.NE.AND UP0, UPT, UR4, UR5, UPT ;  /* 0x000000050400728c */ /* 0x002fe2000bf05270 */
[----:B------:R-:W-:-:S03]  /*0c10*/  IADD3 R13, PT, PT, R13, 0x1, RZ ;  /* 0x000000010d0d7810 */ /* 0x000fc60007ffe0ff */
[----:B------:R1:W-:Y:S05]  /*0c20*/  STG.E desc[UR6][R2.64], R16 ;  /* 0x0000001002007986 */ /* 0x0003ea000c101906 */
[----:B------:R-:W-:Y:S05]  /*0c30*/  BRA.U UP0, `(.L_x_218) ;  /* 0xfffffff500387547 */ /* 0x000fea000b83ffff */
[----:B------:R-:W-:Y:S05]  /*0c40*/  EXIT ;  /* 0x000000000000794d */ /* 0x000fea0003800000 */
.L_x_219:
        /* <DEDUP_REMOVED lines=11> */
.L_x_296:


//--------------------- .text.dropout             --------------------------
	.section	.text.dropout,"ax",@progbits
	.align	128
        .global         dropout
        .type           dropout,@function
        .size           dropout,(.L_x_282 - dropout)
        .other          dropout,@"STO_CUDA_ENTRY STV_DEFAULT"
dropout:
.text.dropout:
[----:B------:R-:W-:Y:S01]  /*0000*/  LDC R1, c[0x0][0x37c] ;  /* 0x0000df00ff017b82 */ /* 0x000fe20000000800 */
[----:B------:R-:W0:Y:S01]  /*0010*/  S2R R2, SR_CTAID.X ;  /* 0x0000000000027919 */ /* 0x000e220000002500 */
[----:B------:R-:W0:Y:S06]  /*0020*/  LDCU UR4, c[0x0][0x360] ;  /* 0x00006c00ff0477ac */ /* 0x000e2c0008000800 */
[----:B------:R-:W1:Y:S01]  /*0030*/  LDC.64 R4, c[0x0][0x388] ;  /* 0x0000e200ff047b82 */ /* 0x000e620000000a00 */
[----:B------:R-:W0:Y:S01]  /*0040*/  S2R R3, SR_TID.X ;  /* 0x0000000000037919 */ /* 0x000e220000002100 */
[----:B------:R-:W2:Y:S01]  /*0050*/  LDCU UR5, c[0x0][0x390] ;  /* 0x00007200ff0577ac */ /* 0x000ea20008000800 */
[----:B0-----:R-:W-:-:S05]  /*0060*/  IMAD R2, R2, UR4, R3 ;  /* 0x0000000402027c24 */ /* 0x001fca000f8e0203 */
[----:B--2---:R-:W-:-:S04]  /*0070*/  ISETP.GE.AND P0, PT, R2, UR5, PT ;  /* 0x0000000502007c0c */ /* 0x004fc8000bf06270 */
[----:B-1----:R-:W-:-:S13]  /*0080*/  FSETP.LEU.OR P0, PT, R4, R5, P0 ;  /* 0x000000050400720b */ /* 0x002fda000070b400 */
[----:B------:R-:W-:Y:S05]  /*0090*/  @P0 EXIT ;  /* 0x000000000000094d */ /* 0x000fea0003800000 */
[----:B------:R-:W-:Y:S01]  /*00a0*/  FADD R0, -R5, 1 ;  /* 0x3f80000005007421 */ /* 0x000fe20000000100 */
[----:B------:R-:W0:Y:S03]  /*00b0*/  LDCU.64 UR4, c[0x0][0x358] ;  /* 0x00006b00ff0477ac */ /* 0x000e260008000a00 */
[----:B------:R-:W-:-:S05]  /*00c0*/  VIADD R3, R0, 0x1800000 ;  /* 0x0180000000037836 */ /* 0x000fca0000000000 */
[----:B------:R-:W-:-:S04]  /*00d0*/  LOP3.LUT R3, R3, 0x7f800000, RZ, 0xc0, !PT ;  /* 0x7f80000003037812 */ /* 0x000fc800078ec0ff */
[----:B------:R-:W-:-:S13]  /*00e0*/  ISETP.GT.U32.AND P0, PT, R3, 0x1ffffff, PT ;  /* 0x01ffffff0300780c */ /* 0x000fda0003f04070 */
[----:B0-----:R-:W-:Y:S05]  /*00f0*/  @P0 BRA `(.L_x_220) ;  /* 0x0000000000100947 */ /* 0x001fea0003800000 */
[----:B------:R-:W-:-:S07]  /*0100*/  MOV R4, 0x120 ;  /* 0x0000012000047802 */ /* 0x000fce0000000f00 */
[----:B------:R-:W-:Y:S05]  /*0110*/  CALL.REL.NOINC `($__internal_3_$__cuda_sm20_rcp_rn_f32_slowpath) ;  /* 0x0000000000307944 */ /* 0x000fea0003c00000 */
[----:B------:R-:W-:Y:S01]  /*0120*/  IMAD.MOV.U32 R6, RZ, RZ, R3 ;  /* 0x000000ffff067224 */ /* 0x000fe200078e0003 */
[----:B------:R-:W-:Y:S06]  /*0130*/  BRA `(.L_x_221) ;  /* 0x0000000000107947 */ /* 0x000fec0003800000 */
.L_x_220:
[----:B------:R-:W0:Y:S02]  /*0140*/  MUFU.RCP R3, R0 ;  /* 0x0000000000037308 */ /* 0x000e240000001000 */
[----:B0-----:R-:W-:-:S04]  /*0150*/  FFMA R4, R0, R3, -1 ;  /* 0xbf80000000047423 */ /* 0x001fc80000000003 */
[----:B------:R-:W-:-:S04]  /*0160*/  FADD.FTZ R4, -R4, -RZ ;  /* 0x800000ff04047221 */ /* 0x000fc80000010100 */
[----:B------:R-:W-:-:S07]  /*0170*/  FFMA R6, R3, R4, R3 ;  /* 0x0000000403067223 */ /* 0x000fce0000000003 */
.L_x_221:
[----:B------:R-:W0:Y:S02]  /*0180*/  LDC.64 R4, c[0x0][0x380] ;  /* 0x0000e000ff047b82 */ /* 0x000e240000000a00 */
[----:B0-----:R-:W-:-:S05]  /*0190*/  IMAD.WIDE R2, R2, 0x4, R4 ;  /* 0x0000000402027825 */ /* 0x001fca00078e0204 */
[----:B------:R-:W2:Y:S02]  /*01a0*/  LDG.E R5, desc[UR4][R2.64] ;  /* 0x0000000402057981 */ /* 0x000ea4000c1e1900 */
[----:B--2---:R-:W-:-:S05]  /*01b0*/  FMUL R5, R5, R6 ;  /* 0x0000000605057220 */ /* 0x004fca0000400000 */
[----:B------:R-:W-:Y:S01]  /*01c0*/  STG.E desc[UR4][R2.64], R5 ;  /* 0x0000000502007986 */ /* 0x000fe2000c101904 */
[----:B------:R-:W-:Y:S05]  /*01d0*/  EXIT ;  /* 0x000000000000794d */ /* 0x000fea0003800000 */
        .weak           $__internal_3_$__cuda_sm20_rcp_rn_f32_slowpath
        .type           $__internal_3_$__cuda_sm20_rcp_rn_f32_slowpath,@function
        .size           $__internal_3_$__cuda_sm20_rcp_rn_f32_slowpath,(.L_x_282 - $__internal_3_$__cuda_sm20_rcp_rn_f32_slowpath)
$__internal_3_$__cuda_sm20_rcp_rn_f32_slowpath:
[----:B------:R-:W-:-:S05]  /*01e0*/  IMAD.SHL.U32 R3, R0, 0x2, RZ ;  /* 0x0000000200037824 */ /* 0x000fca00078e00ff */
[----:B------:R-:W-:-:S04]  /*01f0*/  SHF.R.U32.HI R3, RZ, 0x18, R3 ;  /* 0x00000018ff037819 */ /* 0x000fc80000011603 */
[----:B------:R-:W-:-:S13]  /*0200*/  ISETP.NE.U32.AND P0, PT, R3, RZ, PT ;  /* 0x000000ff0300720c */ /* 0x000fda0003f05070 */
[----:B------:R-:W-:Y:S05]  /*0210*/  @P0 BRA `(.L_x_222) ;  /* 0x00000000002c0947 */ /* 0x000fea0003800000 */
[----:B------:R-:W-:-:S05]  /*0220*/  IMAD.SHL.U32 R3, R0, 0x2, RZ ;  /* 0x0000000200037824 */ /* 0x000fca00078e00ff */
[----:B------:R-:W-:-:S13]  /*0230*/  ISETP.NE.AND P0, PT, R3, RZ, PT ;  /* 0x000000ff0300720c */ /* 0x000fda0003f05270 */
[----:B------:R2:W3:Y:S01]  /*0240*/  @!P0 MUFU.RCP R3, R0 ;  /* 0x0000000000038308 */ /* 0x0004e20000001000 */
[----:B------:R-:W-:Y:S05]  /*0250*/  @!P0 BRA `(.L_x_223) ;  /* 0x0000000000a48947 */ /* 0x000fea0003800000 */
[----:B------:R-:W-:-:S04]  /*0260*/  FFMA R5, R0, 1.84467440737095516160e+19, RZ ;  /* 0x5f80000000057823 */ /* 0x000fc800000000ff */
[----:B--2---:R-:W3:Y:S02]  /*0270*/  MUFU.RCP R0, R5 ;  /* 0x0000000500007308 */ /* 0x004ee40000001000 */
[----:B---3--:R-:W-:-:S04]  /*0280*/  FFMA R3, R5, R0, -1 ;  /* 0xbf80000005037423 */ /* 0x008fc80000000000 */
[----:B------:R-:W-:-:S04]  /*0290*/  FADD.FTZ R3, -R3, -RZ ;  /* 0x800000ff03037221 */ /* 0x000fc80000010100 */
[----:B------:R-:W-:-:S04]  /*02a0*/  FFMA R0, R0, R3, R0 ;  /* 0x0000000300007223 */ /* 0x000fc80000000000 */
[----:B------:R-:W-:Y:S01]  /*02b0*/  FFMA R3, R0, 1.84467440737095516160e+19, RZ ;  /* 0x5f80000000037823 */ /* 0x000fe200000000ff */
[----:B------:R-:W-:Y:S06]  /*02c0*/  BRA `(.L_x_223) ;  /* 0x0000000000887947 */ /* 0x000fec0003800000 */
.L_x_222:
[----:B------:R-:W-:-:S05]  /*02d0*/  VIADD R5, R3, 0xffffff03 ;  /* 0xffffff0303057836 */ /* 0x000fca0000000000 */
[----:B------:R-:W-:-:S13]  /*02e0*/  ISETP.GT.U32.AND P0, PT, R5, 0x1, PT ;  /* 0x000000010500780c */ /* 0x000fda0003f04070 */
[----:B------:R-:W-:Y:S05]  /*02f0*/  @P0 BRA `(.L_x_224) ;  /* 0x0000000000780947 */ /* 0x000fea0003800000 */
[----:B------:R-:W-:Y:S01]  /*0300*/  LOP3.LUT R6, R0, 0x7fffff, RZ, 0xc0, !PT ;  /* 0x007fffff00067812 */ /* 0x000fe200078ec0ff */
[----:B------:R-:W-:Y:S02]  /*0310*/  IMAD.MOV.U32 R10, RZ, RZ, 0x3 ;  /* 0x00000003ff0a7424 */ /* 0x000fe400078e00ff */
[----:B------:R-:W-:Y:S01]  /*0320*/  VIADD R3, R3, 0xffffff04 ;  /* 0xffffff0403037836 */ /* 0x000fe20000000000 */
[----:B------:R-:W-:Y:S02]  /*0330*/  LOP3.LUT R6, R6, 0x3f800000, RZ, 0xfc, !PT ;  /* 0x3f80000006067812 */ /* 0x000fe400078efcff */
[----:B------:R-:W-:Y:S02]  /*0340*/  SHF.L.U32 R11, R10, R5, RZ ;  /* 0x000000050a0b7219 */ /* 0x000fe400000006ff */
[----:B------:R-:W0:Y:S02]  /*0350*/  MUFU.RCP R7, R6 ;  /* 0x0000000600077308 */ /* 0x000e240000001000 */
[----:B0-----:R-:W-:-:S04]  /*0360*/  FFMA R8, R6, R7, -1 ;  /* 0xbf80000006087423 */ /* 0x001fc80000000007 */
[----:B------:R-:W-:-:S04]  /*0370*/  FADD.FTZ R8, -R8, -RZ ;  /* 0x800000ff08087221 */ /* 0x000fc80000010100 */
[CCC-:B------:R-:W-:Y:S01]  /*0380*/  FFMA.RM R9, R7.reuse, R8.reuse, R7.reuse ;  /* 0x0000000807097223 */ /* 0x1c0fe20000004007 */
[----:B------:R-:W-:-:S04]  /*0390*/  FFMA.RP R8, R7, R8, R7 ;  /* 0x0000000807087223 */ /* 0x000fc80000008007 */
[C---:B------:R-:W-:Y:S02]  /*03a0*/  LOP3.LUT R7, R9.reuse, 0x7fffff, RZ, 0xc0, !PT ;  /* 0x007fffff09077812 */ /* 0x040fe400078ec0ff */
[----:B------:R-:W-:Y:S02]  /*03b0*/  FSETP.NEU.FTZ.AND P0, PT, R9, R8, PT ;  /* 0x000000080900720b */ /* 0x000fe40003f1d000 */
[----:B------:R-:W-:Y:S02]  /*03c0*/  LOP3.LUT R8, R7, 0x800000, RZ, 0xfc, !PT ;  /* 0x0080000007087812 */ /* 0x000fe400078efcff */
[----:B------:R-:W-:Y:S02]  /*03d0*/  SEL R7, RZ, 0xffffffff, !P0 ;  /* 0xffffffffff077807 */ /* 0x000fe40004000000 */
[----:B------:R-:W-:Y:S02]  /*03e0*/  LOP3.LUT R6, R11, R8, RZ, 0xc0, !PT ;  /* 0x000000080b067212 */ /* 0x000fe400078ec0ff */
[----:B------:R-:W-:-:S02]  /*03f0*/  IADD3 R7, PT, PT, -R7, RZ, RZ ;  /* 0x000000ff07077210 */ /* 0x000fc40007ffe1ff */
[-C--:B------:R-:W-:Y:S02]  /*0400*/  SHF.R.U32.HI R6, RZ, R5.reuse, R6 ;  /* 0x00000005ff067219 */ /* 0x080fe40000011606 */
[--C-:B------:R-:W-:Y:S02]  /*0410*/  LOP3.LUT P1, RZ, R7, R5, R8.reuse, 0xf8, !PT ;  /* 0x0000000507ff7212 */ /* 0x100fe4000782f808 */
[C---:B------:R-:W-:Y:S02]  /*0420*/  LOP3.LUT P0, RZ, R6.reuse, 0x1, RZ, 0xc0, !PT ;  /* 0x0000000106ff7812 */ /* 0x040fe4000780c0ff */
[----:B------:R-:W-:Y:S02]  /*0430*/  LOP3.LUT P2, RZ, R6, 0x2, RZ, 0xc0, !PT ;  /* 0x0000000206ff7812 */ /* 0x000fe4000784c0ff */
[----:B------:R-:W-:Y:S02]  /*0440*/  SHF.R.U32.HI R3, RZ, R3, R8 ;  /* 0x00000003ff037219 */ /* 0x000fe40000011608 */
[----:B------:R-:W-:-:S02]  /*0450*/  PLOP3.LUT P0, PT, P0, P1, P2, 0xe0, 0x0 ;  /* 0x000000000000781c */ /* 0x000fc40000703c20 */
[----:B------:R-:W-:Y:S02]  /*0460*/  LOP3.LUT P1, RZ, R0, 0x7fffff, RZ, 0xc0, !PT ;  /* 0x007fffff00ff7812 */ /* 0x000fe4000782c0ff */
[----:B------:R-:W-:-:S05]  /*0470*/  SEL R5, RZ, 0x1, !P0 ;  /* 0x00000001ff057807 */ /* 0x000fca0004000000 */
[----:B------:R-:W-:-:S05]  /*0480*/  IMAD.MOV R5, RZ, RZ, -R5 ;  /* 0x000000ffff057224 */ /* 0x000fca00078e0a05 */
[----:B------:R-:W-:-:S13]  /*0490*/  ISETP.GE.AND P0, PT, R5, RZ, PT ;  /* 0x000000ff0500720c */ /* 0x000fda0003f06270 */
[----:B------:R-:W-:-:S05]  /*04a0*/  @!P0 VIADD R3, R3, 0x1 ;  /* 0x0000000103038836 */ /* 0x000fca0000000000 */
[----:B------:R-:W-:-:S04]  /*04b0*/  @!P1 SHF.L.U32 R3, R3, 0x1, RZ ;  /* 0x0000000103039819 */ /* 0x000fc800000006ff */
[----:B------:R-:W-:Y:S01]  /*04c0*/  LOP3.LUT R3, R3, 0x80000000, R0, 0xf8, !PT ;  /* 0x8000000003037812 */ /* 0x000fe200078ef800 */
[----:B------:R-:W-:Y:S06]  /*04d0*/  BRA `(.L_x_223) ;  /* 0x0000000000047947 */ /* 0x000fec0003800000 */
.L_x_224:
[----:B------:R0:W1:Y:S02]  /*04e0*/  MUFU.RCP R3, R0 ;  /* 0x0000000000037308 */ /* 0x0000640000001000 */
.L_x_223:
[----:B------:R-:W-:-:S04]  /*04f0*/  IMAD.MOV.U32 R5, RZ, RZ, 0x0 ;  /* 0x00000000ff057424 */ /* 0x000fc800078e00ff */
[----:B0123--:R-:W-:Y:S05]  /*0500*/  RET.REL.NODEC R4 `(dropout) ;  /* 0xfffffff804bc7950 */ /* 0x00ffea0003c3ffff */
.L_x_225:
        /* <DEDUP_REMOVED lines=15> */
.L_x_282:


//--------------------- .text.mask                --------------------------
	.section	.text.mask,"ax",@progbits
	.align	128
        .global         mask
        .type           mask,@function
        .size           mask,(.L_x_298 - mask)
        .other          mask,@"STO_CUDA_ENTRY STV_DEFAULT"
mask:
.text.mask:
        /* <DEDUP_REMOVED lines=9> */
[----:B------:R-:W1:Y:S01]  /*0090*/  LDCU.64 UR4, c[0x0][0x358] ;  /* 0x00006b00ff0477ac */ /* 0x000e620008000a00 */
[----:B------:R-:W2:Y:S01]  /*00a0*/  LDCU UR6, c[0x0][0x388] ;  /* 0x00007100ff0677ac */ /* 0x000ea20008000800 */
[----:B0-----:R-:W-:-:S06]  /*00b0*/  IMAD.WIDE R2, R5, 0x4, R2 ;  /* 0x0000000405027825 */ /* 0x001fcc00078e0202 */
[----:B-1----:R-:W2:Y:S02]  /*00c0*/  LDG.E.CONSTANT R2, desc[UR4][R2.64] ;  /* 0x0000000402027981 */ /* 0x002ea4000c1e9900 */
[----:B--2---:R-:W-:-:S13]  /*00d0*/  FSETP.NEU.AND P0, PT, R2, UR6, PT ;  /* 0x0000000602007c0b */ /* 0x004fda000bf0d000 */
[----:B------:R-:W-:Y:S05]  /*00e0*/  @P0 EXIT ;  /* 0x000000000000094d */ /* 0x000fea0003800000 */
[----:B------:R-:W0:Y:S08]  /*00f0*/  LDC.64 R2, c[0x0][0x390] ;  /* 0x0000e400ff027b82 */ /* 0x000e300000000a00 */
[----:B------:R-:W1:Y:S01]  /*0100*/  LDC R7, c[0x0][0x38c] ;  /* 0x0000e300ff077b82 */ /* 0x000e620000000800 */
[----:B0-----:R-:W-:-:S05]  /*0110*/  IMAD.WIDE R2, R5, 0x4, R2 ;  /* 0x0000000405027825 */ /* 0x001fca00078e0202 */
[----:B-1----:R-:W-:Y:S01]  /*0120*/  STG.E desc[UR4][R2.64], R7 ;  /* 0x0000000702007986 */ /* 0x002fe2000c101904 */
[----:B------:R-:W-:Y:S05]  /*0130*/  EXIT ;  /* 0x000000000000794d */ /* 0x000fea0003800000 */
.L_x_226:
        /* <DEDUP_REMOVED lines=12> */
.L_x_298:


//--------------------- .text.vectorSqrt          --------------------------
	.section	.text.vectorSqrt,"ax",@progbits
	.align	128
        .global         vectorSqrt
        .type           vectorSqrt,@function
        .size           vectorSqrt,(.L_x_283 - vectorSqrt)
        .other          vectorSqrt,@"STO_CUDA_ENTRY STV_DEFAULT"
vectorSqrt:
.text.vectorSqrt:
        /* <DEDUP_REMOVED lines=10> */
[----:B0-----:R-:W-:-:S05]  /*00a0*/  IMAD.WIDE R2, R5, 0x4, R2 ;  /* 0x0000000405027825 */ /* 0x001fca00078e0202 */
[----:B-1----:R-:W2:Y:S01]  /*00b0*/  LDG.E.CONSTANT R0, desc[UR4][R2.64] ;  /* 0x0000000402007981 */ /* 0x002ea2000c1e9900 */
[----:B------:R-:W-:Y:S01]  /*00c0*/  BSSY.RECONVERGENT B0, `(.L_x_227) ;  /* 0x000000c000007945 */ /* 0x000fe20003800200 */
[----:B--2---:R-:W-:Y:S01]  /*00d0*/  IADD3 R4, PT, PT, R0, -0xd000000, RZ ;  /* 0xf300000000047810 */ /* 0x004fe20007ffe0ff */
[----:B------:R0:W1:Y:S03]  /*00e0*/  MUFU.RSQ R7, R0 ;  /* 0x0000000000077308 */ /* 0x0000660000001400 */
[----:B------:R-:W-:-:S13]  /*00f0*/  ISETP.GT.U32.AND P0, PT, R4, 0x727fffff, PT ;  /* 0x727fffff0400780c */ /* 0x000fda0003f04070 */
[----:B0-----:R-:W-:Y:S05]  /*0100*/  @!P0 BRA `(.L_x_228) ;  /* 0x00000000000c8947 */ /* 0x001fea0003800000 */
[----:B------:R-:W-:-:S07]  /*0110*/  MOV R9, 0x130 ;  /* 0x0000013000097802 */ /* 0x000fce0000000f00 */
[----:B-1----:R-:W-:Y:S05]  /*0120*/  CALL.REL.NOINC `($__internal_4_$__cuda_sm20_sqrt_rn_f32_slowpath) ;  /* 0x0000000000287944 */ /* 0x002fea0003c00000 */
[----:B------:R-:W-:Y:S05]  /*0130*/  BRA `(.L_x_229) ;  /* 0x0000000000107947 */ /* 0x000fea0003800000 */
.L_x_228:
[----:B-1----:R-:W-:Y:S01]  /*0140*/  FMUL.FTZ R3, R0, R7 ;  /* 0x0000000700037220 */ /* 0x002fe20000410000 */
[----:B------:R-:W-:-:S03]  /*0150*/  FMUL.FTZ R7, R7, 0.5 ;  /* 0x3f00000007077820 */ /* 0x000fc60000410000 */
[----:B------:R-:W-:-:S04]  /*0160*/  FFMA R0, -R3, R3, R0 ;  /* 0x0000000303007223 */ /* 0x000fc80000000100 */
[----:B------:R-:W-:-:S07]  /*0170*/  FFMA R7, R0, R7, R3 ;  /* 0x0000000700077223 */ /* 0x000fce0000000003 */
.L_x_229:
[----:B------:R-:W-:Y:S05]  /*0180*/  BSYNC.RECONVERGENT B0 ;  /* 0x0000000000007941 */ /* 0x000fea0003800200 */
.L_x_227:
[----:B------:R-:W0:Y:S02]  /*0190*/  LDC.64 R2, c[0x0][0x388] ;  /* 0x0000e200ff027b82 */ /* 0x000e240000000a00 */
[----:B0-----:R-:W-:-:S05]  /*01a0*/  IMAD.WIDE R2, R5, 0x4, R2 ;  /* 0x0000000405027825 */ /* 0x001fca00078e0202 */
[----:B------:R-:W-:Y:S01]  /*01b0*/  STG.E desc[UR4][R2.64], R7 ;  /* 0x0000000702007986 */ /* 0x000fe2000c101904 */
[----:B------:R-:W-:Y:S05]  /*01c0*/  EXIT ;  /* 0x000000000000794d */ /* 0x000fea0003800000 */
        .weak           $__internal_4_$__cuda_sm20_sqrt_rn_f32_slowpath
        .type           $__internal_4_$__cuda_sm20_sqrt_rn_f32_slowpath,@function
        .size           $__internal_4_$__cuda_sm20_sqrt_rn_f32_slowpath,(.L_x_283 - $__internal_4_$__cuda_sm20_sqrt_rn_f32_slowpath)
$__internal_4_$__cuda_sm20_sqrt_rn_f32_slowpath:
[----:B------:R-:W-:-:S13]  /*01d0*/  LOP3.LUT P0, RZ, R0, 0x7fffffff, RZ, 0xc0, !PT ;  /* 0x7fffffff00ff7812 */ /* 0x000fda000780c0ff */
[----:B------:R-:W-:Y:S01]  /*01e0*/  @!P0 MOV R2, R0 ;  /* 0x0000000000028202 */ /* 0x000fe20000000f00 */
[----:B------:R-:W-:Y:S06]  /*01f0*/  @!P0 BRA `(.L_x_230) ;  /* 0x0000000000408947 */ /* 0x000fec0003800000 */
[----:B------:R-:W-:-:S13]  /*0200*/  FSETP.GEU.FTZ.AND P0, PT, R0, RZ, PT ;  /* 0x000000ff0000720b */ /* 0x000fda0003f1e000 */
[----:B------:R-:W-:Y:S01]  /*0210*/  @!P0 MOV R2, 0x7fffffff ;  /* 0x7fffffff00028802 */ /* 0x000fe20000000f00 */
[----:B------:R-:W-:Y:S06]  /*0220*/  @!P0 BRA `(.L_x_230) ;  /* 0x0000000000348947 */ /* 0x000fec0003800000 */
[----:B------:R-:W-:-:S13]  /*0230*/  FSETP.GTU.FTZ.AND P0, PT, |R0|, +INF , PT ;  /* 0x7f8000000000780b */ /* 0x000fda0003f1c200 */
[----:B------:R-:W-:Y:S01]  /*0240*/  @P0 FADD.FTZ R2, R0, 1 ;  /* 0x3f80000000020421 */ /* 0x000fe20000010000 */
[----:B------:R-:W-:Y:S06]  /*0250*/  @P0 BRA `(.L_x_230) ;  /* 0x0000000000280947 */ /* 0x000fec0003800000 */
[----:B------:R-:W-:-:S13]  /*0260*/  FSETP.NEU.FTZ.AND P0, PT, |R0|, +INF , PT ;  /* 0x7f8000000000780b */ /* 0x000fda0003f1d200 */
[----:B------:R-:W-:-:S04]  /*0270*/  @P0 FFMA R3, R0, 1.84467440737095516160e+19, RZ ;  /* 0x5f80000000030823 */ /* 0x000fc800000000ff */
[----:B------:R-:W0:Y:S02]  /*0280*/  @P0 MUFU.RSQ R2, R3 ;  /* 0x0000000300020308 */ /* 0x000e240000001400 */
[----:B0-----:R-:W-:Y:S01]  /*0290*/  @P0 FMUL.FTZ R4, R3, R2 ;  /* 0x0000000203040220 */ /* 0x001fe20000410000 */
[----:B------:R-:W-:Y:S01]  /*02a0*/  @P0 FMUL.FTZ R8, R2, 0.5 ;  /* 0x3f00000002080820 */ /* 0x000fe20000410000 */
[----:B------:R-:W-:Y:S02]  /*02b0*/  @!P0 MOV R2, R0 ;  /* 0x0000000000028202 */ /* 0x000fe40000000f00 */
[----:B------:R-:W-:-:S04]  /*02c0*/  @P0 FADD.FTZ R6, -R4, -RZ ;  /* 0x800000ff04060221 */ /* 0x000fc80000010100 */
[----:B------:R-:W-:-:S04]  /*02d0*/  @P0 FFMA R7, R4, R6, R3 ;  /* 0x0000000604070223 */ /* 0x000fc80000000003 */
[----:B------:R-:W-:-:S04]  /*02e0*/  @P0 FFMA R7, R7, R8, R4 ;  /* 0x0000000807070223 */ /* 0x000fc80000000004 */
[----:B------:R-:W-:-:S07]  /*02f0*/  @P0 FMUL.FTZ R2, R7, 2.3283064365386962891e-10 ;  /* 0x2f80000007020820 */ /* 0x000fce0000410000 */
.L_x_230:
[----:B------:R-:W-:Y:S01]  /*0300*/  HFMA2 R3, -RZ, RZ, 0, 0 ;  /* 0x00000000ff037431 */ /* 0x000fe200000001ff */
[----:B------:R-:W-:Y:S02]  /*0310*/  MOV R7, R2 ;  /* 0x0000000200077202 */ /* 0x000fe40000000f00 */
[----:B------:R-:W-:-:S04]  /*0320*/  MOV R2, R9 ;  /* 0x0000000900027202 */ /* 0x000fc80000000f00 */
[----:B------:R-:W-:Y:S05]  /*0330*/  RET.REL.NODEC R2 `(vectorSqrt) ;  /* 0xfffffffc02307950 */ /* 0x000fea0003c3ffff */
.L_x_231:
        /* <DEDUP_REMOVED lines=12> */
.L_x_283:


//--------------------- .text.vectorSqr           --------------------------
	.section	.text.vectorSqr,"ax",@progbits
	.align	128
        .global         vectorSqr
        .type           vectorSqr,@function
        .size           vectorSqr,(.L_x_300 - vectorSqr)
        .other          vectorSqr,@"STO_CUDA_ENTRY STV_DEFAULT"
vectorSqr:
.text.vectorSqr:
        /* <DEDUP_REMOVED lines=9> */
[----:B------:R-:W1:Y:S07]  /*0090*/  LDCU.64 UR4, c[0x0][0x358] ;  /* 0x00006b00ff0477ac */ /* 0x000e6e0008000a00 */
[----:B------:R-:W2:Y:S01]  /*00a0*/  LDC.64 R4, c[0x0][0x388] ;  /* 0x0000e200ff047b82 */ /* 0x000ea20000000a00 */
[----:B0-----:R-:W-:-:S06]  /*00b0*/  IMAD.WIDE R2, R7, 0x4, R2 ;  /* 0x0000000407027825 */ /* 0x001fcc00078e0202 */
[----:B-1----:R-:W3:Y:S01]  /*00c0*/  LDG.E.CONSTANT R2, desc[UR4][R2.64] ;  /* 0x0000000402027981 */ /* 0x002ee2000c1e9900 */
[----:B--2---:R-:W-:-:S04]  /*00d0*/  IMAD.WIDE R4, R7, 0x4, R4 ;  /* 0x0000000407047825 */ /* 0x004fc800078e0204 */
[----:B---3--:R-:W-:-:S05]  /*00e0*/  FMUL R7, R2, R2 ;  /* 0x0000000202077220 */ /* 0x008fca0000400000 */
[----:B------:R-:W-:Y:S01]  /*00f0*/  STG.E desc[UR4][R4.64], R7 ;  /* 0x0000000704007986 */ /* 0x000fe2000c101904 */
[----:B------:R-:W-:Y:S05]  /*0100*/  EXIT ;  /* 0x000000000000794d */ /* 0x000fea0003800000 */
.L_x_232:
        /* <DEDUP_REMOVED lines=15> */
.L_x_300:


//--------------------- .text.vectorPow           --------------------------
	.section	.text.vectorPow,"ax",@progbits
	.align	128
        .global         vectorPow
        .type           vectorPow,@function
        .size           vectorPow,(.L_x_284 - vectorPow)
        .other          vectorPow,@"STO_CUDA_ENTRY STV_DEFAULT"
vectorPow:
.text.vectorPow:
        /* <DEDUP_REMOVED lines=11> */
[----:B0-----:R-:W-:-:S05]  /*00b0*/  IMAD.WIDE R6, R2, 0x4, R6 ;  /* 0x0000000402067825 */ /* 0x001fca00078e0206 */
[----:B-1----:R-:W3:Y:S01]  /*00c0*/  LDG.E.CONSTANT R3, desc[UR4][R6.64] ;  /* 0x0000000406037981 */ /* 0x002ee2000c1e9900 */
[----:B--2---:R-:W0:Y:S01]  /*00d0*/  F2F.F64.F32 R4, UR6 ;  /* 0x0000000600047d10 */ /* 0x004e220008201800 */
[----:B------:R-:W-:Y:S01]  /*00e0*/  BSSY.RECONVERGENT B0, `(.L_x_233) ;  /* 0x0000022000007945 */ /* 0x000fe20003800200 */
[----:B0-----:R-:W-:-:S04]  /*00f0*/  SHF.R.U32.HI R0, RZ, 0x14, R5 ;  /* 0x00000014ff007819 */ /* 0x001fc80000011605 */
[----:B------:R-:W-:-:S05]  /*0100*/  LOP3.LUT R0, R0, 0x7ff, RZ, 0xc0, !PT ;  /* 0x000007ff00007812 */ /* 0x000fca00078ec0ff */
[----:B------:R-:W-:-:S05]  /*0110*/  VIADD R9, R0, 0xfffffc0c ;  /* 0xfffffc0c00097836 */ /* 0x000fca0000000000 */
[CC--:B------:R-:W-:Y:S02]  /*0120*/  SHF.L.U32 R0, R4.reuse, R9.reuse, RZ ;  /* 0x0000000904007219 */ /* 0x0c0fe400000006ff */
[----:B------:R-:W-:Y:S02]  /*0130*/  SHF.L.U64.HI R9, R4, R9, R5 ;  /* 0x0000000904097219 */ /* 0x000fe40000010205 */
[----:B------:R-:W-:-:S04]  /*0140*/  ISETP.NE.U32.AND P0, PT, R0, RZ, PT ;  /* 0x000000ff0000720c */ /* 0x000fc80003f05070 */
[----:B------:R-:W-:-:S04]  /*0150*/  ISETP.NE.AND.EX P0, PT, R9, -0x80000000, PT, P0 ;  /* 0x800000000900780c */ /* 0x000fc80003f05300 */
[----:B------:R-:W-:Y:S02]  /*0160*/  PLOP3.LUT P1, PT, P0, PT, PT, 0x8, 0x80 ;  /* 0x000000000080781c */ /* 0x000fe4000072e170 */
[----:B---3--:R-:W-:Y:S01]  /*0170*/  FSETP.NEU.AND P2, PT, R3, RZ, PT ;  /* 0x000000ff0300720b */ /* 0x008fe20003f4d000 */
[----:B------:R-:W0:Y:S03]  /*0180*/  F2F.F64.F32 R6, R3 ;  /* 0x0000000300067310 */ /* 0x000e260000201800 */
[----:B------:R-:W-:-:S09]  /*0190*/  ISETP.GE.OR P3, PT, R5, RZ, P2 ;  /* 0x000000ff0500720c */ /* 0x000fd20001766670 */
[----:B------:R-:W-:Y:S01]  /*01a0*/  @!P2 DSETP.NEU.AND P1, PT, |R4|, 0.5, !P0 ;  /* 0x3fe000000400a42a */ /* 0x000fe2000472d200 */
[----:B------:R-:W-:-:S05]  /*01b0*/  @!P2 IMAD.MOV.U32 R8, RZ, RZ, RZ ;  /* 0x000000ffff08a224 */ /* 0x000fca00078e00ff */
[----:B0-----:R-:W-:-:S04]  /*01c0*/  @!P2 SEL R9, R7, RZ, P1 ;  /* 0x000000ff0709a207 */ /* 0x001fc80000800000 */
[----:B------:R-:W-:Y:S01]  /*01d0*/  @!P3 LOP3.LUT R9, R9, 0x7ff00000, RZ, 0xfc, !PT ;  /* 0x7ff000000909b812 */ /* 0x000fe200078efcff */
[----:B------:R-:W-:Y:S06]  /*01e0*/  @!P2 BRA `(.L_x_234) ;  /* 0x000000000044a947 */ /* 0x000fec0003800000 */
[----:B------:R-:W-:Y:S01]  /*01f0*/  DADD R8, -RZ, |R6| ;  /* 0x00000000ff087229 */ /* 0x000fe20000000506 */
[----:B------:R-:W-:Y:S01]  /*0200*/  BSSY.RECONVERGENT B1, `(.L_x_235) ;  /* 0x0000003000017945 */ /* 0x000fe20003800200 */
[----:B------:R-:W-:-:S09]  /*0210*/  MOV R0, 0x230 ;  /* 0x0000023000007802 */ /* 0x000fd20000000f00 */
[----:B------:R-:W-:Y:S05]  /*0220*/  CALL.REL.NOINC `($vectorPow$__internal_accurate_pow) ;  /* 0x0000000000dc7944 */ /* 0x000fea0003c00000 */
[----:B------:R-:W-:Y:S05]  /*0230*/  BSYNC.RECONVERGENT B1 ;  /* 0x0000000000017941 */ /* 0x000fea0003800200 */
.L_x_235:
[----:B------:R-:W0:Y:S01]  /*0240*/  FRND.F64.TRUNC R8, R4 ;  /* 0x0000000400087313 */ /* 0x000e22000030d800 */
[----:B------:R-:W-:Y:S01]  /*0250*/  IMAD.MOV.U32 R10, RZ, RZ, R13 ;  /* 0x000000ffff0a7224 */ /* 0x000fe200078e000d */
[----:B------:R-:W-:Y:S01]  /*0260*/  ISETP.GE.AND P2, PT, R7, RZ, PT ;  /* 0x000000ff0700720c */ /* 0x000fe20003f46270 */
[----:B------:R-:W-:-:S06]  /*0270*/  IMAD.MOV.U32 R11, RZ, RZ, R14 ;  /* 0x000000ffff0b7224 */ /* 0x000fcc00078e000e */
[----:B------:R-:W-:Y:S02]  /*0280*/  DADD R10, -RZ, -R10 ;  /* 0x00000000ff0a7229 */ /* 0x000fe4000000090a */
[----:B0-----:R-:W-:-:S08]  /*0290*/  DSETP.NEU.AND P0, PT, R8, R4, PT ;  /* 0x000000040800722a */ /* 0x001fd00003f0d000 */
[-C--:B------:R-:W-:Y:S02]  /*02a0*/  FSEL R8, R10, R13.reuse, P1 ;  /* 0x0000000d0a087208 */ /* 0x080fe40000800000 */
[-C--:B------:R-:W-:Y:S02]  /*02b0*/  FSEL R9, R11, R14.reuse, P1 ;  /* 0x0000000e0b097208 */ /* 0x080fe40000800000 */
[----:B------:R-:W-:Y:S02]  /*02c0*/  FSEL R8, R8, R13, !P2 ;  /* 0x0000000d08087208 */ /* 0x000fe40005000000 */
[----:B------:R-:W-:Y:S02]  /*02d0*/  FSEL R9, R9, R14, !P2 ;  /* 0x0000000e09097208 */ /* 0x000fe40005000000 */
[----:B------:R-:W-:Y:S02]  /*02e0*/  @P0 FSEL R8, R8, RZ, P2 ;  /* 0x000000ff08080208 */ /* 0x000fe40001000000 */
[----:B------:R-:W-:-:S07]  /*02f0*/  @P0 FSEL R9, R9, -QNAN , P2 ;  /* 0xfff8000009090808 */ /* 0x000fce0001000000 */
.L_x_234:
[----:B------:R-:W-:Y:S05]  /*0300*/  BSYNC.RECONVERGENT B0 ;  /* 0x0000000000007941 */ /* 0x000fea0003800200 */
.L_x_233:
[----:B------:R-:W-:Y:S01]  /*0310*/  DADD R10, R6, R4 ;  /* 0x00000000060a7229 */ /* 0x000fe20000000004 */
[----:B------:R-:W-:Y:S09]  /*0320*/  BSSY.RECONVERGENT B0, `(.L_x_236) ;  /* 0x000001d000007945 */ /* 0x000ff20003800200 */
[----:B------:R-:W-:-:S04]  /*0330*/  LOP3.LUT R10, R11, 0x7ff00000, RZ, 0xc0, !PT ;  /* 0x7ff000000b0a7812 */ /* 0x000fc800078ec0ff */
[----:B------:R-:W-:-:S13]  /*0340*/  ISETP.NE.AND P0, PT, R10, 0x7ff00000, PT ;  /* 0x7ff000000a00780c */ /* 0x000fda0003f05270 */
[----:B------:R-:W-:Y:S05]  /*0350*/  @P0 BRA `(.L_x_237) ;  /* 0x0000000000640947 */ /* 0x000fea0003800000 */
[----:B------:R-:W0:Y:S02]  /*0360*/  LDCU UR6, c[0x0][0x390] ;  /* 0x00007200ff0677ac */ /* 0x000e240008000800 */
[----:B0-----:R-:W-:-:S13]  /*0370*/  FSETP.NAN.AND P0, PT, R3, UR6, PT ;  /* 0x0000000603007c0b */ /* 0x001fda000bf08000 */
[----:B------:R-:W-:Y:S01]  /*0380*/  @P0 DADD R8, R6, R4 ;  /* 0x0000000006080229 */ /* 0x000fe20000000004 */
[----:B------:R-:W-:Y:S10]  /*0390*/  @P0 BRA `(.L_x_237) ;  /* 0x0000000000540947 */ /* 0x000ff40003800000 */
[----:B------:R-:W-:-:S14]  /*03a0*/  DSETP.NEU.AND P0, PT, |R4|, +INF , PT ;  /* 0x7ff000000400742a */ /* 0x000fdc0003f0d200 */
[----:B------:R-:W-:Y:S05]  /*03b0*/  @P0 BRA `(.L_x_238) ;  /* 0x0000000000200947 */ /* 0x000fea0003800000 */
[----:B------:R-:W-:Y:S01]  /*03c0*/  ISETP.GE.AND P1, PT, R5, RZ, PT ;  /* 0x000000ff0500720c */ /* 0x000fe20003f26270 */
[----:B------:R-:W-:-:S06]  /*03d0*/  DSETP.GT.AND P0, PT, |R6|, 1, PT ;  /* 0x3ff000000600742a */ /* 0x000fcc0003f04200 */
[----:B------:R-:W-:Y:S02]  /*03e0*/  SEL R8, RZ, 0x7ff00000, !P0 ;  /* 0x7ff00000ff087807 */ /* 0x000fe40004000000 */
[----:B------:R-:W-:-:S04]  /*03f0*/  FSETP.NEU.AND P0, PT, R3, -1, PT ;  /* 0xbf8000000300780b */ /* 0x000fc80003f0d000 */
[----:B------:R-:W-:-:S04]  /*0400*/  @!P1 LOP3.LUT R8, R8, 0x7ff00000, RZ, 0x3c, !PT ;  /* 0x7ff0000008089812 */ /* 0x000fc800078e3cff */
[----:B------:R-:W-:Y:S01]  /*0410*/  SEL R9, R8, 0x3ff00000, P0 ;  /* 0x3ff0000008097807 */ /* 0x000fe20000000000 */
[----:B------:R-:W-:Y:S01]  /*0420*/  IMAD.MOV.U32 R8, RZ, RZ, RZ ;  /* 0x000000ffff087224 */ /* 0x000fe200078e00ff */
[----:B------:R-:W-:Y:S06]  /*0430*/  BRA `(.L_x_237) ;  /* 0x00000000002c7947 */ /* 0x000fec0003800000 */
.L_x_238:
[----:B------:R-:W-:-:S14]  /*0440*/  DSETP.NEU.AND P0, PT, |R6|, +INF , PT ;  /* 0x7ff000000600742a */ /* 0x000fdc0003f0d200 */
[----:B------:R-:W-:Y:S05]  /*0450*/  @P0 BRA `(.L_x_237) ;  /* 0x0000000000240947 */ /* 0x000fea0003800000 */
[----:B------:R-:W-:Y:S01]  /*0460*/  ISETP.GE.AND P0, PT, R5, RZ, PT ;  /* 0x000000ff0500720c */ /* 0x000fe20003f06270 */
[----:B------:R-:W-:Y:S01]  /*0470*/  IMAD.MOV.U32 R8, RZ, RZ, RZ ;  /* 0x000000ffff087224 */ /* 0x000fe200078e00ff */
[----:B------:R-:W-:Y:S02]  /*0480*/  ISETP.GE.AND P2, PT, R7, RZ, PT ;  /* 0x000000ff0700720c */ /* 0x000fe40003f46270 */
[----:B------:R-:W-:Y:S02]  /*0490*/  SEL R9, RZ, 0x7ff00000, !P0 ;  /* 0x7ff00000ff097807 */ /* 0x000fe40004000000 */
[----:B------:R-:W-:-:S03]  /*04a0*/  LOP3.LUT R4, R5, 0x7fffffff, RZ, 0xc0, !PT ;  /* 0x7fffffff05047812 */ /* 0x000fc600078ec0ff */
[----:B------:R-:W-:Y:S01]  /*04b0*/  VIADD R0, R9, 0x80000000 ;  /* 0x8000000009007836 */ /* 0x000fe20000000000 */
[----:B------:R-:W-:-:S04]  /*04c0*/  ISETP.NE.AND P0, PT, R4, 0x3fe00000, PT ;  /* 0x3fe000000400780c */ /* 0x000fc80003f05270 */
[----:B------:R-:W-:-:S04]  /*04d0*/  SEL R0, R0, R9, P0 ;  /* 0x0000000900007207 */ /* 0x000fc80000000000 */
[----:B------:R-:W-:-:S07]  /*04e0*/  @!P2 SEL R9, R0, R9, P1 ;  /* 0x000000090009a207 */ /* 0x000fce0000800000 */
.L_x_237:
[----:B------:R-:W-:Y:S05]  /*04f0*/  BSYNC.RECONVERGENT B0 ;  /* 0x0000000000007941 */ /* 0x000fea0003800200 */
.L_x_236:
[----:B------:R-:W0:Y:S01]  /*0500*/  LDC.64 R4, c[0x0][0x388] ;  /* 0x0000e200ff047b82 */ /* 0x000e220000000a00 */
[----:B------:R-:W1:Y:S01]  /*0510*/  LDCU UR6, c[0x0][0x390] ;  /* 0x00007200ff0677ac */ /* 0x000e620008000800 */
[----:B------:R-:W2:Y:S01]  /*0520*/  F2F.F32.F64 R8, R8 ;  /* 0x0000000800087310 */ /* 0x000ea20000301000 */
[----:B------:R-:W-:-:S04]  /*0530*/  FSETP.NEU.AND P0, PT, R3, 1, PT ;  /* 0x3f8000000300780b */ /* 0x000fc80003f0d000 */
[----:B--2---:R-:W-:Y:S02]  /*0540*/  FSEL R0, R8, 1, P0 ;  /* 0x3f80000008007808 */ /* 0x004fe40000000000 */
[----:B-1----:R-:W-:Y:S01]  /*0550*/  FSETP.NEU.AND P1, PT, RZ, UR6, PT ;  /* 0x00000006ff007c0b */ /* 0x002fe2000bf2d000 */
[----:B0-----:R-:W-:-:S03]  /*0560*/  IMAD.WIDE R2, R2, 0x4, R4 ;  /* 0x0000000402027825 */ /* 0x001fc600078e0204 */
[----:B------:R-:W-:-:S05]  /*0570*/  FSEL R5, R0, 1, P1 ;  /* 0x3f80000000057808 */ /* 0x000fca0000800000 */
[----:B------:R-:W-:Y:S01]  /*0580*/  STG.E desc[UR4][R2.64], R5 ;  /* 0x0000000502007986 */ /* 0x000fe2000c101904 */
[----:B------:R-:W-:Y:S05]  /*0590*/  EXIT ;  /* 0x000000000000794d */ /* 0x000fea0003800000 */
        .type           $vectorPow$__internal_accurate_pow,@function
        .size           $vectorPow$__internal_accurate_pow,(.L_x_284 - $vectorPow$__internal_accurate_pow)
$vectorPow$__internal_accurate_pow:
[----:B------:R-:W-:Y:S01]  /*05a0*/  ISETP.GT.U32.AND P0, PT, R9, 0xfffff, PT ;  /* 0x000fffff0900780c */ /* 0x000fe20003f04070 */
[----:B------:R-:W-:Y:S01]  /*05b0*/  IMAD.MOV.U32 R12, RZ, RZ, R9 ;  /* 0x000000ffff0c7224 */ /* 0x000fe200078e0009 */
[----:B------:R-:W-:Y:S01]  /*05c0*/  UMOV UR6, 0x7d2cafe2 ;  /* 0x7d2cafe200067882 */ /* 0x000fe20000000000 */
[----:B------:R-:W-:Y:S01]  /*05d0*/  IMAD.MOV.U32 R16, RZ, RZ, RZ ;  /* 0x000000ffff107224 */ /* 0x000fe200078e00ff */
[----:B------:R-:W-:Y:S01]  /*05e0*/  UMOV UR7, 0x3eb0f5ff ;  /* 0x3eb0f5ff00077882 */ /* 0x000fe20000000000 */
[----:B------:R-:W-:Y:S01]  /*05f0*/  IMAD.MOV.U32 R22, RZ, RZ, 0x41ad3b5a ;  /* 0x41ad3b5aff167424 */ /* 0x000fe200078e00ff */
[----:B------:R-:W-:Y:S01]  /*0600*/  UMOV UR8, 0x3b39803f ;  /* 0x3b39803f00087882 */ /* 0x000fe20000000000 */
[----:B------:R-:W-:Y:S01]  /*0610*/  IMAD.MOV.U32 R23, RZ, RZ, 0x3ed0f5d2 ;  /* 0x3ed0f5d2ff177424 */ /* 0x000fe200078e00ff */
[----:B------:R-:W-:-:S05]  /*0620*/  UMOV UR9, 0x3c7abc9e ;  /* 0x3c7abc9e00097882 */ /* 0x000fca0000000000 */
[----:B------:R-:W-:-:S10]  /*0630*/  @!P0 DMUL R10, R8, 1.80143985094819840000e+16 ;  /* 0x43500000080a8828 */ /* 0x000fd40000000000 */
[----:B------:R-:W-:Y:S02]  /*0640*/  @!P0 IMAD.MOV.U32 R12, RZ, RZ, R11 ;  /* 0x000000ffff0c8224 */ /* 0x000fe400078e000b */
[----:B------:R-:W-:-:S03]  /*0650*/  @!P0 IMAD.MOV.U32 R8, RZ, RZ, R10 ;  /* 0x000000ffff088224 */ /* 0x000fc600078e000a */
[----:B------:R-:W-:Y:S01]  /*0660*/  LOP3.LUT R12, R12, 0x800fffff, RZ, 0xc0, !PT ;  /* 0x800fffff0c0c7812 */ /* 0x000fe200078ec0ff */
[----:B------:R-:W-:Y:S01]  /*0670*/  IMAD.MOV.U32 R14, RZ, RZ, R8 ;  /* 0x000000ffff0e7224 */ /* 0x000fe200078e0008 */
[----:B------:R-:W-:Y:S02]  /*0680*/  SHF.R.U32.HI R8, RZ, 0x14, R9 ;  /* 0x00000014ff087819 */ /* 0x000fe40000011609 */
[----:B------:R-:W-:Y:S02]  /*0690*/  LOP3.LUT R15, R12, 0x3ff00000, RZ, 0xfc, !PT ;  /* 0x3ff000000c0f7812 */ /* 0x000fe400078efcff */
[----:B------:R-:W-:Y:S01]  /*06a0*/  @!P0 LEA.HI R8, R11, 0xffffffca, RZ, 0xc ;  /* 0xffffffca0b088811 */ /* 0x000fe200078f60ff */
[----:B------:R-:W-:Y:S01]  /*06b0*/  IMAD.MOV.U32 R11, RZ, RZ, 0x43300000 ;  /* 0x43300000ff0b7424 */ /* 0x000fe200078e00ff */
[----:B------:R-:W-:-:S03]  /*06c0*/  ISETP.GE.U32.AND P2, PT, R15, 0x3ff6a09f, PT ;  /* 0x3ff6a09f0f00780c */ /* 0x000fc60003f46070 */
[----:B------:R-:W-:-:S10]  /*06d0*/  VIADD R10, R8, 0xfffffc01 ;  /* 0xfffffc01080a7836 */ /* 0x000fd40000000000 */
[----:B------:R-:W-:Y:S02]  /*06e0*/  @P2 VIADD R13, R15, 0xfff00000 ;  /* 0xfff000000f0d2836 */ /* 0x000fe40000000000 */
[----:B------:R-:W-:Y:S02]  /*06f0*/  @P2 VIADD R10, R8, 0xfffffc02 ;  /* 0xfffffc02080a2836 */ /* 0x000fe40000000000 */
[----:B------:R-:W-:-:S03]  /*0700*/  @P2 IMAD.MOV.U32 R15, RZ, RZ, R13 ;  /* 0x000000ffff0f2224 */ /* 0x000fc600078e000d */
[----:B------:R-:W-:-:S03]  /*0710*/  LOP3.LUT R10, R10, 0x80000000, RZ, 0x3c, !PT ;  /* 0x800000000a0a7812 */ /* 0x000fc600078e3cff */
[C---:B------:R-:W-:Y:S02]  /*0720*/  DADD R18, R14.reuse, 1 ;  /* 0x3ff000000e127429 */ /* 0x040fe40000000000 */
[----:B------:R-:W-:-:S04]  /*0730*/  DADD R14, R14, -1 ;  /* 0xbff000000e0e7429 */ /* 0x000fc80000000000 */
        /* <DEDUP_REMOVED lines=22> */
[----:B------:R-:W-:-:S05]  /*08a0*/  DMUL R16, R16, R24 ;  /* 0x0000001810107228 */ /* 0x000fca0000000000 */
[----:B------:R-:W-:Y:S01]  /*08b0*/  DFMA R18, R20, R18, UR6 ;  /* 0x0000000614127e2b */ /* 0x000fe20008000012 */
[----:B------:R-:W-:Y:S01]  /*08c0*/  UMOV UR6, 0x99999dfb ;  /* 0x99999dfb00067882 */ /* 0x000fe20000000000 */
[----:B------:R-:W-:-:S06]  /*08d0*/  UMOV UR7, 0x3f899999 ;  /* 0x3f89999900077882 */ /* 0x000fcc0000000000 */
[----:B------:R-:W-:Y:S01]  /*08e0*/  DFMA R22, R20, R18, UR6 ;  /* 0x0000000614167e2b */ /* 0x000fe20008000012 */
[----:B------:R-:W-:Y:S01]  /*08f0*/  UMOV UR6, 0x55555555 ;  /* 0x5555555500067882 */ /* 0x000fe20000000000 */
[----:B------:R-:W-:Y:S01]  /*0900*/  UMOV UR7, 0x3fb55555 ;  /* 0x3fb5555500077882 */ /* 0x000fe20000000000 */
[----:B------:R-:W-:-:S05]  /*0910*/  DMUL R18, R12, R12 ;  /* 0x0000000c0c127228 */ /* 0x000fca0000000000 */
[----:B------:R-:W-:-:S03]  /*0920*/  DFMA R14, R20, R22, UR6 ;  /* 0x00000006140e7e2b */ /* 0x000fc60008000016 */
[----:B------:R-:W-:-:S05]  /*0930*/  DMUL R26, R12, R18 ;  /* 0x000000120c1a7228 */ /* 0x000fca0000000000 */
[----:B------:R-:W-:Y:S01]  /*0940*/  DADD R24, -R14, UR6 ;  /* 0x000000060e187e29 */ /* 0x000fe20008000100 */
[----:B------:R-:W-:Y:S01]  /*0950*/  UMOV UR6, 0xb9e7b0 ;  /* 0x00b9e7b000067882 */ /* 0x000fe20000000000 */
[----:B------:R-:W-:-:S06]  /*0960*/  UMOV UR7, 0x3c46a4cb ;  /* 0x3c46a4cb00077882 */ /* 0x000fcc0000000000 */
[----:B------:R-:W-:Y:S02]  /*0970*/  DFMA R20, R20, R22, R24 ;  /* 0x000000161414722b */ /* 0x000fe40000000018 */
[----:B------:R-:W-:Y:S01]  /*0980*/  DFMA R22, R12, R12, -R18 ;  /* 0x0000000c0c16722b */ /* 0x000fe20000000812 */
[----:B------:R-:W-:Y:S02]  /*0990*/  VIADD R25, R17, 0x100000 ;  /* 0x0010000011197836 */ /* 0x000fe40000000000 */
[----:B------:R-:W-:-:S06]  /*09a0*/  IMAD.MOV.U32 R24, RZ, RZ, R16 ;  /* 0x000000ffff187224 */ /* 0x000fcc00078e0010 */
[----:B------:R-:W-:Y:S02]  /*09b0*/  DFMA R22, R12, R24, R22 ;  /* 0x000000180c16722b */ /* 0x000fe40000000016 */
[----:B------:R-:W-:Y:S01]  /*09c0*/  DADD R24, R20, -UR6 ;  /* 0x8000000614187e29 */ /* 0x000fe20008000000 */
[----:B------:R-:W-:Y:S01]  /*09d0*/  UMOV UR6, 0x80000000 ;  /* 0x8000000000067882 */ /* 0x000fe20000000000 */
[----:B------:R-:W-:Y:S01]  /*09e0*/  DFMA R20, R12, R18, -R26 ;  /* 0x000000120c14722b */ /* 0x000fe2000000081a */
[----:B------:R-:W-:Y:S02]  /*09f0*/  UMOV UR7, 0x43300000 ;  /* 0x4330000000077882 */ /* 0x000fe40000000000 */
[----:B------:R-:W-:Y:S01]  /*0a00*/  DADD R10, R10, -UR6 ;  /* 0x800000060a0a7e29 */ /* 0x000fe20008000000 */
[----:B------:R-:W-:Y:S01]  /*0a10*/  UMOV UR6, 0xfefa39ef ;  /* 0xfefa39ef00067882 */ /* 0x000fe20000000000 */
[----:B------:R-:W-:-:S03]  /*0a20*/  UMOV UR7, 0x3fe62e42 ;  /* 0x3fe62e4200077882 */ /* 0x000fc60000000000 */
        /* <DEDUP_REMOVED lines=16> */
[----:B------:R-:W-:-:S08]  /*0b30*/  DADD R12, R16, R12 ;  /* 0x00000000100c7229 */ /* 0x000fd0000000000c */
[----:B------:R-:W-:-:S08]  /*0b40*/  DADD R14, R18, R12 ;  /* 0x00000000120e7229 */ /* 0x000fd0000000000c */
[--C-:B------:R-:W-:Y:S02]  /*0b50*/  DFMA R8, R10, UR6, R14.reuse ;  /* 0x000000060a087c2b */ /* 0x100fe4000800000e */
[----:B------:R-:W-:-:S06]  /*0b60*/  DADD R18, R18, -R14 ;  /* 0x0000000012127229 */ /* 0x000fcc000000080e */
[----:B------:R-:W-:Y:S02]  /*0b70*/  DFMA R16, R10, -UR6, R8 ;  /* 0x800000060a107c2b */ /* 0x000fe40008000008 */
[----:B------:R-:W-:-:S06]  /*0b80*/  DADD R18, R12, R18 ;  /* 0x000000000c127229 */ /* 0x000fcc0000000012 */
[----:B------:R-:W-:Y:S01]  /*0b90*/  DADD R16, -R14, R16 ;  /* 0x000000000e107229 */ /* 0x000fe20000000110 */
[----:B------:R-:W-:Y:S01]  /*0ba0*/  LOP3.LUT R15, R5, 0xff0fffff, RZ, 0xc0, !PT ;  /* 0xff0fffff050f7812 */ /* 0x000fe200078ec0ff */
[----:B------:R-:W-:-:S06]  /*0bb0*/  IMAD.MOV.U32 R14, RZ, RZ, R4 ;  /* 0x000000ffff0e7224 */ /* 0x000fcc00078e0004 */
[----:B------:R-:W-:-:S08]  /*0bc0*/  DADD R16, R18, -R16 ;  /* 0x0000000012107229 */ /* 0x000fd00000000810 */
[----:B------:R-:W-:Y:S01]  /*0bd0*/  DFMA R16, R10, UR8, R16 ;  /* 0x000000080a107c2b */ /* 0x000fe20008000010 */
[----:B------:R-:W-:-:S05]  /*0be0*/  IMAD.SHL.U32 R10, R5, 0x2, RZ ;  /* 0x00000002050a7824 */ /* 0x000fca00078e00ff */
[----:B------:R-:W-:Y:S02]  /*0bf0*/  ISETP.GT.U32.AND P0, PT, R10, -0x2000001, PT ;  /* 0xfdffffff0a00780c */ /* 0x000fe40003f04070 */
[----:B------:R-:W-:Y:S02]  /*0c00*/  DADD R10, R8, R16 ;  /* 0x00000000080a7229 */ /* 0x000fe40000000010 */
[----:B------:R-:W-:-:S06]  /*0c10*/  SEL R15, R15, R5, P0 ;  /* 0x000000050f0f7207 */ /* 0x000fcc0000000000 */
[----:B------:R-:W-:Y:S02]  /*0c20*/  DADD R12, R8, -R10 ;  /* 0x00000000080c7229 */ /* 0x000fe4000000080a */
[----:B------:R-:W-:-:S06]  /*0c30*/  DMUL R8, R10, R14 ;  /* 0x0000000e0a087228 */ /* 0x000fcc0000000000 */
[----:B------:R-:W-:Y:S02]  /*0c40*/  DADD R12, R16, R12 ;  /* 0x00000000100c7229 */ /* 0x000fe4000000000c */
[----:B------:R-:W-:-:S08]  /*0c50*/  DFMA R10, R10, R14, -R8 ;  /* 0x0000000e0a0a722b */ /* 0x000fd00000000808 */
[----:B------:R-:W-:Y:S01]  /*0c60*/  DFMA R14, R12, R14, R10 ;  /* 0x0000000e0c0e722b */ /* 0x000fe2000000000a */
[----:B------:R-:W-:Y:S02]  /*0c70*/  IMAD.MOV.U32 R12, RZ, RZ, 0x652b82fe ;  /* 0x652b82feff0c7424 */ /* 0x000fe400078e00ff */
[----:B------:R-:W-:-:S05]  /*0c80*/  IMAD.MOV.U32 R13, RZ, RZ, 0x3ff71547 ;  /* 0x3ff71547ff0d7424 */ /* 0x000fca00078e00ff */
        /* <DEDUP_REMOVED lines=11> */
[----:B------:R-:W-:Y:S01]  /*0d40*/  IMAD.MOV.U32 R18, RZ, RZ, -0x35dec16 ;  /* 0xfca213eaff127424 */ /* 0x000fe200078e00ff */
[----:B------:R-:W-:Y:S01]  /*0d50*/  UMOV UR7, 0x3e5ade15 ;  /* 0x3e5ade1500077882 */ /* 0x000fe20000000000 */
[----:B------:R-:W-:-:S06]  /*0d60*/  IMAD.MOV.U32 R19, RZ, RZ, 0x3e928af3 ;  /* 0x3e928af3ff137424 */ /* 0x000fcc00078e00ff */
        /* <DEDUP_REMOVED lines=27> */
[----:B------:R-:W-:Y:S02]  /*0f20*/  IMAD R9, R12, 0x100000, R17 ;  /* 0x001000000c097824 */ /* 0x000fe400078e0211 */
[----:B------:R-:W-:Y:S01]  /*0f30*/  IMAD.MOV.U32 R8, RZ, RZ, R16 ;  /* 0x000000ffff087224 */ /* 0x000fe200078e0010 */
[----:B------:R-:W-:Y:S06]  /*0f40*/  @!P0 BRA `(.L_x_239) ;  /* 0x0000000000308947 */ /* 0x000fec0003800000 */
[----:B------:R-:W-:Y:S01]  /*0f50*/  FSETP.GEU.AND P2, PT, |R11|, 4.2275390625, PT ;  /* 0x408748000b00780b */ /* 0x000fe20003f4e200 */
[C---:B------:R-:W-:Y:S02]  /*0f60*/  DADD R18, R10.reuse, +INF ;  /* 0x7ff000000a127429 */ /* 0x040fe40000000000 */
[----:B------:R-:W-:-:S08]  /*0f70*/  DSETP.GEU.AND P0, PT, R10, RZ, PT ;  /* 0x000000ff0a00722a */ /* 0x000fd00003f0e000 */
[----:B------:R-:W-:Y:S02]  /*0f80*/  FSEL R9, R19, RZ, P0 ;  /* 0x000000ff13097208 */ /* 0x000fe40000000000 */
[----:B------:R-:W-:-:S04]  /*0f90*/  @!P2 LEA.HI R8, R12, R12, RZ, 0x1 ;  /* 0x0000000c0c08a211 */ /* 0x000fc800078f08ff */
[----:B------:R-:W-:Y:S02]  /*0fa0*/  @!P2 SHF.R.S32.HI R11, RZ, 0x1, R8 ;  /* 0x00000001ff0ba819 */ /* 0x000fe40000011408 */
[----:B------:R-:W-:-:S03]  /*0fb0*/  FSEL R8, R18, RZ, P0 ;  /* 0x000000ff12087208 */ /* 0x000fc60000000000 */
[----:B------:R-:W-:Y:S02]  /*0fc0*/  @!P2 IMAD.IADD R10, R12, 0x1, -R11 ;  /* 0x000000010c0aa824 */ /* 0x000fe400078e0a0b */
[----:B------:R-:W-:-:S03]  /*0fd0*/  @!P2 IMAD R17, R11, 0x100000, R17 ;  /* 0x001000000b11a824 */ /* 0x000fc600078e0211 */
[----:B------:R-:W-:Y:S01]  /*0fe0*/  @!P2 LEA R11, R10, 0x3ff00000, 0x14 ;  /* 0x3ff000000a0ba811 */ /* 0x000fe200078ea0ff */
[----:B------:R-:W-:-:S06]  /*0ff0*/  @!P2 IMAD.MOV.U32 R10, RZ, RZ, RZ ;  /* 0x000000ffff0aa224 */ /* 0x000fcc00078e00ff */
[----:B------:R-:W-:-:S11]  /*1000*/  @!P2 DMUL R8, R16, R10 ;  /* 0x0000000a1008a228 */ /* 0x000fd60000000000 */
.L_x_239:
[----:B------:R-:W-:Y:S02]  /*1010*/  DFMA R14, R14, R8, R8 ;  /* 0x000000080e0e722b */ /* 0x000fe40000000008 */
[----:B------:R-:W-:-:S08]  /*1020*/  DSETP.NEU.AND P0, PT, |R8|, +INF , PT ;  /* 0x7ff000000800742a */ /* 0x000fd00003f0d200 */
[----:B------:R-:W-:Y:S01]  /*1030*/  FSEL R13, R8, R14, !P0 ;  /* 0x0000000e080d7208 */ /* 0x000fe20004000000 */
[----:B------:R-:W-:Y:S01]  /*1040*/  IMAD.MOV.U32 R8, RZ, RZ, R0 ;  /* 0x000000ffff087224 */ /* 0x000fe200078e0000 */
[----:B------:R-:W-:Y:S01]  /*1050*/  FSEL R14, R9, R15, !P0 ;  /* 0x0000000f090e7208 */ /* 0x000fe20004000000 */
[----:B------:R-:W-:-:S04]  /*1060*/  IMAD.MOV.U32 R9, RZ, RZ, 0x0 ;  /* 0x00000000ff097424 */ /* 0x000fc800078e00ff */
[----:B------:R-:W-:Y:S05]  /*1070*/  RET.REL.NODEC R8 `(vectorPow) ;  /* 0xffffffec08e07950 */ /* 0x000fea0003c3ffff */
.L_x_240:
        /* <DEDUP_REMOVED lines=16> */
.L_x_284:


//--------------------- .text.vectorMin           --------------------------
	.section	.text.vectorMin,"ax",@progbits
	.align	128
        .global         vectorMin
        .type           vectorMin,@function
        .size           vectorMin,(.L_x_302 - vectorMin)
        .other          vectorMin,@"STO_CUDA_ENTRY STV_DEFAULT"
vectorMin:
.text.vectorMin:
        /* <DEDUP_REMOVED lines=10> */
[----:B------:R-:W2:Y:S06]  /*00a0*/  LDCU UR6, c[0x0][0x390] ;  /* 0x00007200ff0677ac */ /* 0x000eac0008000800 */
[----:B------:R-:W3:Y:S01]  /*00b0*/  LDC.64 R4, c[0x0][0x388] ;  /* 0x0000e200ff047b82 */ /* 0x000ee20000000a00 */
[----:B0-----:R-:W-:-:S06]  /*00c0*/  IMAD.WIDE R2, R7, 0x4, R2 ;  /* 0x0000000407027825 */ /* 0x001fcc00078e0202 */
[----:B-1----:R-:W2:Y:S01]  /*00d0*/  LDG.E.CONSTANT R2, desc[UR4][R2.64] ;  /* 0x0000000402027981 */ /* 0x002ea2000c1e9900 */
[----:B---3--:R-:W-:Y:S01]  /*00e0*/  IMAD.WIDE R4, R7, 0x4, R4 ;  /* 0x0000000407047825 */ /* 0x008fe200078e0204 */
[----:B--2---:R-:W-:-:S05]  /*00f0*/  FMNMX R7, R2, UR6, PT ;  /* 0x0000000602077c09 */ /* 0x004fca000b800000 */
[----:B------:R-:W-:Y:S01]  /*0100*/  STG.E desc[UR4][R4.64], R7 ;  /* 0x0000000704007986 */ /* 0x000fe2000c101904 */
[----:B------:R-:W-:Y:S05]  /*0110*/  EXIT ;  /* 0x000000000000794d */ /* 0x000fea0003800000 */
.L_x_241:
        /* <DEDUP_REMOVED lines=14> */
.L_x_302:


//--------------------- .text.vectorMax           --------------------------
	.section	.text.vectorMax,"ax",@progbits
	.align	128
        .global         vectorMax
        .type           vectorMax,@function
        .size           vectorMax,(.L_x_303 - vectorMax)
        .other          vectorMax,@"STO_CUDA_ENTRY STV_DEFAULT"
vectorMax:
.text.vectorMax:
        /* <DEDUP_REMOVED lines=15> */
[----:B--2---:R-:W-:-:S05]  /*00f0*/  FMNMX R7, R2, UR6, !PT ;  /* 0x0000000602077c09 */ /* 0x004fca000f800000 */
[----:B------:R-:W-:Y:S01]  /*0100*/  STG.E desc[UR4][R4.64], R7 ;  /* 0x0000000704007986 */ /* 0x000fe2000c101904 */
[----:B------:R-:W-:Y:S05]  /*0110*/  EXIT ;  /* 0x000000000000794d */ /* 0x000fea0003800000 */
.L_x_242:
        /* <DEDUP_REMOVED lines=14> */
.L_x_303:


//--------------------- .text.vectorMul           --------------------------
	.section	.text.vectorMul,"ax",@progbits
	.align	128
        .global         vectorMul
        .type           vectorMul,@function
        .size           vectorMul,(.L_x_304 - vectorMul)
        .other          vectorMul,@"STO_CUDA_ENTRY STV_DEFAULT"
vectorMul:
.text.vectorMul:
        /* <DEDUP_REMOVED lines=10> */
[----:B------:R-:W2:Y:S08]  /*00a0*/  LDC.64 R4, c[0x0][0x388] ;  /* 0x0000e200ff047b82 */ /* 0x000eb00000000a00 */
[----:B------:R-:W3:Y:S01]  /*00b0*/  LDC.64 R6, c[0x0][0x390] ;  /* 0x0000e400ff067b82 */ /* 0x000ee20000000a00 */
[----:B0-----:R-:W-:-:S06]  /*00c0*/  IMAD.WIDE R2, R9, 0x4, R2 ;  /* 0x0000000409027825 */ /* 0x001fcc00078e0202 */
[----:B-1----:R-:W4:Y:S01]  /*00d0*/  LDG.E.CONSTANT R2, desc[UR4][R2.64] ;  /* 0x0000000402027981 */ /* 0x002f22000c1e9900 */
[----:B--2---:R-:W-:-:S06]  /*00e0*/  IMAD.WIDE R4, R9, 0x4, R4 ;  /* 0x0000000409047825 */ /* 0x004fcc00078e0204 */
[----:B------:R-:W4:Y:S01]  /*00f0*/  LDG.E.CONSTANT R5, desc[UR4][R4.64] ;  /* 0x0000000404057981 */ /* 0x000f22000c1e9900 */
[----:B---3--:R-:W-:-:S04]  /*0100*/  IMAD.WIDE R6, R9, 0x4, R6 ;  /* 0x0000000409067825 */ /* 0x008fc800078e0206 */
[----:B----4-:R-:W-:-:S05]  /*0110*/  FMUL R9, R2, R5 ;  /* 0x0000000502097220 */ /* 0x010fca0000400000 */
[----:B------:R-:W-:Y:S01]  /*0120*/  STG.E desc[UR4][R6.64], R9 ;  /* 0x0000000906007986 */ /* 0x000fe2000c101904 */
[----:B------:R-:W-:Y:S05]  /*0130*/  EXIT ;  /* 0x000000000000794d */ /* 0x000fea0003800000 */
.L_x_243:
        /* <DEDUP_REMOVED lines=12> */
.L_x_304:


//--------------------- .text.vectorDiv           --------------------------
	.section	.text.vectorDiv,"ax",@progbits
	.align	128
        .global         vectorDiv
        .type           vectorDiv,@function
        .size           vectorDiv,(.L_x_285 - vectorDiv)
        .other          vectorDiv,@"STO_CUDA_ENTRY STV_DEFAULT"
vectorDiv:
.text.vectorDiv:
        /* <DEDUP_REMOVED lines=11> */
[----:B0-----:R-:W-:-:S05]  /*00b0*/  IMAD.WIDE R6, R2, 0x4, R6 ;  /* 0x0000000402067825 */ /* 0x001fca00078e0206 */
[----:B-1----:R-:W3:Y:S01]  /*00c0*/  LDG.E.CONSTANT R3, desc[UR4][R6.64] ;  /* 0x0000000406037981 */ /* 0x002ee2000c1e9900 */
[----:B--2---:R-:W-:-:S05]  /*00d0*/  IMAD.WIDE R4, R2, 0x4, R4 ;  /* 0x0000000402047825 */ /* 0x004fca00078e0204 */
[----:B------:R-:W2:Y:S01]  /*00e0*/  LDG.E.CONSTANT R0, desc[UR4][R4.64] ;  /* 0x0000000404007981 */ /* 0x000ea2000c1e9900 */
[----:B------:R-:W-:Y:S01]  /*00f0*/  BSSY.RECONVERGENT B0, `(.L_x_244) ;  /* 0x000000c000007945 */ /* 0x000fe20003800200 */
[----:B---3--:R-:W0:Y:S08]  /*0100*/  MUFU.RCP R8, R3 ;  /* 0x0000000300087308 */ /* 0x008e300000001000 */
[----:B--2---:R-:W1:Y:S01]  /*0110*/  FCHK P0, R0, R3 ;  /* 0x0000000300007302 */ /* 0x004e620000000000 */
[----:B0-----:R-:W-:-:S04]  /*0120*/  FFMA R9, -R3, R8, 1 ;  /* 0x3f80000003097423 */ /* 0x001fc80000000108 */
[----:B------:R-:W-:-:S04]  /*0130*/  FFMA R9, R8, R9, R8 ;  /* 0x0000000908097223 */ /* 0x000fc80000000008 */
[----:B------:R-:W-:-:S04]  /*0140*/  FFMA R8, R0, R9, RZ ;  /* 0x0000000900087223 */ /* 0x000fc800000000ff */
[----:B------:R-:W-:-:S04]  /*0150*/  FFMA R10, -R3, R8, R0 ;  /* 0x00000008030a7223 */ /* 0x000fc80000000100 */
[----:B------:R-:W-:Y:S01]  /*0160*/  FFMA R9, R9, R10, R8 ;  /* 0x0000000a09097223 */ /* 0x000fe20000000008 */
[----:B-1----:R-:W-:Y:S06]  /*0170*/  @!P0 BRA `(.L_x_245) ;  /* 0x00000000000c8947 */ /* 0x002fec0003800000 */
[----:B------:R-:W-:-:S07]  /*0180*/  MOV R4, 0x1a0 ;  /* 0x000001a000047802 */ /* 0x000fce0000000f00 */
[----:B------:R-:W-:Y:S05]  /*0190*/  CALL.REL.NOINC `($__internal_5_$__cuda_sm3x_div_rn_noftz_f32_slowpath) ;  /* 0x0000000000187944 */ /* 0x000fea0003c00000 */
[----:B------:R-:W-:-:S07]  /*01a0*/  IMAD.MOV.U32 R9, RZ, RZ, R0 ;  /* 0x000000ffff097224 */ /* 0x000fce00078e0000 */
.L_x_245:
[----:B------:R-:W-:Y:S05]  /*01b0*/  BSYNC.RECONVERGENT B0 ;  /* 0x0000000000007941 */ /* 0x000fea0003800200 */
.L_x_244:
[----:B------:R-:W0:Y:S02]  /*01c0*/  LDC.64 R4, c[0x0][0x390] ;  /* 0x0000e400ff047b82 */ /* 0x000e240000000a00 */
[----:B0-----:R-:W-:-:S05]  /*01d0*/  IMAD.WIDE R2, R2, 0x4, R4 ;  /* 0x0000000402027825 */ /* 0x001fca00078e0204 */
[----:B------:R-:W-:Y:S01]  /*01e0*/  STG.E desc[UR4][R2.64], R9 ;  /* 0x0000000902007986 */ /* 0x000fe2000c101904 */
[----:B------:R-:W-:Y:S05]  /*01f0*/  EXIT ;  /* 0x000000000000794d */ /* 0x000fea0003800000 */
        .weak           $__internal_5_$__cuda_sm3x_div_rn_noftz_f32_slowpath
        .type           $__internal_5_$__cuda_sm3x_div_rn_noftz_f32_slowpath,@function
        .size           $__internal_5_$__cuda_sm3x_div_rn_noftz_f32_slowpath,(.L_x_285 - $__internal_5_$__cuda_sm3x_div_rn_noftz_f32_slowpath)
$__internal_5_$__cuda_sm3x_div_rn_noftz_f32_slowpath:
        /* <DEDUP_REMOVED lines=34> */
[----:B------:R-:W-:Y:S02]  /*0420*/  @!P1 FFMA R8, R3, 1.84467440737095516160e+19, RZ ;  /* 0x5f80000003089823 */ /* 0x000fe400000000ff */
[----:B------:R-:W-:-:S07]  /*0430*/  @!P1 VIADD R9, R9, 0x40 ;  /* 0x0000004009099836 */ /* 0x000fce0000000000 */
.L_x_247:
        /* <DEDUP_REMOVED lines=35> */
[----:B------:R-:W-:Y:S02]  /*0670*/  VIADD R8, R9, 0x20 ;  /* 0x0000002009087836 */ /* 0x000fe40000000000 */
[----:B------:R-:W-:Y:S01]  /*0680*/  LOP3.LUT R5, R5, 0x800000, RZ, 0xfc, !PT ;  /* 0x0080000005057812 */ /* 0x000fe200078efcff */
[----:B------:R-:W-:Y:S01]  /*0690*/  IMAD.MOV R7, RZ, RZ, -R9 ;  /* 0x000000ffff077224 */ /* 0x000fe200078e0a09 */
[----:B------:R-:W-:-:S02]  /*06a0*/  FSETP.NEU.FTZ.AND P0, PT, R3, R6, PT ;  /* 0x000000060300720b */ /* 0x000fc40003f1d000 */
[----:B------:R-:W-:Y:S02]  /*06b0*/  SHF.L.U32 R8, R5, R8, RZ ;  /* 0x0000000805087219 */ /* 0x000fe400000006ff */
[----:B------:R-:W-:Y:S02]  /*06c0*/  SEL R6, R7, RZ, P2 ;  /* 0x000000ff07067207 */ /* 0x000fe40001000000 */
[----:B------:R-:W-:Y:S02]  /*06d0*/  ISETP.NE.AND P1, PT, R8, RZ, P1 ;  /* 0x000000ff0800720c */ /* 0x000fe40000f25270 */
[----:B------:R-:W-:Y:S02]  /*06e0*/  SHF.R.U32.HI R6, RZ, R6, R5 ;  /* 0x00000006ff067219 */ /* 0x000fe40000011605 */
[----:B------:R-:W-:Y:S02]  /*06f0*/  PLOP3.LUT P0, PT, P0, P1, PT, 0xf8, 0x8f ;  /* 0x00000000008f781c */ /* 0x000fe40000703f70 */
[----:B------:R-:W-:-:S02]  /*0700*/  SHF.R.U32.HI R8, RZ, 0x1, R6 ;  /* 0x00000001ff087819 */ /* 0x000fc40000011606 */
[----:B------:R-:W-:-:S04]  /*0710*/  SEL R3, RZ, 0x1, !P0 ;  /* 0x00000001ff037807 */ /* 0x000fc80004000000 */
[----:B------:R-:W-:-:S04]  /*0720*/  LOP3.LUT R3, R3, 0x1, R8, 0xf8, !PT ;  /* 0x0000000103037812 */ /* 0x000fc800078ef808 */
[----:B------:R-:W-:-:S05]  /*0730*/  LOP3.LUT R3, R3, R6, RZ, 0xc0, !PT ;  /* 0x0000000603037212 */ /* 0x000fca00078ec0ff */
[----:B------:R-:W-:-:S05]  /*0740*/  IMAD.IADD R3, R8, 0x1, R3 ;  /* 0x0000000108037824 */ /* 0x000fca00078e0203 */
[----:B------:R-:W-:Y:S01]  /*0750*/  LOP3.LUT R0, R3, R0, RZ, 0xfc, !PT ;  /* 0x0000000003007212 */ /* 0x000fe200078efcff */
[----:B------:R-:W-:Y:S06]  /*0760*/  BRA `(.L_x_255) ;  /* 0x0000000000107947 */ /* 0x000fec0003800000 */
.L_x_254:
[----:B------:R-:W-:-:S04]  /*0770*/  LOP3.LUT R0, R0, 0x80000000, RZ, 0xc0, !PT ;  /* 0x8000000000007812 */ /* 0x000fc800078ec0ff */
[----:B------:R-:W-:Y:S01]  /*0780*/  LOP3.LUT R0, R0, 0x7f800000, RZ, 0xfc, !PT ;  /* 0x7f80000000007812 */ /* 0x000fe200078efcff */
[----:B------:R-:W-:Y:S06]  /*0790*/  BRA `(.L_x_255) ;  /* 0x0000000000047947 */ /* 0x000fec0003800000 */
.L_x_253:
[----:B------:R-:W-:-:S07]  /*07a0*/  IMAD R0, R6, 0x800000, R0 ;  /* 0x0080000006007824 */ /* 0x000fce00078e0200 */
.L_x_255:
[----:B------:R-:W-:Y:S05]  /*07b0*/  BSYNC.RECONVERGENT B2 ;  /* 0x0000000000027941 */ /* 0x000fea0003800200 */
.L_x_252:
[----:B------:R-:W-:Y:S05]  /*07c0*/  BRA `(.L_x_256) ;  /* 0x0000000000207947 */ /* 0x000fea0003800000 */
.L_x_251:
[----:B------:R-:W-:-:S04]  /*07d0*/  LOP3.LUT R0, R8, 0x80000000, R7, 0x48, !PT ;  /* 0x8000000008007812 */ /* 0x000fc800078e4807 */
[----:B------:R-:W-:Y:S01]  /*07e0*/  LOP3.LUT R0, R0, 0x7f800000, RZ, 0xfc, !PT ;  /* 0x7f80000000007812 */ /* 0x000fe200078efcff */
[----:B------:R-:W-:Y:S06]  /*07f0*/  BRA `(.L_x_256) ;  /* 0x0000000000147947 */ /* 0x000fec0003800000 */
.L_x_250:
[----:B------:R-:W-:Y:S01]  /*0800*/  LOP3.LUT R0, R8, 0x80000000, R7, 0x48, !PT ;  /* 0x8000000008007812 */ /* 0x000fe200078e4807 */
[----:B------:R-:W-:Y:S06]  /*0810*/  BRA `(.L_x_256) ;  /* 0x00000000000c7947 */ /* 0x000fec0003800000 */
.L_x_249:
[----:B------:R-:W0:Y:S01]  /*0820*/  MUFU.RSQ R0, -QNAN ;  /* 0xffc0000000007908 */ /* 0x000e220000001400 */
[----:B------:R-:W-:Y:S05]  /*0830*/  BRA `(.L_x_256) ;  /* 0x0000000000047947 */ /* 0x000fea0003800000 */
.L_x_248:
[----:B------:R-:W-:-:S07]  /*0840*/  FADD.FTZ R0, R0, R3 ;  /* 0x0000000300007221 */ /* 0x000fce0000010000 */
.L_x_256:
[----:B------:R-:W-:Y:S05]  /*0850*/  BSYNC.RECONVERGENT B1 ;  /* 0x0000000000017941 */ /* 0x000fea0003800200 */
.L_x_246:
[----:B------:R-:W-:-:S04]  /*0860*/  IMAD.MOV.U32 R5, RZ, RZ, 0x0 ;  /* 0x00000000ff057424 */ /* 0x000fc800078e00ff */
[----:B0-----:R-:W-:Y:S05]  /*0870*/  RET.REL.NODEC R4 `(vectorDiv) ;  /* 0xfffffff404e07950 */ /* 0x001fea0003c3ffff */
.L_x_257:
        /* <DEDUP_REMOVED lines=16> */
.L_x_285:


//--------------------- .text.vectorAbs           --------------------------
	.section	.text.vectorAbs,"ax",@progbits
	.align	128
        .global         vectorAbs
        .type           vectorAbs,@function
        .size           vectorAbs,(.L_x_306 - vectorAbs)
        .other          vectorAbs,@"STO_CUDA_ENTRY STV_DEFAULT"
vectorAbs:
.text.vectorAbs:
        /* <DEDUP_REMOVED lines=14> */
[----:B---3--:R-:W-:-:S05]  /*00e0*/  FADD R7, |R2|, -RZ ;  /* 0x800000ff02077221 */ /* 0x008fca0000000200 */
[----:B------:R-:W-:Y:S01]  /*00f0*/  STG.E desc[UR4][R4.64], R7 ;  /* 0x0000000704007986 */ /* 0x000fe2000c101904 */
[----:B------:R-:W-:Y:S05]  /*0100*/  EXIT ;  /* 0x000000000000794d */ /* 0x000fea0003800000 */
.L_x_258:
        /* <DEDUP_REMOVED lines=15> */
.L_x_306:


//--------------------- .text.vectorSign          --------------------------
	.section	.text.vectorSign,"ax",@progbits
	.align	128
        .global         vectorSign
        .type           vectorSign,@function
        .size           vectorSign,(.L_x_307 - vectorSign)
        .other          vectorSign,@"STO_CUDA_ENTRY STV_DEFAULT"
vectorSign:
.text.vectorSign:
        /* <DEDUP_REMOVED lines=13> */
[----:B------:R-:W-:Y:S02]  /*00d0*/  HFMA2 R0, -RZ, RZ, 1.875, 0 ;  /* 0x3f800000ff007431 */ /* 0x000fe400000001ff */
[----:B--2---:R-:W-:Y:S01]  /*00e0*/  IMAD.WIDE R4, R7, 0x4, R4 ;  /* 0x0000000407047825 */ /* 0x004fe200078e0204 */
[----:B---3--:R-:W-:-:S04]  /*00f0*/  FSETP.GT.AND P0, PT, R2, RZ, PT ;  /* 0x000000ff0200720b */ /* 0x008fc80003f04000 */
[----:B------:R-:W-:-:S05]  /*0100*/  FSEL R7, R0, -1, P0 ;  /* 0xbf80000000077808 */ /* 0x000fca0000000000 */
[----:B------:R-:W-:Y:S01]  /*0110*/  STG.E desc[UR4][R4.64], R7 ;  /* 0x0000000704007986 */ /* 0x000fe2000c101904 */
[----:B------:R-:W-:Y:S05]  /*0120*/  EXIT ;  /* 0x000000000000794d */ /* 0x000fea0003800000 */
.L_x_259:
        /* <DEDUP_REMOVED lines=13> */
.L_x_307:


//--------------------- .text.vectorExp           --------------------------
	.section	.text.vectorExp,"ax",@progbits
	.align	128
        .global         vectorExp
        .type           vectorExp,@function
        .size           vectorExp,(.L_x_308 - vectorExp)
        .other          vectorExp,@"STO_CUDA_ENTRY STV_DEFAULT"
vectorExp:
.text.vectorExp:
        /* <DEDUP_REMOVED lines=10> */
[----:B0-----:R-:W-:-:S06]  /*00a0*/  IMAD.WIDE R2, R7, 0x4, R2 ;  /* 0x0000000407027825 */ /* 0x001fcc00078e0202 */
[----:B-1----:R-:W2:Y:S01]  /*00b0*/  LDG.E.CONSTANT R2, desc[UR4][R2.64] ;  /* 0x0000000402027981 */ /* 0x002ea2000c1e9900 */
[----:B------:R-:W-:Y:S01]  /*00c0*/  HFMA2 R5, -RZ, RZ, 0.96630859375, -0.0022525787353515625 ;  /* 0x3bbb989dff057431 */ /* 0x000fe200000001ff */
[----:B------:R-:W-:-:S04]  /*00d0*/  MOV R9, 0x437c0000 ;  /* 0x437c000000097802 */ /* 0x000fc80000000f00 */
[----:B--2---:R-:W-:Y:S02]  /*00e0*/  FFMA.SAT R0, R2, R5, 0.5 ;  /* 0x3f00000002007423 */ /* 0x004fe40000002005 */
[----:B------:R-:W0:Y:S02]  /*00f0*/  LDC.64 R4, c[0x0][0x388] ;  /* 0x0000e200ff047b82 */ /* 0x000e240000000a00 */
[----:B------:R-:W-:-:S04]  /*0100*/  FFMA.RM R0, R0, R9, 12582913 ;  /* 0x4b40000100007423 */ /* 0x000fc80000004009 */
[C---:B------:R-:W-:Y:S01]  /*0110*/  FADD R9, R0.reuse, -12583039 ;  /* 0xcb40007f00097421 */ /* 0x040fe20000000000 */
[----:B------:R-:W-:-:S03]  /*0120*/  SHF.L.U32 R0, R0, 0x17, RZ ;  /* 0x0000001700007819 */ /* 0x000fc600000006ff */
[----:B------:R-:W-:-:S04]  /*0130*/  FFMA R9, R2, 1.4426950216293334961, -R9 ;  /* 0x3fb8aa3b02097823 */ /* 0x000fc80000000809 */
[----:B------:R-:W-:-:S06]  /*0140*/  FFMA R9, R2, 1.925963033500011079e-08, R9 ;  /* 0x32a5706002097823 */ /* 0x000fcc0000000009 */
[----:B------:R-:W1:Y:S01]  /*0150*/  MUFU.EX2 R9, R9 ;  /* 0x0000000900097308 */ /* 0x000e620000000800 */
[----:B0-----:R-:W-:-:S04]  /*0160*/  IMAD.WIDE R2, R7, 0x4, R4 ;  /* 0x0000000407027825 */ /* 0x001fc800078e0204 */
[----:B-1----:R-:W-:-:S05]  /*0170*/  FMUL R5, R0, R9 ;  /* 0x0000000900057220 */ /* 0x002fca0000400000 */
[----:B------:R-:W-:Y:S01]  /*0180*/  STG.E desc[UR4][R2.64], R5 ;  /* 0x0000000502007986 */ /* 0x000fe2000c101904 */
[----:B------:R-:W-:Y:S05]  /*0190*/  EXIT ;  /* 0x000000000000794d */ /* 0x000fea0003800000 */
.L_x_260:
        /* <DEDUP_REMOVED lines=14> */
.L_x_308:


//--------------------- .text.vectorLog           --------------------------
	.section	.text.vectorLog,"ax",@progbits
	.align	128
        .global         vectorLog
        .type           vectorLog,@function
        .size           vectorLog,(.L_x_309 - vectorLog)
        .other          vectorLog,@"STO_CUDA_ENTRY STV_DEFAULT"
vectorLog:
.text.vectorLog:
        /* <DEDUP_REMOVED lines=11> */
[----:B-1----:R0:W2:Y:S01]  /*00b0*/  LDG.E.CONSTANT R0, desc[UR4][R2.64] ;  /* 0x0000000402007981 */ /* 0x0020a2000c1e9900 */
[----:B------:R-:W-:Y:S01]  /*00c0*/  HFMA2 R9, -RZ, RZ, 1.5048828125, 33.21875 ;  /* 0x3e055027ff097431 */ /* 0x000fe200000001ff */
[----:B0-----:R-:W0:Y:S02]  /*00d0*/  LDC.64 R2, c[0x0][0x388] ;  /* 0x0000e200ff027b82 */ /* 0x001e240000000a00 */
[----:B0-----:R-:W-:Y:S01]  /*00e0*/  IMAD.WIDE R2, R5, 0x4, R2 ;  /* 0x0000000405027825 */ /* 0x001fe200078e0202 */
[----:B--2---:R-:W-:-:S13]  /*00f0*/  FSETP.GEU.AND P0, PT, R0, 1.175494350822287508e-38, PT ;  /* 0x008000000000780b */ /* 0x004fda0003f0e000 */
[----:B------:R-:W-:-:S05]  /*0100*/  @!P0 FMUL R0, R0, 8388608 ;  /* 0x4b00000000008820 */ /* 0x000fca0000400000 */
[----:B------:R-:W-:-:S04]  /*0110*/  IADD3 R4, PT, PT, R0, -0x3f2aaaab, RZ ;  /* 0xc0d5555500047810 */ /* 0x000fc80007ffe0ff */
[----:B------:R-:W-:-:S04]  /*0120*/  LOP3.LUT R7, R4, 0xff800000, RZ, 0xc0, !PT ;  /* 0xff80000004077812 */ /* 0x000fc800078ec0ff */
[-C--:B------:R-:W-:Y:S02]  /*0130*/  IADD3 R4, PT, PT, R0, -R7.reuse, RZ ;  /* 0x8000000700047210 */ /* 0x080fe40007ffe0ff */
[----:B------:R-:W-:-:S03]  /*0140*/  I2FP.F32.S32 R7, R7 ;  /* 0x0000000700077245 */ /* 0x000fc60000201400 */
[----:B------:R-:W-:Y:S01]  /*0150*/  FADD R6, R4, -1 ;  /* 0xbf80000004067421 */ /* 0x000fe20000000000 */
[----:B------:R-:W-:Y:S02]  /*0160*/  FSEL R4, RZ, -23, P0 ;  /* 0xc1b80000ff047808 */ /* 0x000fe40000000000 */
[----:B------:R-:W-:Y:S01]  /*0170*/  ISETP.GT.U32.AND P0, PT, R0, 0x7f7fffff, PT ;  /* 0x7f7fffff0000780c */ /* 0x000fe20003f04070 */
[C---:B------:R-:W-:Y:S02]  /*0180*/  FFMA R9, R6.reuse, -R9, 0.14084610342979431152 ;  /* 0x3e1039f606097423 */ /* 0x040fe40000000809 */
[----:B------:R-:W-:Y:S01]  /*0190*/  FFMA R4, R7, 1.1920928955078125e-07, R4 ;  /* 0x3400000007047823 */ /* 0x000fe20000000004 */
[----:B------:R-:W-:Y:S01]  /*01a0*/  MOV R7, 0x7f800000 ;  /* 0x7f80000000077802 */ /* 0x000fe20000000f00 */
[----:B------:R-:W-:-:S04]  /*01b0*/  FFMA R9, R6, R9, -0.12148627638816833496 ;  /* 0xbdf8cdcc06097423 */ /* 0x000fc80000000009 */
[----:B------:R-:W-:-:S04]  /*01c0*/  FFMA R9, R6, R9, 0.13980610668659210205 ;  /* 0x3e0f295506097423 */ /* 0x000fc80000000009 */
[----:B------:R-:W-:-:S04]  /*01d0*/  FFMA R9, R6, R9, -0.16684235632419586182 ;  /* 0xbe2ad8b906097423 */ /* 0x000fc80000000009 */
[----:B------:R-:W-:-:S04]  /*01e0*/  FFMA R9, R6, R9, 0.20012299716472625732 ;  /* 0x3e4ced0b06097423 */ /* 0x000fc80000000009 */
[----:B------:R-:W-:-:S04]  /*01f0*/  FFMA R9, R6, R9, -0.24999669194221496582 ;  /* 0xbe7fff2206097423 */ /* 0x000fc80000000009 */
[----:B------:R-:W-:-:S04]  /*0200*/  FFMA R9, R6, R9, 0.33333182334899902344 ;  /* 0x3eaaaa7806097423 */ /* 0x000fc80000000009 */
[----:B------:R-:W-:-:S04]  /*0210*/  FFMA R9, R6, R9, -0.5 ;  /* 0xbf00000006097423 */ /* 0x000fc80000000009 */
[----:B------:R-:W-:-:S04]  /*0220*/  FMUL R9, R6, R9 ;  /* 0x0000000906097220 */ /* 0x000fc80000400000 */
[----:B------:R-:W-:-:S04]  /*0230*/  FFMA R9, R6, R9, R6 ;  /* 0x0000000906097223 */ /* 0x000fc80000000006 */
[----:B------:R-:W-:Y:S01]  /*0240*/  FFMA R4, R4, 0.69314718246459960938, R9 ;  /* 0x3f31721804047823 */ /* 0x000fe20000000009 */
[C---:B------:R-:W-:Y:S01]  /*0250*/  @P0 FFMA R4, R0.reuse, R7, +INF ;  /* 0x7f80000000040423 */ /* 0x040fe20000000007 */
[----:B------:R-:W-:-:S04]  /*0260*/  FSETP.NEU.AND P0, PT, R0, RZ, PT ;  /* 0x000000ff0000720b */ /* 0x000fc80003f0d000 */
[----:B------:R-:W-:-:S05]  /*0270*/  FSEL R5, R4, -INF , P0 ;  /* 0xff80000004057808 */ /* 0x000fca0000000000 */
[----:B------:R-:W-:Y:S01]  /*0280*/  STG.E desc[UR4][R2.64], R5 ;  /* 0x0000000502007986 */ /* 0x000fe2000c101904 */
[----:B------:R-:W-:Y:S05]  /*0290*/  EXIT ;  /* 0x000000000000794d */ /* 0x000fea0003800000 */
.L_x_261:
        /* <DEDUP_REMOVED lines=14> */
.L_x_309:


//--------------------- .text.vectorScalarAdd     --------------------------
	.section	.text.vectorScalarAdd,"ax",@progbits
	.align	128
        .global         vectorScalarAdd
        .type           vectorScalarAdd,@function
        .size           vectorScalarAdd,(.L_x_310 - vectorScalarAdd)
        .other          vectorScalarAdd,@"STO_CUDA_ENTRY STV_DEFAULT"
vectorScalarAdd:
.text.vectorScalarAdd:
        /* <DEDUP_REMOVED lines=14> */
[----:B---3--:R-:W-:-:S04]  /*00e0*/  IMAD.WIDE R4, R7, 0x4, R4 ;  /* 0x0000000407047825 */ /* 0x008fc800078e0204 */
[----:B--2---:R-:W-:-:S05]  /*00f0*/  FADD R7, R2, UR6 ;  /* 0x0000000602077e21 */ /* 0x004fca0008000000 */
[----:B------:R-:W-:Y:S01]  /*0100*/  STG.E desc[UR4][R4.64], R7 ;  /* 0x0000000704007986 */ /* 0x000fe2000c101904 */
[----:B------:R-:W-:Y:S05]  /*0110*/  EXIT ;  /* 0x000000000000794d */ /* 0x000fea0003800000 */
.L_x_262:
        /* <DEDUP_REMOVED lines=14> */
.L_x_310:


//--------------------- .text.matrixDiv           --------------------------
	.section	.text.matrixDiv,"ax",@progbits
	.align	128
        .global         matrixDiv
        .type           matrixDiv,@function
        .size           matrixDiv,(.L_x_286 - matrixDiv)
        .other          matrixDiv,@"STO_CUDA_ENTRY STV_DEFAULT"
matrixDiv:
.text.matrixDiv:
        /* <DEDUP_REMOVED lines=10> */
[----:B------:R-:W2:Y:S01]  /*00a0*/  LDC R7, c[0x0][0x388] ;  /* 0x0000e200ff077b82 */ /* 0x000ea20000000800 */
[----:B0-----:R-:W-:-:S05]  /*00b0*/  IMAD.WIDE R4, R3, 0x4, R4 ;  /* 0x0000000403047825 */ /* 0x001fca00078e0204 */
[----:B-1----:R-:W3:Y:S01]  /*00c0*/  LDG.E R0, desc[UR4][R4.64] ;  /* 0x0000000404007981 */ /* 0x002ee2000c1e1900 */
[----:B------:R-:W-:Y:S01]  /*00d0*/  BSSY.RECONVERGENT B0, `(.L_x_263) ;  /* 0x000000c000007945 */ /* 0x000fe20003800200 */
[----:B--2---:R-:W0:Y:S02]  /*00e0*/  MUFU.RCP R2, R7 ;  /* 0x0000000700027308 */ /* 0x004e240000001000 */
[----:B0-----:R-:W-:-:S04]  /*00f0*/  FFMA R3, R2, -R7, 1 ;  /* 0x3f80000002037423 */ /* 0x001fc80000000807 */
[----:B------:R-:W-:Y:S02]  /*0100*/  FFMA R3, R2, R3, R2 ;  /* 0x0000000302037223 */ /* 0x000fe40000000002 */
[----:B---3--:R-:W0:Y:S02]  /*0110*/  FCHK P0, R0, R7 ;  /* 0x0000000700007302 */ /* 0x008e240000000000 */
[----:B------:R-:W-:-:S04]  /*0120*/  FFMA R2, R0, R3, RZ ;  /* 0x0000000300027223 */ /* 0x000fc800000000ff */
[----:B------:R-:W-:-:S04]  /*0130*/  FFMA R6, R2, -R7, R0 ;  /* 0x8000000702067223 */ /* 0x000fc80000000000 */
[----:B------:R-:W-:Y:S01]  /*0140*/  FFMA R3, R3, R6, R2 ;  /* 0x0000000603037223 */ /* 0x000fe20000000002 */
[----:B0-----:R-:W-:Y:S06]  /*0150*/  @!P0 BRA `(.L_x_264) ;  /* 0x00000000000c8947 */ /* 0x001fec0003800000 */
[----:B------:R-:W-:-:S07]  /*0160*/  MOV R2, 0x180 ;  /* 0x0000018000027802 */ /* 0x000fce0000000f00 */
[----:B------:R-:W-:Y:S05]  /*0170*/  CALL.REL.NOINC `($__internal_6_$__cuda_sm3x_div_rn_noftz_f32_slowpath) ;  /* 0x0000000000107944 */ /* 0x000fea0003c00000 */
[----:B------:R-:W-:-:S07]  /*0180*/  IMAD.MOV.U32 R3, RZ, RZ, R0 ;  /* 0x000000ffff037224 */ /* 0x000fce00078e0000 */
.L_x_264:
[----:B------:R-:W-:Y:S05]  /*0190*/  BSYNC.RECONVERGENT B0 ;  /* 0x0000000000007941 */ /* 0x000fea0003800200 */
.L_x_263:
[----:B------:R-:W-:Y:S01]  /*01a0*/  STG.E desc[UR4][R4.64], R3 ;  /* 0x0000000304007986 */ /* 0x000fe2000c101904 */
[----:B------:R-:W-:Y:S05]  /*01b0*/  EXIT ;  /* 0x000000000000794d */ /* 0x000fea0003800000 */
        .weak           $__internal_6_$__cuda_sm3x_div_rn_noftz_f32_slowpath
        .type           $__internal_6_$__cuda_sm3x_div_rn_noftz_f32_slowpath,@function
        .size           $__internal_6_$__cuda_sm3x_div_rn_noftz_f32_slowpath,(.L_x_286 - $__internal_6_$__cuda_sm3x_div_rn_noftz_f32_slowpath)
$__internal_6_$__cuda_sm3x_div_rn_noftz_f32_slowpath:
[----:B------:R-:W0:Y:S01]  /*01c0*/  LDC R3, c[0x0][0x388] ;  /* 0x0000e200ff037b82 */ /* 0x000e220000000800 */
[--C-:B------:R-:W-:Y:S01]  /*01d0*/  SHF.R.U32.HI R6, RZ, 0x17, R0.reuse ;  /* 0x00000017ff067819 */ /* 0x100fe20000011600 */
[----:B------:R-:W1:Y:S01]  /*01e0*/  LDCU UR6, c[0x0][0x388] ;  /* 0x00007100ff0677ac */ /* 0x000e620008000800 */
[----:B------:R-:W-:Y:S01]  /*01f0*/  BSSY.RECONVERGENT B1, `(.L_x_265) ;  /* 0x0000064000017945 */ /* 0x000fe20003800200 */
[----:B------:R-:W-:Y:S01]  /*0200*/  IMAD.MOV.U32 R8, RZ, RZ, R0 ;  /* 0x000000ffff087224 */ /* 0x000fe200078e0000 */
[----:B------:R-:W-:-:S05]  /*0210*/  LOP3.LUT R6, R6, 0xff, RZ, 0xc0, !PT ;  /* 0x000000ff06067812 */ /* 0x000fca00078ec0ff */
[----:B------:R-:W-:Y:S02]  /*0220*/  VIADD R11, R6, 0xffffffff ;  /* 0xffffffff060b7836 */ /* 0x000fe40000000000 */
[----:B-1----:R-:W-:Y:S01]  /*0230*/  IMAD.U32 R9, RZ, RZ, UR6 ;  /* 0x00000006ff097e24 */ /* 0x002fe2000f8e00ff */
[----:B0-----:R-:W-:-:S04]  /*0240*/  SHF.R.U32.HI R7, RZ, 0x17, R3 ;  /* 0x00000017ff077819 */ /* 0x001fc80000011603 */
[----:B------:R-:W-:-:S05]  /*0250*/  LOP3.LUT R7, R7, 0xff, RZ, 0xc0, !PT ;  /* 0x000000ff07077812 */ /* 0x000fca00078ec0ff */
[----:B------:R-:W-:-:S05]  /*0260*/  VIADD R12, R7, 0xffffffff ;  /* 0xffffffff070c7836 */ /* 0x000fca0000000000 */
        /* <DEDUP_REMOVED lines=27> */
.L_x_266:
        /* <DEDUP_REMOVED lines=51> */
.L_x_273:
[----:B------:R-:W-:-:S04]  /*0750*/  LOP3.LUT R0, R0, 0x80000000, RZ, 0xc0, !PT ;  /* 0x8000000000007812 */ /* 0x000fc800078ec0ff */
[----:B------:R-:W-:Y:S01]  /*0760*/  LOP3.LUT R0, R0, 0x7f800000, RZ, 0xfc, !PT ;  /* 0x7f80000000007812 */ /* 0x000fe200078efcff */
[----:B------:R-:W-:Y:S06]  /*0770*/  BRA `(.L_x_274) ;  /* 0x0000000000047947 */ /* 0x000fec0003800000 */
.L_x_272:
[----:B------:R-:W-:-:S07]  /*0780*/  IMAD R0, R7, 0x800000, R0 ;  /* 0x0080000007007824 */ /* 0x000fce00078e0200 */
.L_x_274:
[----:B------:R-:W-:Y:S05]  /*0790*/  BSYNC.RECONVERGENT B2 ;  /* 0x0000000000027941 */ /* 0x000fea0003800200 */
.L_x_271:
[----:B------:R-:W-:Y:S05]  /*07a0*/  BRA `(.L_x_275) ;  /* 0x0000000000207947 */ /* 0x000fea0003800000 */
.L_x_270:
[----:B------:R-:W-:-:S04]  /*07b0*/  LOP3.LUT R0, R9, 0x80000000, R8, 0x48, !PT ;  /* 0x8000000009007812 */ /* 0x000fc800078e4808 */
[----:B------:R-:W-:Y:S01]  /*07c0*/  LOP3.LUT R0, R0, 0x7f800000, RZ, 0xfc, !PT ;  /* 0x7f80000000007812 */ /* 0x000fe200078efcff */
[----:B------:R-:W-:Y:S06]  /*07d0*/  BRA `(.L_x_275) ;  /* 0x0000000000147947 */ /* 0x000fec0003800000 */
.L_x_269:
[----:B------:R-:W-:Y:S01]  /*07e0*/  LOP3.LUT R0, R9, 0x80000000, R8, 0x48, !PT ;  /* 0x8000000009007812 */ /* 0x000fe200078e4808 */
[----:B------:R-:W-:Y:S06]  /*07f0*/  BRA `(.L_x_275) ;  /* 0x00000000000c7947 */ /* 0x000fec0003800000 */
.L_x_268:
[----:B------:R-:W0:Y:S01]  /*0800*/  MUFU.RSQ R0, -QNAN ;  /* 0xffc0000000007908 */ /* 0x000e220000001400 */
[----:B------:R-:W-:Y:S05]  /*0810*/  BRA `(.L_x_275) ;  /* 0x0000000000047947 */ /* 0x000fea0003800000 */
.L_x_267:
[----:B------:R-:W-:-:S07]  /*0820*/  FADD.FTZ R0, R0, R3 ;  /* 0x0000000300007221 */ /* 0x000fce0000010000 */
.L_x_275:
[----:B------:R-:W-:Y:S05]  /*0830*/  BSYNC.RECONVERGENT B1 ;  /* 0x0000000000017941 */ /* 0x000fea0003800200 */
.L_x_265:
[----:B------:R-:W-:-:S04]  /*0840*/  IMAD.MOV.U32 R3, RZ, RZ, 0x0 ;  /* 0x00000000ff037424 */ /* 0x000fc800078e00ff */
[----:B0-----:R-:W-:Y:S05]  /*0850*/  RET.REL.NODEC R2 `(matrixDiv) ;  /* 0xfffffff402e87950 */ /* 0x001fea0003c3ffff */
.L_x_276:
        /* <DEDUP_REMOVED lines=10> */
.L_x_286:


//--------------------- .text.vectorScalarSet     --------------------------
	.section	.text.vectorScalarSet,"ax",@progbits
	.align	128
        .global         vectorScalarSet
        .type           vectorScalarSet,@function
        .size           vectorScalarSet,(.L_x_312 - vectorScalarSet)
        .other          vectorScalarSet,@"STO_CUDA_ENTRY STV_DEFAULT"
vectorScalarSet:
.text.vectorScalarSet:
        /* <DEDUP_REMOVED lines=10> */
[----:B------:R-:W1:Y:S01]  /*00a0*/  LDC R7, c[0x0][0x388] ;  /* 0x0000e200ff077b82 */ /* 0x000e620000000800 */
[----:B0-----:R-:W-:-:S05]  /*00b0*/  IMAD.WIDE R2, R5, 0x4, R2 ;  /* 0x0000000405027825 */ /* 0x001fca00078e0202 */
[----:B-1----:R-:W-:Y:S01]  /*00c0*/  STG.E desc[UR4][R2.64], R7 ;  /* 0x0000000702007986 */ /* 0x002fe2000c101904 */
[----:B------:R-:W-:Y:S05]  /*00d0*/  EXIT ;  /* 0x000000000000794d */ /* 0x000fea0003800000 */
.L_x_277:
        /* <DEDUP_REMOVED lines=10> */
.L_x_312:


//--------------------- .nv.shared.reserved.0     --------------------------
	.section	.nv.shared.reserved.0,"aw",@nobits
	.weak		__nv_reservedSMEM_offset_0_alias
	.size		__nv_reservedSMEM_offset_0_alias, 0, 64
	.other		__nv_reservedSMEM_offset_0_alias,@"STO_CUDA_RESERVED_SHARED STV_DEFAULT"
__nv_reservedSMEM_offset_0_alias:
	.zero		0
	.zero		64


//--------------------- .nv.shared.matrixMultiplyShared --------------------------
	.section	.nv.shared.matrixMultiplyShared,"aw",@nobits
	.sectionflags	@""
	.align	4
.nv.shared.matrixMultiplyShared:
	.zero		9216


//--------------------- .nv.shared.dot            --------------------------
	.section	.nv.shared.dot,"aw",@nobits
	.sectionflags	@""
	.align	4
.nv.shared.dot:
	.zero		9216


//--------------------- .nv.constant0.Softmax     --------------------------
	.section	.nv.constant0.Softmax,"a",@progbits
	.sectionflags	@""
	.align	4
.nv.constant0.Softmax:
	.zero		932


//--------------------- .nv.constant0.matrixMultiplyShared --------------------------
	.section	.nv.constant0.matrixMultiplyShared,"a",@progbits
	.sectionflags	@""
	.align	4
.nv.constant0.matrixMultiplyShared:
	.zero		944


//--------------------- .nv.constant0.addBackCopy --------------------------
	.section	.nv.constant0.addBackCopy,"a",@progbits
	.sectionflags	@""
	.align	4
.nv.constant0.addBackCopy:
	.zero		928


//--------------------- .nv.constant0.dot         --------------------------
	.section	.nv.constant0.dot,"a",@progbits
	.sectionflags	@""
	.align	4
.nv.constant0.dot:
	.zero		936


//--------------------- .nv.constant0.addCopy     --------------------------
	.section	.nv.constant0.addCopy,"a",@progbits
	.sectionflags	@""
	.align	4
.nv.constant0.addCopy:
	.zero		928


//--------------------- .nv.constant0.set_value   --------------------------
	.section	.nv.constant0.set_value,"a",@progbits
	.sectionflags	@""
	.align	4
.nv.constant0.set_value:
	.zero		920


//--------------------- .nv.constant0.softmax_kernel --------------------------
	.section	.nv.constant0.softmax_kernel,"a",@progbits
	.sectionflags	@""
	.align	4
.nv.constant0.softmax_kernel:
	.zero		920


//--------------------- .nv.constant0.softmax_probability --------------------------
	.section	.nv.constant0.softmax_probability,"a",@progbits
	.sectionflags	@""
	.align	4
.nv.constant0.softmax_probability:
	.zero		920


//--------------------- .nv.constant0.softmax_sum --------------------------
	.section	.nv.constant0.softmax_sum,"a",@progbits
	.sectionflags	@""
	.align	4
.nv.constant0.softmax_sum:
	.zero		920


//--------------------- .nv.constant0.derSoftmax  --------------------------
	.section	.nv.constant0.derSoftmax,"a",@progbits
	.sectionflags	@""
	.align	4
.nv.constant0.derSoftmax:
	.zero		932


//--------------------- .nv.constant0.dropout     --------------------------
	.section	.nv.constant0.dropout,"a",@progbits
	.sectionflags	@""
	.align	4
.nv.constant0.dropout:
	.zero		916


//--------------------- .nv.constant0.mask        --------------------------
	.section	.nv.constant0.mask,"a",@progbits
	.sectionflags	@""
	.align	4
.nv.constant0.mask:
	.zero		924


//--------------------- .nv.constant0.vectorSqrt  --------------------------
	.section	.nv.constant0.vectorSqrt,"a",@progbits
	.sectionflags	@""
	.align	4
.nv.constant0.vectorSqrt:
	.zero		916


//--------------------- .nv.constant0.vectorSqr   --------------------------
	.section	.nv.constant0.vectorSqr,"a",@progbits
	.sectionflags	@""
	.align	4
.nv.constant0.vectorSqr:
	.zero		916


//--------------------- .nv.constant0.vectorPow   --------------------------
	.section	.nv.constant0.vectorPow,"a",@progbits
	.sectionflags	@""
	.align	4
.nv.constant0.vectorPow:
	.zero		920


//--------------------- .nv.constant0.vectorMin   --------------------------
	.section	.nv.constant0.vectorMin,"a",@progbits
	.sectionflags	@""
	.align	4
.nv.constant0.vectorMin:
	.zero		920


//--------------------- .nv.constant0.vectorMax   --------------------------
	.section	.nv.constant0.vectorMax,"a",@progbits
	.sectionflags	@""
	.align	4
.nv.constant0.vectorMax:
	.zero		920


//--------------------- .nv.constant0.vectorMul   --------------------------
	.section	.nv.constant0.vectorMul,"a",@progbits
	.sectionflags	@""
	.align	4
.nv.constant0.vectorMul:
	.zero		924


//--------------------- .nv.constant0.vectorDiv   --------------------------
	.section	.nv.constant0.vectorDiv,"a",@progbits
	.sectionflags	@""
	.align	4
.nv.constant0.vectorDiv:
	.zero		924


//--------------------- .nv.constant0.vectorAbs   --------------------------
	.section	.nv.constant0.vectorAbs,"a",@progbits
	.sectionflags	@""
	.align	4
.nv.constant0.vectorAbs:
	.zero		916


//--------------------- .nv.constant0.vectorSign  --------------------------
	.section	.nv.constant0.vectorSign,"a",@progbits
	.sectionflags	@""
	.align	4
.nv.constant0.vectorSign:
	.zero		916


//--------------------- .nv.constant0.vectorExp   --------------------------
	.section	.nv.constant0.vectorExp,"a",@progbits
	.sectionflags	@""
	.align	4
.nv.constant0.vectorExp:
	.zero		916


//--------------------- .nv.constant0.vectorLog   --------------------------
	.section	.nv.constant0.vectorLog,"a",@progbits
	.sectionflags	@""
	.align	4
.nv.constant0.vectorLog:
	.zero		916


//--------------------- .nv.constant0.vectorScalarAdd --------------------------
	.section	.nv.constant0.vectorScalarAdd,"a",@progbits
	.sectionflags	@""
	.align	4
.nv.constant0.vectorScalarAdd:
	.zero		920


//--------------------- .nv.constant0.matrixDiv   --------------------------
	.section	.nv.constant0.matrixDiv,"a",@progbits
	.sectionflags	@""
	.align	4
.nv.constant0.matrixDiv:
	.zero		912


//--------------------- .nv.constant0.vectorScalarSet --------------------------
	.section	.nv.constant0.vectorScalarSet,"a",@progbits
	.sectionflags	@""
	.align	4
.nv.constant0.vectorScalarSet:
	.zero		912


//--------------------- SYMBOLS --------------------------

	.type		.nv.reservedSmem.offset0,@object
	.size		.nv.reservedSmem.offset0,0x4
	.type		.nv.reservedSmem.cap,@object
	.size		.nv.reservedSmem.cap,0x4
